// auto-generated by cutlass_sweep.gemm — config: {"arch": "sm_100", "cluster_m": 2, "cluster_n": 4, "dtype": "nvfp4", "dtype_b": "nvfp4", "layout": "nt", "stages": 0, "tile_k": 128, "tile_m": 128, "tile_n": 256}
#include "cutlass/cutlass.h"
#include "cutlass/gemm/collective/collective_builder.hpp"
#include "cutlass/gemm/device/gemm_universal_adapter.h"
#include "cutlass/gemm/kernel/gemm_universal.hpp"
#include "cutlass/epilogue/collective/collective_builder.hpp"

using ElemA = cutlass::nv_float4_t<cutlass::float_e2m1_t>;
using ElemB = cutlass::nv_float4_t<cutlass::float_e2m1_t>;
using ElemCD = cutlass::bfloat16_t;
using Acc  = float;
using TileShape    = cute::Shape<cute::_128, cute::_256, cute::_128>;
using ClusterShape = cute::Shape<cute::_2, cute::_4, cute::_1>;

using CollectiveEpilogue = typename cutlass::epilogue::collective::CollectiveBuilder<
    cutlass::arch::Sm100, cutlass::arch::OpClassTensorOp,
    TileShape, ClusterShape,
    cutlass::epilogue::collective::EpilogueTileAuto,
    Acc, Acc,
    ElemCD, cutlass::layout::RowMajor, 128 / cutlass::sizeof_bits<ElemCD>::value,
    ElemCD, cutlass::layout::RowMajor, 128 / cutlass::sizeof_bits<ElemCD>::value,
    cutlass::epilogue::collective::EpilogueScheduleAuto
  >::CollectiveOp;

using CollectiveMainloop = typename cutlass::gemm::collective::CollectiveBuilder<
    cutlass::arch::Sm100, cutlass::arch::OpClassBlockScaledTensorOp,
    ElemA, cutlass::layout::RowMajor, 32,
    ElemB, cutlass::layout::ColumnMajor, 32,
    Acc,
    TileShape, ClusterShape,
    cutlass::gemm::collective::StageCountAutoCarveout<static_cast<int>(sizeof(typename CollectiveEpilogue::SharedStorage))>,
    cutlass::gemm::collective::KernelScheduleAuto
  >::CollectiveOp;

using GemmKernel = cutlass::gemm::kernel::GemmUniversal<
    cute::Shape<int,int,int,int>,
    CollectiveMainloop,
    CollectiveEpilogue
>;
using Gemm = cutlass::gemm::device::GemmUniversalAdapter<GemmKernel>;

// Force the device kernel symbol into the cubin without needing a host main.
auto* _anchor = &cutlass::device_kernel<GemmKernel>;


// ===== COMPILED SASS (sm_100a) =====

	.target	sm_100a

	.elftype	@"ET_EXEC"


//--------------------- .note.nv.tkinfo           --------------------------
	.section	.note.nv.tkinfo,"",@"SHT_NOTE"
	.sectionflags	@"SHF_NOTE_NV_TKINFO"
	.tkinfo
        /*0018*/ 	.word	0x00000002
        /*0030*/ 	.string	""
        /*0030*/ 	.string	"ptxas"
        /*0030*/ 	.string	"Cuda compilation tools, release 13.0, V13.0.88"
        /*0030*/ 	.string	"Build cuda_13.0.r13.0/compiler.36424714_0"
        /*0030*/ 	.string	"-arch sm_100a -m 64 "



//--------------------- .note.nv.cuinfo           --------------------------
	.section	.note.nv.cuinfo,"",@"SHT_NOTE"
	.sectionflags	@"SHF_NOTE_NV_CUINFO"
        /*0018*/ 	.short	0x0002
        /*001a*/ 	.short	0x0064
        /*001c*/ 	.short	0x0082
	.zero		2


//--------------------- .nv.info                  --------------------------
	.section	.nv.info,"",@"SHT_CUDA_INFO"
	.align	4


	//----- nvinfo : EIATTR_REGCOUNT
	.align		4
        /*0000*/ 	.byte	0x04, 0x2f
        /*0002*/ 	.short	(.L_19 - .L_18)
	.align		4
.L_18:
        /*0004*/ 	.word	index@(_ZN7cutlass13device_kernelINS_4gemm6kernel13GemmUniversalIN4cute5tupleIJiiiiEEENS1_10collective13CollectiveMmaINS1_46MainloopSm100TmaUmmaWarpSpecializedBlockScaledILi7ELi2ELi1ENS5_IJNS4_1CILi2EEENSA_ILi4EEENSA_ILi1EEEEEEEENS5_IJNSA_ILi128EEENSA_ILi256EEESG_EEENS5_IJNS_12float_e2m1_tENS_13float_ue4m3_tEEEENS5_IJNS5_IJlSD_lEEENS4_6LayoutINS5_IJNS5_IJNS5_IJNSA_ILi32EEESC_EEEiEEENS5_IJNS5_IJNSA_ILi16EEESC_EEEiEEENS5_IJSD_iEEEEEENS5_IJST_NS5_IJNS5_IJNSA_ILi0EEESD_EEENSA_ILi512EEEEEENS5_IJSW_iEEEEEEEEEEESL_S13_NS4_8TiledMMAINS4_8MMA_AtomIJNS4_17SM100_MMA_MXF4_SSISJ_SJ_fSK_Li128ELi256ELi16ELNS4_4UMMA5MajorE0ELS18_0ELNS17_7ScaleInE0ELS19_0EEEEEENSN_INS5_IJSD_SD_SD_EEENS5_IJSW_SW_SW_EEEEENS5_IJNS4_10UnderscoreES1F_S1F_EEEEENS5_IJNS4_23SM90_TMA_LOAD_MULTICASTES1I_EEENS5_IJNS4_14ComposedLayoutINS4_7SwizzleILi2ELi4ELi3EEENS4_18smem_ptr_flag_bitsILi4EEENSN_INS5_IJNSA_ILi8EEESG_EEENS5_IJSG_SD_EEEEEEENSN_INS5_IJNS5_IJNS5_IJSP_SD_EEESS_EEESD_NS5_IJSD_SB_EEEEEENS5_IJNS5_IJNS5_IJSS_SY_EEESX_EEESW_NS5_IJSC_SY_EEEEEEEEEEEvNS4_8identityES1J_NS5_IJS1T_NSN_INS5_IJNS5_IJNS5_IJSP_SB_EEESS_EEESD_S1W_EEENS5_IJS1Z_SW_NS5_IJSC_NSA_ILi1024EEEEEEEEEEEEEEvS24_EENS_8epilogue10collective18CollectiveEpilogueINS2E_23Sm100TmaWarpSpecializedILi4ELi2ELi32ELb1ELb0EEEJNS5_IJNSA_ILi64EEESH_SG_EEENS5_IJNSN_IS2J_SD_EENSN_INS5_IJSO_SB_EEENS5_IJSD_SG_EEEEEEEENS_10bfloat16_tESM_S2Q_SM_NS2E_6fusion15FusionCallbacksIS2I_NS2R_17LinearCombinationIS2Q_fS2Q_fLNS_15FloatRoundStyleE2EEES2K_S2P_JEEENS4_5SM1004TMEM4LOAD26SM100_TMEM_LOAD_32dp32b32xENS4_13SM90_TMA_LOADENS1K_IS1M_NS1N_ILi16EEENSN_INS5_IJS1P_SO_EEENS5_IJSO_SD_EEEEEEENS4_39AutoVectorizingCopyWithAssumedAlignmentILi128EEENS4_14SM90_TMA_STOREES36_S38_S38_EEEvvEEEEvNT_6ParamsE)
        /*0008*/ 	.word	0x000000de


	//----- nvinfo : EIATTR_FRAME_SIZE
	.align		4
.L_19:
        /*000c*/ 	.byte	0x04, 0x11
        /*000e*/ 	.short	(.L_21 - .L_20)
	.align		4
.L_20:
        /*0010*/ 	.word	index@($__internal_2_$__cuda_sm10x_tcgen05_guardrail_trap_unallocated_columns_being_dealloced)
        /*0014*/ 	.word	0x00000000


	//----- nvinfo : EIATTR_FRAME_SIZE
	.align		4
.L_21:
        /*0018*/ 	.byte	0x04, 0x11
        /*001a*/ 	.short	(.L_23 - .L_22)
	.align		4
.L_22:
        /*001c*/ 	.word	index@($__internal_1_$__cuda_sm10x_tcgen05_guardrail_trap_phase_invalid_during_alloc)
        /*0020*/ 	.word	0x00000000


	//----- nvinfo : EIATTR_FRAME_SIZE
	.align		4
.L_23:
        /*0024*/ 	.byte	0x04, 0x11
        /*0026*/ 	.short	(.L_25 - .L_24)
	.align		4
.L_24:
        /*0028*/ 	.word	index@($__internal_0_$__cuda_sm10x_tcgen05_guardrail_trap_col_being_dealloced_not_returned_by_alloc)
        /*002c*/ 	.word	0x00000000


	//----- nvinfo : EIATTR_FRAME_SIZE
	.align		4
.L_25:
        /*0030*/ 	.byte	0x04, 0x11
        /*0032*/ 	.short	(.L_27 - .L_26)
	.align		4
.L_26:
        /*0034*/ 	.word	index@(_ZN7cutlass13device_kernelINS_4gemm6kernel13GemmUniversalIN4cute5tupleIJiiiiEEENS1_10collective13CollectiveMmaINS1_46MainloopSm100TmaUmmaWarpSpecializedBlockScaledILi7ELi2ELi1ENS5_IJNS4_1CILi2EEENSA_ILi4EEENSA_ILi1EEEEEEEENS5_IJNSA_ILi128EEENSA_ILi256EEESG_EEENS5_IJNS_12float_e2m1_tENS_13float_ue4m3_tEEEENS5_IJNS5_IJlSD_lEEENS4_6LayoutINS5_IJNS5_IJNS5_IJNSA_ILi32EEESC_EEEiEEENS5_IJNS5_IJNSA_ILi16EEESC_EEEiEEENS5_IJSD_iEEEEEENS5_IJST_NS5_IJNS5_IJNSA_ILi0EEESD_EEENSA_ILi512EEEEEENS5_IJSW_iEEEEEEEEEEESL_S13_NS4_8TiledMMAINS4_8MMA_AtomIJNS4_17SM100_MMA_MXF4_SSISJ_SJ_fSK_Li128ELi256ELi16ELNS4_4UMMA5MajorE0ELS18_0ELNS17_7ScaleInE0ELS19_0EEEEEENSN_INS5_IJSD_SD_SD_EEENS5_IJSW_SW_SW_EEEEENS5_IJNS4_10UnderscoreES1F_S1F_EEEEENS5_IJNS4_23SM90_TMA_LOAD_MULTICASTES1I_EEENS5_IJNS4_14ComposedLayoutINS4_7SwizzleILi2ELi4ELi3EEENS4_18smem_ptr_flag_bitsILi4EEENSN_INS5_IJNSA_ILi8EEESG_EEENS5_IJSG_SD_EEEEEEENSN_INS5_IJNS5_IJNS5_IJSP_SD_EEESS_EEESD_NS5_IJSD_SB_EEEEEENS5_IJNS5_IJNS5_IJSS_SY_EEESX_EEESW_NS5_IJSC_SY_EEEEEEEEEEEvNS4_8identityES1J_NS5_IJS1T_NSN_INS5_IJNS5_IJNS5_IJSP_SB_EEESS_EEESD_S1W_EEENS5_IJS1Z_SW_NS5_IJSC_NSA_ILi1024EEEEEEEEEEEEEEvS24_EENS_8epilogue10collective18CollectiveEpilogueINS2E_23Sm100TmaWarpSpecializedILi4ELi2ELi32ELb1ELb0EEEJNS5_IJNSA_ILi64EEESH_SG_EEENS5_IJNSN_IS2J_SD_EENSN_INS5_IJSO_SB_EEENS5_IJSD_SG_EEEEEEEENS_10bfloat16_tESM_S2Q_SM_NS2E_6fusion15FusionCallbacksIS2I_NS2R_17LinearCombinationIS2Q_fS2Q_fLNS_15FloatRoundStyleE2EEES2K_S2P_JEEENS4_5SM1004TMEM4LOAD26SM100_TMEM_LOAD_32dp32b32xENS4_13SM90_TMA_LOADENS1K_IS1M_NS1N_ILi16EEENSN_INS5_IJS1P_SO_EEENS5_IJSO_SD_EEEEEEENS4_39AutoVectorizingCopyWithAssumedAlignmentILi128EEENS4_14SM90_TMA_STOREES36_S38_S38_EEEvvEEEEvNT_6ParamsE)
        /*0038*/ 	.word	0x00000000


	//----- nvinfo : EIATTR_MIN_STACK_SIZE
	.align		4
.L_27:
        /*003c*/ 	.byte	0x04, 0x12
        /*003e*/ 	.short	(.L_29 - .L_28)
	.align		4
.L_28:
        /*0040*/ 	.word	index@(_ZN7cutlass13device_kernelINS_4gemm6kernel13GemmUniversalIN4cute5tupleIJiiiiEEENS1_10collective13CollectiveMmaINS1_46MainloopSm100TmaUmmaWarpSpecializedBlockScaledILi7ELi2ELi1ENS5_IJNS4_1CILi2EEENSA_ILi4EEENSA_ILi1EEEEEEEENS5_IJNSA_ILi128EEENSA_ILi256EEESG_EEENS5_IJNS_12float_e2m1_tENS_13float_ue4m3_tEEEENS5_IJNS5_IJlSD_lEEENS4_6LayoutINS5_IJNS5_IJNS5_IJNSA_ILi32EEESC_EEEiEEENS5_IJNS5_IJNSA_ILi16EEESC_EEEiEEENS5_IJSD_iEEEEEENS5_IJST_NS5_IJNS5_IJNSA_ILi0EEESD_EEENSA_ILi512EEEEEENS5_IJSW_iEEEEEEEEEEESL_S13_NS4_8TiledMMAINS4_8MMA_AtomIJNS4_17SM100_MMA_MXF4_SSISJ_SJ_fSK_Li128ELi256ELi16ELNS4_4UMMA5MajorE0ELS18_0ELNS17_7ScaleInE0ELS19_0EEEEEENSN_INS5_IJSD_SD_SD_EEENS5_IJSW_SW_SW_EEEEENS5_IJNS4_10UnderscoreES1F_S1F_EEEEENS5_IJNS4_23SM90_TMA_LOAD_MULTICASTES1I_EEENS5_IJNS4_14ComposedLayoutINS4_7SwizzleILi2ELi4ELi3EEENS4_18smem_ptr_flag_bitsILi4EEENSN_INS5_IJNSA_ILi8EEESG_EEENS5_IJSG_SD_EEEEEEENSN_INS5_IJNS5_IJNS5_IJSP_SD_EEESS_EEESD_NS5_IJSD_SB_EEEEEENS5_IJNS5_IJNS5_IJSS_SY_EEESX_EEESW_NS5_IJSC_SY_EEEEEEEEEEEvNS4_8identityES1J_NS5_IJS1T_NSN_INS5_IJNS5_IJNS5_IJSP_SB_EEESS_EEESD_S1W_EEENS5_IJS1Z_SW_NS5_IJSC_NSA_ILi1024EEEEEEEEEEEEEEvS24_EENS_8epilogue10collective18CollectiveEpilogueINS2E_23Sm100TmaWarpSpecializedILi4ELi2ELi32ELb1ELb0EEEJNS5_IJNSA_ILi64EEESH_SG_EEENS5_IJNSN_IS2J_SD_EENSN_INS5_IJSO_SB_EEENS5_IJSD_SG_EEEEEEEENS_10bfloat16_tESM_S2Q_SM_NS2E_6fusion15FusionCallbacksIS2I_NS2R_17LinearCombinationIS2Q_fS2Q_fLNS_15FloatRoundStyleE2EEES2K_S2P_JEEENS4_5SM1004TMEM4LOAD26SM100_TMEM_LOAD_32dp32b32xENS4_13SM90_TMA_LOADENS1K_IS1M_NS1N_ILi16EEENSN_INS5_IJS1P_SO_EEENS5_IJSO_SD_EEEEEEENS4_39AutoVectorizingCopyWithAssumedAlignmentILi128EEENS4_14SM90_TMA_STOREES36_S38_S38_EEEvvEEEEvNT_6ParamsE)
        /*0044*/ 	.word	0x00000000
.L_29:


//--------------------- .nv.compat                --------------------------
	.section	.nv.compat,"",@"SHT_CUDA_COMPAT_INFO"
	.align	4
        /*0000*/ 	.byte	0x02, 0x09, 0x01, 0x00, 0x02, 0x02, 0x02, 0x00, 0x02, 0x05, 0x05, 0x00, 0x03, 0x07, 0x01, 0x01
        /*0010*/ 	.byte	0x02, 0x03, 0x01, 0x00, 0x02, 0x06, 0x01, 0x00, 0x04, 0x0b, 0x08, 0x00, 0x09, 0x00, 0x00, 0x00
        /*0020*/ 	.byte	0x00, 0x00, 0x00, 0x00


//--------------------- .nv.info._ZN7cutlass13device_kernelINS_4gemm6kernel13GemmUniversalIN4cute5tupleIJiiiiEEENS1_10collective13CollectiveMmaINS1_46MainloopSm100TmaUmmaWarpSpecializedBlockScaledILi7ELi2ELi1ENS5_IJNS4_1CILi2EEENSA_ILi4EEENSA_ILi1EEEEEEEENS5_IJNSA_ILi128EEENSA_ILi256EEESG_EEENS5_IJNS_12float_e2m1_tENS_13float_ue4m3_tEEEENS5_IJNS5_IJlSD_lEEENS4_6LayoutINS5_IJNS5_IJNS5_IJNSA_ILi32EEESC_EEEiEEENS5_IJNS5_IJNSA_ILi16EEESC_EEEiEEENS5_IJSD_iEEEEEENS5_IJST_NS5_IJNS5_IJNSA_ILi0EEESD_EEENSA_ILi512EEEEEENS5_IJSW_iEEEEEEEEEEESL_S13_NS4_8TiledMMAINS4_8MMA_AtomIJNS4_17SM100_MMA_MXF4_SSISJ_SJ_fSK_Li128ELi256ELi16ELNS4_4UMMA5MajorE0ELS18_0ELNS17_7ScaleInE0ELS19_0EEEEEENSN_INS5_IJSD_SD_SD_EEENS5_IJSW_SW_SW_EEEEENS5_IJNS4_10UnderscoreES1F_S1F_EEEEENS5_IJNS4_23SM90_TMA_LOAD_MULTICASTES1I_EEENS5_IJNS4_14ComposedLayoutINS4_7SwizzleILi2ELi4ELi3EEENS4_18smem_ptr_flag_bitsILi4EEENSN_INS5_IJNSA_ILi8EEESG_EEENS5_IJSG_SD_EEEEEEENSN_INS5_IJNS5_IJNS5_IJSP_SD_EEESS_EEESD_NS5_IJSD_SB_EEEEEENS5_IJNS5_IJNS5_IJSS_SY_EEESX_EEESW_NS5_IJSC_SY_EEEEEEEEEEEvNS4_8identityES1J_NS5_IJS1T_NSN_INS5_IJNS5_IJNS5_IJSP_SB_EEESS_EEESD_S1W_EEENS5_IJS1Z_SW_NS5_IJSC_NSA_ILi1024EEEEEEEEEEEEEEvS24_EENS_8epilogue10collective18CollectiveEpilogueINS2E_23Sm100TmaWarpSpecializedILi4ELi2ELi32ELb1ELb0EEEJNS5_IJNSA_ILi64EEESH_SG_EEENS5_IJNSN_IS2J_SD_EENSN_INS5_IJSO_SB_EEENS5_IJSD_SG_EEEEEEEENS_10bfloat16_tESM_S2Q_SM_NS2E_6fusion15FusionCallbacksIS2I_NS2R_17LinearCombinationIS2Q_fS2Q_fLNS_15FloatRoundStyleE2EEES2K_S2P_JEEENS4_5SM1004TMEM4LOAD26SM100_TMEM_LOAD_32dp32b32xENS4_13SM90_TMA_LOADENS1K_IS1M_NS1N_ILi16EEENSN_INS5_IJS1P_SO_EEENS5_IJSO_SD_EEEEEEENS4_39AutoVectorizingCopyWithAssumedAlignmentILi128EEENS4_14SM90_TMA_STOREES36_S38_S38_EEEvvEEEEvNT_6ParamsE --------------------------
	.section	.nv.info._ZN7cutlass13device_kernelINS_4gemm6kernel13GemmUniversalIN4cute5tupleIJiiiiEEENS1_10collective13CollectiveMmaINS1_46MainloopSm100TmaUmmaWarpSpecializedBlockScaledILi7ELi2ELi1ENS5_IJNS4_1CILi2EEENSA_ILi4EEENSA_ILi1EEEEEEEENS5_IJNSA_ILi128EEENSA_ILi256EEESG_EEENS5_IJNS_12float_e2m1_tENS_13float_ue4m3_tEEEENS5_IJNS5_IJlSD_lEEENS4_6LayoutINS5_IJNS5_IJNS5_IJNSA_ILi32EEESC_EEEiEEENS5_IJNS5_IJNSA_ILi16EEESC_EEEiEEENS5_IJSD_iEEEEEENS5_IJST_NS5_IJNS5_IJNSA_ILi0EEESD_EEENSA_ILi512EEEEEENS5_IJSW_iEEEEEEEEEEESL_S13_NS4_8TiledMMAINS4_8MMA_AtomIJNS4_17SM100_MMA_MXF4_SSISJ_SJ_fSK_Li128ELi256ELi16ELNS4_4UMMA5MajorE0ELS18_0ELNS17_7ScaleInE0ELS19_0EEEEEENSN_INS5_IJSD_SD_SD_EEENS5_IJSW_SW_SW_EEEEENS5_IJNS4_10UnderscoreES1F_S1F_EEEEENS5_IJNS4_23SM90_TMA_LOAD_MULTICASTES1I_EEENS5_IJNS4_14ComposedLayoutINS4_7SwizzleILi2ELi4ELi3EEENS4_18smem_ptr_flag_bitsILi4EEENSN_INS5_IJNSA_ILi8EEESG_EEENS5_IJSG_SD_EEEEEEENSN_INS5_IJNS5_IJNS5_IJSP_SD_EEESS_EEESD_NS5_IJSD_SB_EEEEEENS5_IJNS5_IJNS5_IJSS_SY_EEESX_EEESW_NS5_IJSC_SY_EEEEEEEEEEEvNS4_8identityES1J_NS5_IJS1T_NSN_INS5_IJNS5_IJNS5_IJSP_SB_EEESS_EEESD_S1W_EEENS5_IJS1Z_SW_NS5_IJSC_NSA_ILi1024EEEEEEEEEEEEEEvS24_EENS_8epilogue10collective18CollectiveEpilogueINS2E_23Sm100TmaWarpSpecializedILi4ELi2ELi32ELb1ELb0EEEJNS5_IJNSA_ILi64EEESH_SG_EEENS5_IJNSN_IS2J_SD_EENSN_INS5_IJSO_SB_EEENS5_IJSD_SG_EEEEEEEENS_10bfloat16_tESM_S2Q_SM_NS2E_6fusion15FusionCallbacksIS2I_NS2R_17LinearCombinationIS2Q_fS2Q_fLNS_15FloatRoundStyleE2EEES2K_S2P_JEEENS4_5SM1004TMEM4LOAD26SM100_TMEM_LOAD_32dp32b32xENS4_13SM90_TMA_LOADENS1K_IS1M_NS1N_ILi16EEENSN_INS5_IJS1P_SO_EEENS5_IJSO_SD_EEEEEEENS4_39AutoVectorizingCopyWithAssumedAlignmentILi128EEENS4_14SM90_TMA_STOREES36_S38_S38_EEEvvEEEEvNT_6ParamsE,"",@"SHT_CUDA_INFO"
	.sectionflags	@""
	.align	4


	//----- nvinfo : EIATTR_CUDA_API_VERSION
	.align		4
        /*0000*/ 	.byte	0x04, 0x37
        /*0002*/ 	.short	(.L_31 - .L_30)
.L_30:
        /*0004*/ 	.word	0x00000082


	//----- nvinfo : EIATTR_KPARAM_INFO
	.align		4
.L_31:
        /*0008*/ 	.byte	0x04, 0x17
        /*000a*/ 	.short	(.L_33 - .L_32)
.L_32:
        /*000c*/ 	.word	0x00000000
        /*0010*/ 	.short	0x0000
        /*0012*/ 	.short	0x0000
        /*0014*/ 	.byte	0x00, 0xf0, 0x01, 0x30


	//----- nvinfo : EIATTR_AT_ENTRY_FRAGMENTS
	.align		4
.L_33:
        /*0018*/ 	.byte	0x04, 0x4f
        /*001a*/ 	.short	(.L_35 - .L_34)


	//   ....[0]....
.L_34:
        /*001c*/ 	.word	0x00000006


	//----- nvinfo : EIATTR_RESERVED_SMEM_USED
	.align		4
.L_35:
        /*0020*/ 	.byte	0x01, 0x41
	.zero		2


	//----- nvinfo : EIATTR_SPARSE_MMA_MASK
	.align		4
        /*0024*/ 	.byte	0x03, 0x50
        /*0026*/ 	.short	0x0000


	//----- nvinfo : EIATTR_TCGEN05_1CTA_USED
	.align		4
        /*0028*/ 	.byte	0x01, 0x51
	.zero		2


	//----- nvinfo : EIATTR_MAXREG_COUNT
	.align		4
        /*002c*/ 	.byte	0x03, 0x1b
        /*002e*/ 	.short	0x00ff


	//----- nvinfo : EIATTR_NUM_BARRIERS
	.align		4
        /*0030*/ 	.byte	0x02, 0x4c
        /*0032*/ 	.byte	0x07
	.zero		1


	//----- nvinfo : EIATTR_EXTERNS
	.align		4
        /*0034*/ 	.byte	0x04, 0x0f
        /*0036*/ 	.short	(.L_37 - .L_36)


	//   ....[0]....
	.align		4
.L_36:
        /*0038*/ 	.word	index@(__assertfail)


	//----- nvinfo : EIATTR_MERCURY_ISA_VERSION
	.align		4
.L_37:
        /*003c*/ 	.byte	0x03, 0x5f
        /*003e*/ 	.short	0x0101


	//----- nvinfo : EIATTR_INT_WARP_WIDE_INSTR_OFFSETS
	.align		4
        /*0040*/ 	.byte	0x04, 0x31
        /*0042*/ 	.short	(.L_39 - .L_38)


	//   ....[0]....
.L_38:
        /*0044*/ 	.word	0x00000de0


	//   ....[1]....
        /*0048*/ 	.word	0x00000eb0


	//   ....[2]....
        /*004c*/ 	.word	0x00004870


	//   ....[3]....
        /*0050*/ 	.word	0x00004890


	//   ....[4]....
        /*0054*/ 	.word	0x000048c0


	//   ....[5]....
        /*0058*/ 	.word	0x00005470


	//   ....[6]....
        /*005c*/ 	.word	0x00005510


	//   ....[7]....
        /*0060*/ 	.word	0x000055b0


	//   ....[8]....
        /*0064*/ 	.word	0x00005630


	//   ....[9]....
        /*0068*/ 	.word	0x000056f0


	//   ....[10]....
        /*006c*/ 	.word	0x00005790


	//   ....[11]....
        /*0070*/ 	.word	0x00005830


	//   ....[12]....
        /*0074*/ 	.word	0x00005960


	//   ....[13]....
        /*0078*/ 	.word	0x00005980


	//   ....[14]....
        /*007c*/ 	.word	0x00005a00


	//   ....[15]....
        /*0080*/ 	.word	0x00005ac0


	//   ....[16]....
        /*0084*/ 	.word	0x00005b60


	//   ....[17]....
        /*0088*/ 	.word	0x00005be0


	//   ....[18]....
        /*008c*/ 	.word	0x00005c70


	//   ....[19]....
        /*0090*/ 	.word	0x00005d50


	//   ....[20]....
        /*0094*/ 	.word	0x00005dc0


	//   ....[21]....
        /*0098*/ 	.word	0x00005e80


	//   ....[22]....
        /*009c*/ 	.word	0x00005f20


	//   ....[23]....
        /*00a0*/ 	.word	0x00005fb0


	//   ....[24]....
        /*00a4*/ 	.word	0x00006050


	//   ....[25]....
        /*00a8*/ 	.word	0x00006110


	//   ....[26]....
        /*00ac*/ 	.word	0x000061b0


	//   ....[27]....
        /*00b0*/ 	.word	0x00006270


	//   ....[28]....
        /*00b4*/ 	.word	0x00006370


	//----- nvinfo : EIATTR_COOP_GROUP_MASK_REGIDS
	.align		4
.L_39:
        /*00b8*/ 	.byte	0x04, 0x29
        /*00ba*/ 	.short	(.L_41 - .L_40)


	//   ....[0]....
.L_40:
        /*00bc*/ 	.word	0xffffffff


	//   ....[1]....
        /*00c0*/ 	.word	0xffffffff


	//   ....[2]....
        /*00c4*/ 	.word	0xffffffff


	//   ....[3]....
        /*00c8*/ 	.word	0xffffffff


	//   ....[4]....
        /*00cc*/ 	.word	0xffffffff


	//   ....[5]....
        /*00d0*/ 	.word	0xffffffff


	//   ....[6]....
        /*00d4*/ 	.word	0xffffffff


	//   ....[7]....
        /*00d8*/ 	.word	0xffffffff


	//   ....[8]....
        /*00dc*/ 	.word	0xffffffff


	//   ....[9]....
        /*00e0*/ 	.word	0xffffffff


	//   ....[10]....
        /*00e4*/ 	.word	0xffffffff


	//   ....[11]....
        /*00e8*/ 	.word	0xffffffff


	//   ....[12]....
        /*00ec*/ 	.word	0xffffffff


	//   ....[13]....
        /*00f0*/ 	.word	0xffffffff


	//----- nvinfo : EIATTR_COOP_GROUP_INSTR_OFFSETS
	.align		4
.L_41:
        /*00f4*/ 	.byte	0x04, 0x28
        /*00f6*/ 	.short	(.L_43 - .L_42)


	//   ....[0]....
.L_42:
        /*00f8*/ 	.word	0x00000080


	//   ....[1]....
        /*00fc*/ 	.word	0x00000540


	//   ....[2]....
        /*0100*/ 	.word	0x00000750


	//   ....[3]....
        /*0104*/ 	.word	0x000008f0


	//   ....[4]....
        /*0108*/ 	.word	0x000009f0


	//   ....[5]....
        /*010c*/ 	.word	0x00000b60


	//   ....[6]....
        /*0110*/ 	.word	0x00000ca0


	//   ....[7]....
        /*0114*/ 	.word	0x00000f10


	//   ....[8]....
        /*0118*/ 	.word	0x00002690


	//   ....[9]....
        /*011c*/ 	.word	0x00003730


	//   ....[10]....
        /*0120*/ 	.word	0x00003940


	//   ....[11]....
        /*0124*/ 	.word	0x00003970


	//   ....[12]....
        /*0128*/ 	.word	0x00004750


	//   ....[13]....
        /*012c*/ 	.word	0x00004980


	//----- nvinfo : EIATTR_VRC_CTA_INIT_COUNT
	.align		4
.L_43:
        /*0130*/ 	.byte	0x02, 0x4a
        /*0132*/ 	.byte	0x80
	.zero		1


	//----- nvinfo : EIATTR_SYSCALL_OFFSETS
	.align		4
        /*0134*/ 	.byte	0x04, 0x46
        /*0136*/ 	.short	(.L_45 - .L_44)


	//   ....[0]....
.L_44:
        /*0138*/ 	.word	0x00006f50


	//   ....[1]....
        /*013c*/ 	.word	0x00007040


	//   ....[2]....
        /*0140*/ 	.word	0x00007ba0


	//   ....[3]....
        /*0144*/ 	.word	0x00007d10


	//   ....[4]....
        /*0148*/ 	.word	0x000091d0


	//   ....[5]....
        /*014c*/ 	.word	0x00009340


	//   ....[6]....
        /*0150*/ 	.word	0x0000a860


	//   ....[7]....
        /*0154*/ 	.word	0x0000a9d0


	//   ....[8]....
        /*0158*/ 	.word	0x0000be80


	//   ....[9]....
        /*015c*/ 	.word	0x0000bff0


	//   ....[10]....
        /*0160*/ 	.word	0x0000d500


	//   ....[11]....
        /*0164*/ 	.word	0x0000d670


	//   ....[12]....
        /*0168*/ 	.word	0x0000eb40


	//   ....[13]....
        /*016c*/ 	.word	0x0000ecb0


	//   ....[14]....
        /*0170*/ 	.word	0x000101b0


	//   ....[15]....
        /*0174*/ 	.word	0x00010320


	//   ....[16]....
        /*0178*/ 	.word	0x00011780


	//   ....[17]....
        /*017c*/ 	.word	0x000118f0


	//----- nvinfo : EIATTR_MBARRIER_INSTR_OFFSETS
	.align		4
.L_45:
        /*0180*/ 	.byte	0x04, 0x39
        /*0182*/ 	.short	(.L_47 - .L_46)


	//   ....[0]....
.L_46:
        /*0184*/ 	.word	0x00000660
        /*0188*/ 	.word	0x000000ff
        /*018c*/ 	.word	0x00000000
        /*0190*/ 	.short	0x0100
        /*0192*/ 	.byte	0x04
	.zero		1


	//   ....[1]....
        /*0194*/ 	.word	0x00000670
        /*0198*/ 	.word	0x000000ff
        /*019c*/ 	.word	0x00000038
        /*01a0*/ 	.short	0x0100
        /*01a2*/ 	.byte	0x04
	.zero		1


	//   ....[2]....
        /*01a4*/ 	.word	0x00000680
        /*01a8*/ 	.word	0x000000ff
        /*01ac*/ 	.word	0x00000008
        /*01b0*/ 	.short	0x0100
        /*01b2*/ 	.byte	0x04
	.zero		1


	//   ....[3]....
        /*01b4*/ 	.word	0x00000690
        /*01b8*/ 	.word	0x000000ff
        /*01bc*/ 	.word	0x00000040
        /*01c0*/ 	.short	0x0100
        /*01c2*/ 	.byte	0x04
	.zero		1


	//   ....[4]....
        /*01c4*/ 	.word	0x000006a0
        /*01c8*/ 	.word	0x000000ff
        /*01cc*/ 	.word	0x00000010
        /*01d0*/ 	.short	0x0100
        /*01d2*/ 	.byte	0x04
	.zero		1


	//   ....[5]....
        /*01d4*/ 	.word	0x000006b0
        /*01d8*/ 	.word	0x000000ff
        /*01dc*/ 	.word	0x00000048
        /*01e0*/ 	.short	0x0100
        /*01e2*/ 	.byte	0x04
	.zero		1


	//   ....[6]....
        /*01e4*/ 	.word	0x000006c0
        /*01e8*/ 	.word	0x000000ff
        /*01ec*/ 	.word	0x00000018
        /*01f0*/ 	.short	0x0100
        /*01f2*/ 	.byte	0x04
	.zero		1


	//   ....[7]....
        /*01f4*/ 	.word	0x000006d0
        /*01f8*/ 	.word	0x000000ff
        /*01fc*/ 	.word	0x00000050
        /*0200*/ 	.short	0x0100
        /*0202*/ 	.byte	0x04
	.zero		1


	//   ....[8]....
        /*0204*/ 	.word	0x000006e0
        /*0208*/ 	.word	0x000000ff
        /*020c*/ 	.word	0x00000020
        /*0210*/ 	.short	0x0100
        /*0212*/ 	.byte	0x04
	.zero		1


	//   ....[9]....
        /*0214*/ 	.word	0x000006f0
        /*0218*/ 	.word	0x000000ff
        /*021c*/ 	.word	0x00000058
        /*0220*/ 	.short	0x0100
        /*0222*/ 	.byte	0x04
	.zero		1


	//   ....[10]....
        /*0224*/ 	.word	0x00000700
        /*0228*/ 	.word	0x000000ff
        /*022c*/ 	.word	0x00000028
        /*0230*/ 	.short	0x0100
        /*0232*/ 	.byte	0x04
	.zero		1


	//   ....[11]....
        /*0234*/ 	.word	0x00000710
        /*0238*/ 	.word	0x000000ff
        /*023c*/ 	.word	0x00000060
        /*0240*/ 	.short	0x0100
        /*0242*/ 	.byte	0x04
	.zero		1


	//   ....[12]....
        /*0244*/ 	.word	0x00000720
        /*0248*/ 	.word	0x000000ff
        /*024c*/ 	.word	0x00000030
        /*0250*/ 	.short	0x0100
        /*0252*/ 	.byte	0x04
	.zero		1


	//   ....[13]....
        /*0254*/ 	.word	0x00000730
        /*0258*/ 	.word	0x000000ff
        /*025c*/ 	.word	0x00000068
        /*0260*/ 	.short	0x0100
        /*0262*/ 	.byte	0x04
	.zero		1


	//   ....[14]....
        /*0264*/ 	.word	0x00000860
        /*0268*/ 	.word	0x000000ff
        /*026c*/ 	.word	0x00000070
        /*0270*/ 	.short	0x0100
        /*0272*/ 	.byte	0x04
	.zero		1


	//   ....[15]....
        /*0274*/ 	.word	0x00000870
        /*0278*/ 	.word	0x000000ff
        /*027c*/ 	.word	0x00000090
        /*0280*/ 	.short	0x0100
        /*0282*/ 	.byte	0x04
	.zero		1


	//   ....[16]....
        /*0284*/ 	.word	0x00000880
        /*0288*/ 	.word	0x000000ff
        /*028c*/ 	.word	0x00000078
        /*0290*/ 	.short	0x0100
        /*0292*/ 	.byte	0x04
	.zero		1


	//   ....[17]....
        /*0294*/ 	.word	0x00000890
        /*0298*/ 	.word	0x000000ff
        /*029c*/ 	.word	0x00000098
        /*02a0*/ 	.short	0x0100
        /*02a2*/ 	.byte	0x04
	.zero		1


	//   ....[18]....
        /*02a4*/ 	.word	0x000008a0
        /*02a8*/ 	.word	0x000000ff
        /*02ac*/ 	.word	0x00000080
        /*02b0*/ 	.short	0x0100
        /*02b2*/ 	.byte	0x04
	.zero		1


	//   ....[19]....
        /*02b4*/ 	.word	0x000008b0
        /*02b8*/ 	.word	0x000000ff
        /*02bc*/ 	.word	0x000000a0
        /*02c0*/ 	.short	0x0100
        /*02c2*/ 	.byte	0x04
	.zero		1


	//   ....[20]....
        /*02c4*/ 	.word	0x000008c0
        /*02c8*/ 	.word	0x000000ff
        /*02cc*/ 	.word	0x00000088
        /*02d0*/ 	.short	0x0100
        /*02d2*/ 	.byte	0x04
	.zero		1


	//   ....[21]....
        /*02d4*/ 	.word	0x000008d0
        /*02d8*/ 	.word	0x000000ff
        /*02dc*/ 	.word	0x000000a8
        /*02e0*/ 	.short	0x0100
        /*02e2*/ 	.byte	0x04
	.zero		1


	//   ....[22]....
        /*02e4*/ 	.word	0x000009c0
        /*02e8*/ 	.word	0x000000ff
        /*02ec*/ 	.word	0x000000b0
        /*02f0*/ 	.short	0x0100
        /*02f2*/ 	.byte	0x06
	.zero		1


	//   ....[23]....
        /*02f4*/ 	.word	0x000009d0
        /*02f8*/ 	.word	0x000000ff
        /*02fc*/ 	.word	0x000000b8
        /*0300*/ 	.short	0x0100
        /*0302*/ 	.byte	0x06
	.zero		1


	//   ....[24]....
        /*0304*/ 	.word	0x00000b10
        /*0308*/ 	.word	0x000000ff
        /*030c*/ 	.word	0x000000c0
        /*0310*/ 	.short	0x0100
        /*0312*/ 	.byte	0x06
	.zero		1


	//   ....[25]....
        /*0314*/ 	.word	0x00000b20
        /*0318*/ 	.word	0x000000ff
        /*031c*/ 	.word	0x000000d0
        /*0320*/ 	.short	0x0100
        /*0322*/ 	.byte	0x06
	.zero		1


	//   ....[26]....
        /*0324*/ 	.word	0x00000b30
        /*0328*/ 	.word	0x000000ff
        /*032c*/ 	.word	0x000000c8
        /*0330*/ 	.short	0x0100
        /*0332*/ 	.byte	0x06
	.zero		1


	//   ....[27]....
        /*0334*/ 	.word	0x00000b40
        /*0338*/ 	.word	0x000000ff
        /*033c*/ 	.word	0x000000d8
        /*0340*/ 	.short	0x0100
        /*0342*/ 	.byte	0x06
	.zero		1


	//   ....[28]....
        /*0344*/ 	.word	0x00000c70
        /*0348*/ 	.word	0x000000ff
        /*034c*/ 	.word	0x000000e0
        /*0350*/ 	.short	0x0100
        /*0352*/ 	.byte	0x04
	.zero		1


	//   ....[29]....
        /*0354*/ 	.word	0x00000c80
        /*0358*/ 	.word	0x000000ff
        /*035c*/ 	.word	0x000000e8
        /*0360*/ 	.short	0x0100
        /*0362*/ 	.byte	0x04
	.zero		1


	//   ....[30]....
        /*0364*/ 	.word	0x00000d80
        /*0368*/ 	.word	0x000000ff
        /*036c*/ 	.word	0x000000f0
        /*0370*/ 	.short	0x0100
        /*0372*/ 	.byte	0x04
	.zero		1


	//   ....[31]....
        /*0374*/ 	.word	0x00000d90
        /*0378*/ 	.word	0x000000ff
        /*037c*/ 	.word	0x00000100
        /*0380*/ 	.short	0x0100
        /*0382*/ 	.byte	0x04
	.zero		1


	//   ....[32]....
        /*0384*/ 	.word	0x00000da0
        /*0388*/ 	.word	0x000000ff
        /*038c*/ 	.word	0x000000f8
        /*0390*/ 	.short	0x0100
        /*0392*/ 	.byte	0x04
	.zero		1


	//   ....[33]....
        /*0394*/ 	.word	0x00000db0
        /*0398*/ 	.word	0x000000ff
        /*039c*/ 	.word	0x00000108
        /*03a0*/ 	.short	0x0100
        /*03a2*/ 	.byte	0x04
	.zero		1


	//   ....[34]....
        /*03a4*/ 	.word	0x00000ed0
        /*03a8*/ 	.word	0x000000ff
        /*03ac*/ 	.word	0x00000110
        /*03b0*/ 	.short	0x0100
        /*03b2*/ 	.byte	0x06
	.zero		1


	//   ....[35]....
        /*03b4*/ 	.word	0x00001c60
        /*03b8*/ 	.word	0x00000000
        /*03bc*/ 	.word	0x00000100
        /*03c0*/ 	.short	0x010a
        /*03c2*/ 	.byte	0xff
	.zero		1


	//   ....[36]....
        /*03c4*/ 	.word	0x00001c80
        /*03c8*/ 	.word	0x00000000
        /*03cc*/ 	.word	0x000000f0
        /*03d0*/ 	.short	0x0101
        /*03d2*/ 	.byte	0xff
	.zero		1


	//   ....[37]....
        /*03d4*/ 	.word	0x00001d40
        /*03d8*/ 	.word	0x000000ff
        /*03dc*/ 	.word	0x00000038
        /*03e0*/ 	.short	0x010a
        /*03e2*/ 	.byte	0x04
	.zero		1


	//   ....[38]....
        /*03e4*/ 	.word	0x00001df0
        /*03e8*/ 	.word	0x000000ff
        /*03ec*/ 	.word	0x00000038
        /*03f0*/ 	.short	0x010a
        /*03f2*/ 	.byte	0x21
	.zero		1


	//   ....[39]....
        /*03f4*/ 	.word	0x00001f30
        /*03f8*/ 	.word	0x000000ff
        /*03fc*/ 	.word	0x00000038
        /*0400*/ 	.short	0x010a
        /*0402*/ 	.byte	0x06
	.zero		1


	//   ....[40]....
        /*0404*/ 	.word	0x00002210
        /*0408*/ 	.word	0x000000ff
        /*040c*/ 	.word	0x000000b8
        /*0410*/ 	.short	0x0101
        /*0412*/ 	.byte	0x07
	.zero		1


	//   ....[41]....
        /*0414*/ 	.word	0x00002230
        /*0418*/ 	.word	0x000000ff
        /*041c*/ 	.word	0x00000038
        /*0420*/ 	.short	0x010a
        /*0422*/ 	.byte	0x04
	.zero		1


	//   ....[42]....
        /*0424*/ 	.word	0x000022b0
        /*0428*/ 	.word	0x000000ff
        /*042c*/ 	.word	0x00000038
        /*0430*/ 	.short	0x010a
        /*0432*/ 	.byte	0x21
	.zero		1


	//   ....[43]....
        /*0434*/ 	.word	0x000023f0
        /*0438*/ 	.word	0x000000ff
        /*043c*/ 	.word	0x00000038
        /*0440*/ 	.short	0x010a
        /*0442*/ 	.byte	0x04
	.zero		1


	//   ....[44]....
        /*0444*/ 	.word	0x000026c0
        /*0448*/ 	.word	0x00000003
        /*044c*/ 	.word	0x000000c0
        /*0450*/ 	.short	0x010a
        /*0452*/ 	.byte	0xff
	.zero		1


	//   ....[45]....
        /*0454*/ 	.word	0x00002810
        /*0458*/ 	.word	0x00000000
        /*045c*/ 	.word	0x00000000
        /*0460*/ 	.short	0x0101
        /*0462*/ 	.byte	0xff
	.zero		1


	//   ....[46]....
        /*0464*/ 	.word	0x00002dd0
        /*0468*/ 	.word	0x000000ff
        /*046c*/ 	.word	0x00000000
        /*0470*/ 	.short	0x010a
        /*0472*/ 	.byte	0x04
	.zero		1


	//   ....[47]....
        /*0474*/ 	.word	0x00002e60
        /*0478*/ 	.word	0x000000ff
        /*047c*/ 	.word	0x00000000
        /*0480*/ 	.short	0x010a
        /*0482*/ 	.byte	0x05
	.zero		1


	//   ....[48]....
        /*0484*/ 	.word	0x00002ef0
        /*0488*/ 	.word	0x000000ff
        /*048c*/ 	.word	0x00000000
        /*0490*/ 	.short	0x010a
        /*0492*/ 	.byte	0x05
	.zero		1


	//   ....[49]....
        /*0494*/ 	.word	0x00002f80
        /*0498*/ 	.word	0x000000ff
        /*049c*/ 	.word	0x00000000
        /*04a0*/ 	.short	0x010a
        /*04a2*/ 	.byte	0x05
	.zero		1


	//   ....[50]....
        /*04a4*/ 	.word	0x00003010
        /*04a8*/ 	.word	0x000000ff
        /*04ac*/ 	.word	0x00000000
        /*04b0*/ 	.short	0x010a
        /*04b2*/ 	.byte	0x05
	.zero		1


	//   ....[51]....
        /*04b4*/ 	.word	0x000030a0
        /*04b8*/ 	.word	0x000000ff
        /*04bc*/ 	.word	0x00000000
        /*04c0*/ 	.short	0x010a
        /*04c2*/ 	.byte	0x05
	.zero		1


	//   ....[52]....
        /*04c4*/ 	.word	0x00003140
        /*04c8*/ 	.word	0x00000000
        /*04cc*/ 	.word	0x00000000
        /*04d0*/ 	.short	0x010a
        /*04d2*/ 	.byte	0xff
	.zero		1


	//   ....[53]....
        /*04d4*/ 	.word	0x00003280
        /*04d8*/ 	.word	0x00000002
        /*04dc*/ 	.word	0x000000f0
        /*04e0*/ 	.short	0x010a
        /*04e2*/ 	.byte	0xff
	.zero		1


	//   ....[54]....
        /*04e4*/ 	.word	0x000032e0
        /*04e8*/ 	.word	0x00000004
        /*04ec*/ 	.word	0x00000000
        /*04f0*/ 	.short	0x0101
        /*04f2*/ 	.byte	0xff
	.zero		1


	//   ....[55]....
        /*04f4*/ 	.word	0x00003300
        /*04f8*/ 	.word	0x000000ff
        /*04fc*/ 	.word	0x000000d0
        /*0500*/ 	.short	0x010a
        /*0502*/ 	.byte	0x04
	.zero		1


	//   ....[56]....
        /*0504*/ 	.word	0x00003420
        /*0508*/ 	.word	0x00000002
        /*050c*/ 	.word	0x000000c0
        /*0510*/ 	.short	0x010a
        /*0512*/ 	.byte	0xff
	.zero		1


	//   ....[57]....
        /*0514*/ 	.word	0x00003530
        /*0518*/ 	.word	0x00000002
        /*051c*/ 	.word	0x00000000
        /*0520*/ 	.short	0x0101
        /*0522*/ 	.byte	0xff
	.zero		1


	//   ....[58]....
        /*0524*/ 	.word	0x000035c0
        /*0528*/ 	.word	0x000000ff
        /*052c*/ 	.word	0x000000d0
        /*0530*/ 	.short	0x0106
        /*0532*/ 	.byte	0x04
	.zero		1


	//   ....[59]....
        /*0534*/ 	.word	0x000035e0
        /*0538*/ 	.word	0x000000ff
        /*053c*/ 	.word	0x000000d0
        /*0540*/ 	.short	0x010a
        /*0542*/ 	.byte	0x04
	.zero		1


	//   ....[60]....
        /*0544*/ 	.word	0x00003670
        /*0548*/ 	.word	0x000000ff
        /*054c*/ 	.word	0x000000d0
        /*0550*/ 	.short	0x0106
        /*0552*/ 	.byte	0x07
	.zero		1


	//   ....[61]....
        /*0554*/ 	.word	0x000036b0
        /*0558*/ 	.word	0x00000000
        /*055c*/ 	.word	0x000000d0
        /*0560*/ 	.short	0x010a
        /*0562*/ 	.byte	0xff
	.zero		1


	//   ....[62]....
        /*0564*/ 	.word	0x00003d50
        /*0568*/ 	.word	0x00000000
        /*056c*/ 	.word	0x000000c0
        /*0570*/ 	.short	0x010a
        /*0572*/ 	.byte	0xff
	.zero		1


	//   ....[63]....
        /*0574*/ 	.word	0x00003e60
        /*0578*/ 	.word	0x00000000
        /*057c*/ 	.word	0x00000000
        /*0580*/ 	.short	0x0101
        /*0582*/ 	.byte	0xff
	.zero		1


	//   ....[64]....
        /*0584*/ 	.word	0x00003eb0
        /*0588*/ 	.word	0x000000ff
        /*058c*/ 	.word	0x00000000
        /*0590*/ 	.short	0x010a
        /*0592*/ 	.byte	0x07
	.zero		1


	//   ....[65]....
        /*0594*/ 	.word	0x00003ed0
        /*0598*/ 	.word	0x000000ff
        /*059c*/ 	.word	0x00000000
        /*05a0*/ 	.short	0x010a
        /*05a2*/ 	.byte	0x07
	.zero		1


	//   ....[66]....
        /*05a4*/ 	.word	0x00004000
        /*05a8*/ 	.word	0x000000ff
        /*05ac*/ 	.word	0x00000000
        /*05b0*/ 	.short	0x010a
        /*05b2*/ 	.byte	0x09
	.zero		1


	//   ....[67]....
        /*05b4*/ 	.word	0x000040d0
        /*05b8*/ 	.word	0x000000ff
        /*05bc*/ 	.word	0x000000e8
        /*05c0*/ 	.short	0x010a
        /*05c2*/ 	.byte	0x1f
	.zero		1


	//   ....[68]....
        /*05c4*/ 	.word	0x000042c0
        /*05c8*/ 	.word	0x000000ff
        /*05cc*/ 	.word	0x00000000
        /*05d0*/ 	.short	0x010a
        /*05d2*/ 	.byte	0x07
	.zero		1


	//   ....[69]....
        /*05d4*/ 	.word	0x00004400
        /*05d8*/ 	.word	0x000000ff
        /*05dc*/ 	.word	0x00000000
        /*05e0*/ 	.short	0x010a
        /*05e2*/ 	.byte	0x04
	.zero		1


	//   ....[70]....
        /*05e4*/ 	.word	0x00004730
        /*05e8*/ 	.word	0x000000ff
        /*05ec*/ 	.word	0x00000110
        /*05f0*/ 	.short	0x010a
        /*05f2*/ 	.byte	0x1f
	.zero		1


	//   ....[71]....
        /*05f4*/ 	.word	0x00004c40
        /*05f8*/ 	.word	0x0000000c
        /*05fc*/ 	.word	0x000000c0
        /*0600*/ 	.short	0x010a
        /*0602*/ 	.byte	0xff
	.zero		1


	//   ....[72]....
        /*0604*/ 	.word	0x00004db0
        /*0608*/ 	.word	0x00000000
        /*060c*/ 	.word	0x00000000
        /*0610*/ 	.short	0x0101
        /*0612*/ 	.byte	0xff
	.zero		1


	//   ....[73]....
        /*0614*/ 	.word	0x00005240
        /*0618*/ 	.word	0x000000ff
        /*061c*/ 	.word	0x000000b8
        /*0620*/ 	.short	0x010a
        /*0622*/ 	.byte	0x15
	.zero		1


	//   ....[74]....
        /*0624*/ 	.word	0x000053c0
        /*0628*/ 	.word	0x000000ff
        /*062c*/ 	.word	0x00000090
        /*0630*/ 	.short	0x010a
        /*0632*/ 	.byte	0x15
	.zero		1


	//   ....[75]....
        /*0634*/ 	.word	0x000055d0
        /*0638*/ 	.word	0x000000ff
        /*063c*/ 	.word	0x00000070
        /*0640*/ 	.short	0x010b
        /*0642*/ 	.byte	0x15
	.zero		1


	//   ....[76]....
        /*0644*/ 	.word	0x000055e0
        /*0648*/ 	.word	0x000000ff
        /*064c*/ 	.word	0x00000000
        /*0650*/ 	.short	0x0101
        /*0652*/ 	.byte	0x2e
	.zero		1


	//   ....[77]....
        /*0654*/ 	.word	0x00005600
        /*0658*/ 	.word	0x000000ff
        /*065c*/ 	.word	0x00000098
        /*0660*/ 	.short	0x010a
        /*0662*/ 	.byte	0x15
	.zero		1


	//   ....[78]....
        /*0664*/ 	.word	0x000057b0
        /*0668*/ 	.word	0x000000ff
        /*066c*/ 	.word	0x00000078
        /*0670*/ 	.short	0x010b
        /*0672*/ 	.byte	0x15
	.zero		1


	//   ....[79]....
        /*0674*/ 	.word	0x000057c0
        /*0678*/ 	.word	0x000000ff
        /*067c*/ 	.word	0x00000000
        /*0680*/ 	.short	0x0101
        /*0682*/ 	.byte	0x27
	.zero		1


	//   ....[80]....
        /*0684*/ 	.word	0x000057e0
        /*0688*/ 	.word	0x000000ff
        /*068c*/ 	.word	0x000000a0
        /*0690*/ 	.short	0x010a
        /*0692*/ 	.byte	0x15
	.zero		1


	//   ....[81]....
        /*0694*/ 	.word	0x000059a0
        /*0698*/ 	.word	0x000000ff
        /*069c*/ 	.word	0x00000080
        /*06a0*/ 	.short	0x010b
        /*06a2*/ 	.byte	0x15
	.zero		1


	//   ....[82]....
        /*06a4*/ 	.word	0x000059b0
        /*06a8*/ 	.word	0x000000ff
        /*06ac*/ 	.word	0x00000000
        /*06b0*/ 	.short	0x0101
        /*06b2*/ 	.byte	0x26
	.zero		1


	//   ....[83]....
        /*06b4*/ 	.word	0x000059d0
        /*06b8*/ 	.word	0x000000ff
        /*06bc*/ 	.word	0x000000a8
        /*06c0*/ 	.short	0x010a
        /*06c2*/ 	.byte	0x15
	.zero		1


	//   ....[84]....
        /*06c4*/ 	.word	0x00005b80
        /*06c8*/ 	.word	0x000000ff
        /*06cc*/ 	.word	0x00000088
        /*06d0*/ 	.short	0x010b
        /*06d2*/ 	.byte	0x15
	.zero		1


	//   ....[85]....
        /*06d4*/ 	.word	0x00005b90
        /*06d8*/ 	.word	0x000000ff
        /*06dc*/ 	.word	0x00000000
        /*06e0*/ 	.short	0x0101
        /*06e2*/ 	.byte	0x25
	.zero		1


	//   ....[86]....
        /*06e4*/ 	.word	0x00005ba0
        /*06e8*/ 	.word	0x000000ff
        /*06ec*/ 	.word	0x00000090
        /*06f0*/ 	.short	0x010a
        /*06f2*/ 	.byte	0x15
	.zero		1


	//   ....[87]....
        /*06f4*/ 	.word	0x00005d70
        /*06f8*/ 	.word	0x000000ff
        /*06fc*/ 	.word	0x00000070
        /*0700*/ 	.short	0x010b
        /*0702*/ 	.byte	0x15
	.zero		1


	//   ....[88]....
        /*0704*/ 	.word	0x00005d80
        /*0708*/ 	.word	0x000000ff
        /*070c*/ 	.word	0x00000000
        /*0710*/ 	.short	0x0101
        /*0712*/ 	.byte	0x2e
	.zero		1


	//   ....[89]....
        /*0714*/ 	.word	0x00005d90
        /*0718*/ 	.word	0x000000ff
        /*071c*/ 	.word	0x00000098
        /*0720*/ 	.short	0x010a
        /*0722*/ 	.byte	0x15
	.zero		1


	//   ....[90]....
        /*0724*/ 	.word	0x00005f40
        /*0728*/ 	.word	0x000000ff
        /*072c*/ 	.word	0x00000078
        /*0730*/ 	.short	0x010b
        /*0732*/ 	.byte	0x15
	.zero		1


	//   ....[91]....
        /*0734*/ 	.word	0x00005f70
        /*0738*/ 	.word	0x000000ff
        /*073c*/ 	.word	0x00000000
        /*0740*/ 	.short	0x0101
        /*0742*/ 	.byte	0x27
	.zero		1


	//   ....[92]....
        /*0744*/ 	.word	0x00005f80
        /*0748*/ 	.word	0x000000ff
        /*074c*/ 	.word	0x000000a0
        /*0750*/ 	.short	0x010a
        /*0752*/ 	.byte	0x15
	.zero		1


	//   ....[93]....
        /*0754*/ 	.word	0x00006130
        /*0758*/ 	.word	0x000000ff
        /*075c*/ 	.word	0x00000080
        /*0760*/ 	.short	0x010b
        /*0762*/ 	.byte	0x15
	.zero		1


	//   ....[94]....
        /*0764*/ 	.word	0x00006140
        /*0768*/ 	.word	0x000000ff
        /*076c*/ 	.word	0x00000000
        /*0770*/ 	.short	0x0101
        /*0772*/ 	.byte	0x26
	.zero		1


	//   ....[95]....
        /*0774*/ 	.word	0x00006150
        /*0778*/ 	.word	0x000000ff
        /*077c*/ 	.word	0x000000a8
        /*0780*/ 	.short	0x010a
        /*0782*/ 	.byte	0x15
	.zero		1


	//   ....[96]....
        /*0784*/ 	.word	0x00006390
        /*0788*/ 	.word	0x000000ff
        /*078c*/ 	.word	0x00000088
        /*0790*/ 	.short	0x010b
        /*0792*/ 	.byte	0x15
	.zero		1


	//   ....[97]....
        /*0794*/ 	.word	0x000063a0
        /*0798*/ 	.word	0x000000ff
        /*079c*/ 	.word	0x00000000
        /*07a0*/ 	.short	0x0101
        /*07a2*/ 	.byte	0x25
	.zero		1


	//   ....[98]....
        /*07a4*/ 	.word	0x000063d0
        /*07a8*/ 	.word	0x000000ff
        /*07ac*/ 	.word	0x00000090
        /*07b0*/ 	.short	0x010a
        /*07b2*/ 	.byte	0x15
	.zero		1


	//   ....[99]....
        /*07b4*/ 	.word	0x000063f0
        /*07b8*/ 	.word	0x000000ff
        /*07bc*/ 	.word	0x00000098
        /*07c0*/ 	.short	0x010a
        /*07c2*/ 	.byte	0x15
	.zero		1


	//   ....[100]....
        /*07c4*/ 	.word	0x00006410
        /*07c8*/ 	.word	0x000000ff
        /*07cc*/ 	.word	0x000000a0
        /*07d0*/ 	.short	0x010a
        /*07d2*/ 	.byte	0x15
	.zero		1


	//   ....[101]....
        /*07d4*/ 	.word	0x00006460
        /*07d8*/ 	.word	0x00000002
        /*07dc*/ 	.word	0x000000a8
        /*07e0*/ 	.short	0x010a
        /*07e2*/ 	.byte	0xff
	.zero		1


	//   ....[102]....
        /*07e4*/ 	.word	0x000067c0
        /*07e8*/ 	.word	0x00000000
        /*07ec*/ 	.word	0x000000c0
        /*07f0*/ 	.short	0x010a
        /*07f2*/ 	.byte	0xff
	.zero		1


	//   ....[103]....
        /*07f4*/ 	.word	0x00006890
        /*07f8*/ 	.word	0x00000000
        /*07fc*/ 	.word	0x00000000
        /*0800*/ 	.short	0x0101
        /*0802*/ 	.byte	0xff
	.zero		1


	//   ....[104]....
        /*0804*/ 	.word	0x000074e0
        /*0808*/ 	.word	0x000000ff
        /*080c*/ 	.word	0x00000070
        /*0810*/ 	.short	0x010a
        /*0812*/ 	.byte	0x2c
	.zero		1


	//   ....[105]....
        /*0814*/ 	.word	0x000075c0
        /*0818*/ 	.word	0x000000ff
        /*081c*/ 	.word	0x000000e0
        /*0820*/ 	.short	0x010a
        /*0822*/ 	.byte	0x2c
	.zero		1


	//   ....[106]....
        /*0824*/ 	.word	0x00007730
        /*0828*/ 	.word	0x000000ff
        /*082c*/ 	.word	0x00000070
        /*0830*/ 	.short	0x010a
        /*0832*/ 	.byte	0x2c
	.zero		1


	//   ....[107]....
        /*0834*/ 	.word	0x00007850
        /*0838*/ 	.word	0x000000ff
        /*083c*/ 	.word	0x000000e0
        /*0840*/ 	.short	0x010a
        /*0842*/ 	.byte	0x2c
	.zero		1


	//   ....[108]....
        /*0844*/ 	.word	0x00008e90
        /*0848*/ 	.word	0x00000000
        /*084c*/ 	.word	0x00000000
        /*0850*/ 	.short	0x0101
        /*0852*/ 	.byte	0xff
	.zero		1


	//   ....[109]....
        /*0854*/ 	.word	0x00008ea0
        /*0858*/ 	.word	0x00000003
        /*085c*/ 	.word	0x00000070
        /*0860*/ 	.short	0x010a
        /*0862*/ 	.byte	0xff
	.zero		1


	//   ....[110]....
        /*0864*/ 	.word	0x00008f70
        /*0868*/ 	.word	0x00000003
        /*086c*/ 	.word	0x00000070
        /*0870*/ 	.short	0x010a
        /*0872*/ 	.byte	0xff
	.zero		1


	//   ....[111]....
        /*0874*/ 	.word	0x000096a0
        /*0878*/ 	.word	0x000000ff
        /*087c*/ 	.word	0x00000000
        /*0880*/ 	.short	0x0101
        /*0882*/ 	.byte	0x04
	.zero		1


	//   ....[112]....
        /*0884*/ 	.word	0x0000a4d0
        /*0888*/ 	.word	0x0000000c
        /*088c*/ 	.word	0x00000000
        /*0890*/ 	.short	0x0101
        /*0892*/ 	.byte	0xff
	.zero		1


	//   ....[113]....
        /*0894*/ 	.word	0x0000a530
        /*0898*/ 	.word	0x0000000b
        /*089c*/ 	.word	0x00000070
        /*08a0*/ 	.short	0x010a
        /*08a2*/ 	.byte	0xff
	.zero		1


	//   ....[114]....
        /*08a4*/ 	.word	0x0000a630
        /*08a8*/ 	.word	0x0000000b
        /*08ac*/ 	.word	0x00000070
        /*08b0*/ 	.short	0x010a
        /*08b2*/ 	.byte	0xff
	.zero		1


	//   ....[115]....
        /*08b4*/ 	.word	0x0000bb00
        /*08b8*/ 	.word	0x00000004
        /*08bc*/ 	.word	0x00000000
        /*08c0*/ 	.short	0x0101
        /*08c2*/ 	.byte	0xff
	.zero		1


	//   ....[116]....
        /*08c4*/ 	.word	0x0000bb20
        /*08c8*/ 	.word	0x00000000
        /*08cc*/ 	.word	0x00000070
        /*08d0*/ 	.short	0x010a
        /*08d2*/ 	.byte	0xff
	.zero		1


	//   ....[117]....
        /*08d4*/ 	.word	0x0000bbe0
        /*08d8*/ 	.word	0x00000000
        /*08dc*/ 	.word	0x00000070
        /*08e0*/ 	.short	0x010a
        /*08e2*/ 	.byte	0xff
	.zero		1


	//   ....[118]....
        /*08e4*/ 	.word	0x0000d120
        /*08e8*/ 	.word	0x00000000
        /*08ec*/ 	.word	0x00000000
        /*08f0*/ 	.short	0x0101
        /*08f2*/ 	.byte	0xff
	.zero		1


	//   ....[119]....
        /*08f4*/ 	.word	0x0000d180
        /*08f8*/ 	.word	0x00000009
        /*08fc*/ 	.word	0x00000070
        /*0900*/ 	.short	0x010a
        /*0902*/ 	.byte	0xff
	.zero		1


	//   ....[120]....
        /*0904*/ 	.word	0x0000d280
        /*0908*/ 	.word	0x00000009
        /*090c*/ 	.word	0x00000070
        /*0910*/ 	.short	0x010a
        /*0912*/ 	.byte	0xff
	.zero		1


	//   ....[121]....
        /*0914*/ 	.word	0x0000e7b0
        /*0918*/ 	.word	0x00000000
        /*091c*/ 	.word	0x00000000
        /*0920*/ 	.short	0x0101
        /*0922*/ 	.byte	0xff
	.zero		1


	//   ....[122]....
        /*0924*/ 	.word	0x0000e7d0
        /*0928*/ 	.word	0x00000009
        /*092c*/ 	.word	0x00000070
        /*0930*/ 	.short	0x010a
        /*0932*/ 	.byte	0xff
	.zero		1


	//   ....[123]....
        /*0934*/ 	.word	0x0000e890
        /*0938*/ 	.word	0x00000009
        /*093c*/ 	.word	0x00000070
        /*0940*/ 	.short	0x010a
        /*0942*/ 	.byte	0xff
	.zero		1


	//   ....[124]....
        /*0944*/ 	.word	0x0000fe50
        /*0948*/ 	.word	0x00000004
        /*094c*/ 	.word	0x00000000
        /*0950*/ 	.short	0x0101
        /*0952*/ 	.byte	0xff
	.zero		1


	//   ....[125]....
        /*0954*/ 	.word	0x0000fe70
        /*0958*/ 	.word	0x00000000
        /*095c*/ 	.word	0x00000070
        /*0960*/ 	.short	0x010a
        /*0962*/ 	.byte	0xff
	.zero		1


	//   ....[126]....
        /*0964*/ 	.word	0x0000ff30
        /*0968*/ 	.word	0x00000000
        /*096c*/ 	.word	0x00000070
        /*0970*/ 	.short	0x010a
        /*0972*/ 	.byte	0xff
	.zero		1


	//   ....[127]....
        /*0974*/ 	.word	0x00011440
        /*0978*/ 	.word	0x00000000
        /*097c*/ 	.word	0x00000000
        /*0980*/ 	.short	0x0101
        /*0982*/ 	.byte	0xff
	.zero		1


	//   ....[128]....
        /*0984*/ 	.word	0x00011460
        /*0988*/ 	.word	0x00000003
        /*098c*/ 	.word	0x00000070
        /*0990*/ 	.short	0x010a
        /*0992*/ 	.byte	0xff
	.zero		1


	//   ....[129]....
        /*0994*/ 	.word	0x00011510
        /*0998*/ 	.word	0x00000003
        /*099c*/ 	.word	0x00000070
        /*09a0*/ 	.short	0x010a
        /*09a2*/ 	.byte	0xff
	.zero		1


	//   ....[130]....
        /*09a4*/ 	.word	0x00012a30
        /*09a8*/ 	.word	0x00000000
        /*09ac*/ 	.word	0x00000000
        /*09b0*/ 	.short	0x0101
        /*09b2*/ 	.byte	0xff
	.zero		1


	//   ....[131]....
        /*09b4*/ 	.word	0x00012b30
        /*09b8*/ 	.word	0x000000ff
        /*09bc*/ 	.word	0x00000110
        /*09c0*/ 	.short	0x0101
        /*09c2*/ 	.byte	0x2c
	.zero		1


	//   ....[132]....
        /*09c4*/ 	.word	0x00012ce0
        /*09c8*/ 	.word	0x000000ff
        /*09cc*/ 	.word	0x00000000
        /*09d0*/ 	.short	0x0101
        /*09d2*/ 	.byte	0x06
	.zero		1


	//   ....[133]....
        /*09d4*/ 	.word	0x00012d00
        /*09d8*/ 	.word	0x00000000
        /*09dc*/ 	.word	0x00000100
        /*09e0*/ 	.short	0x010a
        /*09e2*/ 	.byte	0xff
	.zero		1


	//   ....[134]....
        /*09e4*/ 	.word	0x00012d60
        /*09e8*/ 	.word	0x00000000
        /*09ec*/ 	.word	0x00000038
        /*09f0*/ 	.short	0x010a
        /*09f2*/ 	.byte	0xff
	.zero		1


	//   ....[135]....
        /*09f4*/ 	.word	0x00012dc0
        /*09f8*/ 	.word	0x00000000
        /*09fc*/ 	.word	0x00000038
        /*0a00*/ 	.short	0x010a
        /*0a02*/ 	.byte	0xff
	.zero		1


	//   ....[136]....
        /*0a04*/ 	.word	0x00012e10
        /*0a08*/ 	.word	0x00000003
        /*0a0c*/ 	.word	0x000000c0
        /*0a10*/ 	.short	0x010a
        /*0a12*/ 	.byte	0xff
	.zero		1


	//   ....[137]....
        /*0a14*/ 	.word	0x00012e70
        /*0a18*/ 	.word	0x00000000
        /*0a1c*/ 	.word	0x00000000
        /*0a20*/ 	.short	0x010a
        /*0a22*/ 	.byte	0xff
	.zero		1


	//   ....[138]....
        /*0a24*/ 	.word	0x00012ed0
        /*0a28*/ 	.word	0x00000000
        /*0a2c*/ 	.word	0x00000000
        /*0a30*/ 	.short	0x010a
        /*0a32*/ 	.byte	0xff
	.zero		1


	//   ....[139]....
        /*0a34*/ 	.word	0x00012f30
        /*0a38*/ 	.word	0x00000000
        /*0a3c*/ 	.word	0x00000000
        /*0a40*/ 	.short	0x010a
        /*0a42*/ 	.byte	0xff
	.zero		1


	//   ....[140]....
        /*0a44*/ 	.word	0x00012f90
        /*0a48*/ 	.word	0x00000000
        /*0a4c*/ 	.word	0x00000000
        /*0a50*/ 	.short	0x010a
        /*0a52*/ 	.byte	0xff
	.zero		1


	//   ....[141]....
        /*0a54*/ 	.word	0x00012ff0
        /*0a58*/ 	.word	0x00000000
        /*0a5c*/ 	.word	0x00000000
        /*0a60*/ 	.short	0x010a
        /*0a62*/ 	.byte	0xff
	.zero		1


	//   ....[142]....
        /*0a64*/ 	.word	0x00013050
        /*0a68*/ 	.word	0x00000000
        /*0a6c*/ 	.word	0x00000000
        /*0a70*/ 	.short	0x010a
        /*0a72*/ 	.byte	0xff
	.zero		1


	//   ....[143]....
        /*0a74*/ 	.word	0x000130a0
        /*0a78*/ 	.word	0x00000002
        /*0a7c*/ 	.word	0x000000f0
        /*0a80*/ 	.short	0x010a
        /*0a82*/ 	.byte	0xff
	.zero		1


	//   ....[144]....
        /*0a84*/ 	.word	0x00013100
        /*0a88*/ 	.word	0x00000002
        /*0a8c*/ 	.word	0x000000d0
        /*0a90*/ 	.short	0x010a
        /*0a92*/ 	.byte	0xff
	.zero		1


	//   ....[145]....
        /*0a94*/ 	.word	0x00013150
        /*0a98*/ 	.word	0x00000002
        /*0a9c*/ 	.word	0x000000c0
        /*0aa0*/ 	.short	0x010a
        /*0aa2*/ 	.byte	0xff
	.zero		1


	//   ....[146]....
        /*0aa4*/ 	.word	0x000131b0
        /*0aa8*/ 	.word	0x00000000
        /*0aac*/ 	.word	0x000000d0
        /*0ab0*/ 	.short	0x010a
        /*0ab2*/ 	.byte	0xff
	.zero		1


	//   ....[147]....
        /*0ab4*/ 	.word	0x00013200
        /*0ab8*/ 	.word	0x00000000
        /*0abc*/ 	.word	0x000000c0
        /*0ac0*/ 	.short	0x010a
        /*0ac2*/ 	.byte	0xff
	.zero		1


	//   ....[148]....
        /*0ac4*/ 	.word	0x00013260
        /*0ac8*/ 	.word	0x00000000
        /*0acc*/ 	.word	0x00000000
        /*0ad0*/ 	.short	0x010a
        /*0ad2*/ 	.byte	0xff
	.zero		1


	//   ....[149]....
        /*0ad4*/ 	.word	0x000132c0
        /*0ad8*/ 	.word	0x00000000
        /*0adc*/ 	.word	0x000000e8
        /*0ae0*/ 	.short	0x010a
        /*0ae2*/ 	.byte	0xff
	.zero		1


	//   ....[150]....
        /*0ae4*/ 	.word	0x00013320
        /*0ae8*/ 	.word	0x00000000
        /*0aec*/ 	.word	0x00000000
        /*0af0*/ 	.short	0x010a
        /*0af2*/ 	.byte	0xff
	.zero		1


	//   ....[151]....
        /*0af4*/ 	.word	0x00013380
        /*0af8*/ 	.word	0x00000000
        /*0afc*/ 	.word	0x00000110
        /*0b00*/ 	.short	0x010a
        /*0b02*/ 	.byte	0xff
	.zero		1


	//   ....[152]....
        /*0b04*/ 	.word	0x000133d0
        /*0b08*/ 	.word	0x0000000c
        /*0b0c*/ 	.word	0x000000c0
        /*0b10*/ 	.short	0x010a
        /*0b12*/ 	.byte	0xff
	.zero		1


	//   ....[153]....
        /*0b14*/ 	.word	0x00013430
        /*0b18*/ 	.word	0x00000000
        /*0b1c*/ 	.word	0x000000b8
        /*0b20*/ 	.short	0x010a
        /*0b22*/ 	.byte	0xff
	.zero		1


	//   ....[154]....
        /*0b24*/ 	.word	0x00013490
        /*0b28*/ 	.word	0x00000009
        /*0b2c*/ 	.word	0x00000090
        /*0b30*/ 	.short	0x010a
        /*0b32*/ 	.byte	0xff
	.zero		1


	//   ....[155]....
        /*0b34*/ 	.word	0x000134f0
        /*0b38*/ 	.word	0x00000009
        /*0b3c*/ 	.word	0x00000098
        /*0b40*/ 	.short	0x010a
        /*0b42*/ 	.byte	0xff
	.zero		1


	//   ....[156]....
        /*0b44*/ 	.word	0x00013550
        /*0b48*/ 	.word	0x00000009
        /*0b4c*/ 	.word	0x000000a0
        /*0b50*/ 	.short	0x010a
        /*0b52*/ 	.byte	0xff
	.zero		1


	//   ....[157]....
        /*0b54*/ 	.word	0x000135b0
        /*0b58*/ 	.word	0x00000009
        /*0b5c*/ 	.word	0x000000a8
        /*0b60*/ 	.short	0x010a
        /*0b62*/ 	.byte	0xff
	.zero		1


	//   ....[158]....
        /*0b64*/ 	.word	0x00013610
        /*0b68*/ 	.word	0x00000000
        /*0b6c*/ 	.word	0x00000090
        /*0b70*/ 	.short	0x010a
        /*0b72*/ 	.byte	0xff
	.zero		1


	//   ....[159]....
        /*0b74*/ 	.word	0x00013670
        /*0b78*/ 	.word	0x00000000
        /*0b7c*/ 	.word	0x00000098
        /*0b80*/ 	.short	0x010a
        /*0b82*/ 	.byte	0xff
	.zero		1


	//   ....[160]....
        /*0b84*/ 	.word	0x000136d0
        /*0b88*/ 	.word	0x00000000
        /*0b8c*/ 	.word	0x000000a0
        /*0b90*/ 	.short	0x010a
        /*0b92*/ 	.byte	0xff
	.zero		1


	//   ....[161]....
        /*0b94*/ 	.word	0x00013730
        /*0b98*/ 	.word	0x00000000
        /*0b9c*/ 	.word	0x000000a8
        /*0ba0*/ 	.short	0x010a
        /*0ba2*/ 	.byte	0xff
	.zero		1


	//   ....[162]....
        /*0ba4*/ 	.word	0x00013790
        /*0ba8*/ 	.word	0x00000003
        /*0bac*/ 	.word	0x00000090
        /*0bb0*/ 	.short	0x010a
        /*0bb2*/ 	.byte	0xff
	.zero		1


	//   ....[163]....
        /*0bb4*/ 	.word	0x000137f0
        /*0bb8*/ 	.word	0x00000003
        /*0bbc*/ 	.word	0x00000098
        /*0bc0*/ 	.short	0x010a
        /*0bc2*/ 	.byte	0xff
	.zero		1


	//   ....[164]....
        /*0bc4*/ 	.word	0x00013850
        /*0bc8*/ 	.word	0x00000003
        /*0bcc*/ 	.word	0x000000a0
        /*0bd0*/ 	.short	0x010a
        /*0bd2*/ 	.byte	0xff
	.zero		1


	//   ....[165]....
        /*0bd4*/ 	.word	0x000138a0
        /*0bd8*/ 	.word	0x00000000
        /*0bdc*/ 	.word	0x000000c0
        /*0be0*/ 	.short	0x010a
        /*0be2*/ 	.byte	0xff
	.zero		1


	//   ....[166]....
        /*0be4*/ 	.word	0x00013900
        /*0be8*/ 	.word	0x00000003
        /*0bec*/ 	.word	0x00000070
        /*0bf0*/ 	.short	0x010a
        /*0bf2*/ 	.byte	0xff
	.zero		1


	//   ....[167]....
        /*0bf4*/ 	.word	0x00013960
        /*0bf8*/ 	.word	0x00000003
        /*0bfc*/ 	.word	0x000000e0
        /*0c00*/ 	.short	0x010a
        /*0c02*/ 	.byte	0xff
	.zero		1


	//   ....[168]....
        /*0c04*/ 	.word	0x000139b0
        /*0c08*/ 	.word	0x00000003
        /*0c0c*/ 	.word	0x00000070
        /*0c10*/ 	.short	0x010a
        /*0c12*/ 	.byte	0xff
	.zero		1


	//   ....[169]....
        /*0c14*/ 	.word	0x00013a00
        /*0c18*/ 	.word	0x0000000b
        /*0c1c*/ 	.word	0x00000070
        /*0c20*/ 	.short	0x010a
        /*0c22*/ 	.byte	0xff
	.zero		1


	//   ....[170]....
        /*0c24*/ 	.word	0x00013a50
        /*0c28*/ 	.word	0x00000000
        /*0c2c*/ 	.word	0x00000070
        /*0c30*/ 	.short	0x010a
        /*0c32*/ 	.byte	0xff
	.zero		1


	//   ....[171]....
        /*0c34*/ 	.word	0x00013aa0
        /*0c38*/ 	.word	0x00000009
        /*0c3c*/ 	.word	0x00000070
        /*0c40*/ 	.short	0x010a
        /*0c42*/ 	.byte	0xff
	.zero		1


	//   ....[172]....
        /*0c44*/ 	.word	0x00013af0
        /*0c48*/ 	.word	0x00000009
        /*0c4c*/ 	.word	0x00000070
        /*0c50*/ 	.short	0x010a
        /*0c52*/ 	.byte	0xff
	.zero		1


	//   ....[173]....
        /*0c54*/ 	.word	0x00013b40
        /*0c58*/ 	.word	0x00000000
        /*0c5c*/ 	.word	0x00000070
        /*0c60*/ 	.short	0x010a
        /*0c62*/ 	.byte	0xff
	.zero		1


	//   ....[174]....
        /*0c64*/ 	.word	0x00013b90
        /*0c68*/ 	.word	0x00000003
        /*0c6c*/ 	.word	0x00000070
        /*0c70*/ 	.short	0x010a
        /*0c72*/ 	.byte	0xff
	.zero		1


	//----- nvinfo : EIATTR_NUM_MBARRIERS
	.align		4
.L_47:
        /*0c74*/ 	.byte	0x03, 0x38
        /*0c76*/ 	.short	0x0023


	//----- nvinfo : EIATTR_EXIT_INSTR_OFFSETS
	.align		4
        /*0c78*/ 	.byte	0x04, 0x1c
        /*0c7a*/ 	.short	(.L_49 - .L_48)


	//   ....[0]....
.L_48:
        /*0c7c*/ 	.word	0x00003170


	//   ....[1]....
        /*0c80*/ 	.word	0x00003680


	//   ....[2]....
        /*0c84*/ 	.word	0x000036e0


	//   ....[3]....
        /*0c88*/ 	.word	0x00004990


	//   ....[4]....
        /*0c8c*/ 	.word	0x00006490


	//   ....[5]....
        /*0c90*/ 	.word	0x000064d0


	//   ....[6]....
        /*0c94*/ 	.word	0x00012bd0


	//   ....[7]....
        /*0c98*/ 	.word	0x00012c40


	//   ....[8]....
        /*0c9c*/ 	.word	0x00012c70


	//   ....[9]....
        /*0ca0*/ 	.word	0x00012cf0


	//----- nvinfo : EIATTR_MAX_THREADS
	.align		4
.L_49:
        /*0ca4*/ 	.byte	0x04, 0x05
        /*0ca6*/ 	.short	(.L_51 - .L_50)
.L_50:
        /*0ca8*/ 	.word	0x00000100
        /*0cac*/ 	.word	0x00000001
        /*0cb0*/ 	.word	0x00000001


	//----- nvinfo : EIATTR_CRS_STACK_SIZE
	.align		4
.L_51:
        /*0cb4*/ 	.byte	0x04, 0x1e
        /*0cb6*/ 	.short	(.L_53 - .L_52)
.L_52:
        /*0cb8*/ 	.word	0x00000000


	//----- nvinfo : EIATTR_CBANK_PARAM_SIZE
	.align		4
.L_53:
        /*0cbc*/ 	.byte	0x03, 0x19
        /*0cbe*/ 	.short	0x0c00


	//----- nvinfo : EIATTR_PARAM_CBANK
	.align		4
        /*0cc0*/ 	.byte	0x04, 0x0a
        /*0cc2*/ 	.short	(.L_55 - .L_54)
	.align		4
.L_54:
        /*0cc4*/ 	.word	index@(.nv.constant0._ZN7cutlass13device_kernelINS_4gemm6kernel13GemmUniversalIN4cute5tupleIJiiiiEEENS1_10collective13CollectiveMmaINS1_46MainloopSm100TmaUmmaWarpSpecializedBlockScaledILi7ELi2ELi1ENS5_IJNS4_1CILi2EEENSA_ILi4EEENSA_ILi1EEEEEEEENS5_IJNSA_ILi128EEENSA_ILi256EEESG_EEENS5_IJNS_12float_e2m1_tENS_13float_ue4m3_tEEEENS5_IJNS5_IJlSD_lEEENS4_6LayoutINS5_IJNS5_IJNS5_IJNSA_ILi32EEESC_EEEiEEENS5_IJNS5_IJNSA_ILi16EEESC_EEEiEEENS5_IJSD_iEEEEEENS5_IJST_NS5_IJNS5_IJNSA_ILi0EEESD_EEENSA_ILi512EEEEEENS5_IJSW_iEEEEEEEEEEESL_S13_NS4_8TiledMMAINS4_8MMA_AtomIJNS4_17SM100_MMA_MXF4_SSISJ_SJ_fSK_Li128ELi256ELi16ELNS4_4UMMA5MajorE0ELS18_0ELNS17_7ScaleInE0ELS19_0EEEEEENSN_INS5_IJSD_SD_SD_EEENS5_IJSW_SW_SW_EEEEENS5_IJNS4_10UnderscoreES1F_S1F_EEEEENS5_IJNS4_23SM90_TMA_LOAD_MULTICASTES1I_EEENS5_IJNS4_14ComposedLayoutINS4_7SwizzleILi2ELi4ELi3EEENS4_18smem_ptr_flag_bitsILi4EEENSN_INS5_IJNSA_ILi8EEESG_EEENS5_IJSG_SD_EEEEEEENSN_INS5_IJNS5_IJNS5_IJSP_SD_EEESS_EEESD_NS5_IJSD_SB_EEEEEENS5_IJNS5_IJNS5_IJSS_SY_EEESX_EEESW_NS5_IJSC_SY_EEEEEEEEEEEvNS4_8identityES1J_NS5_IJS1T_NSN_INS5_IJNS5_IJNS5_IJSP_SB_EEESS_EEESD_S1W_EEENS5_IJS1Z_SW_NS5_IJSC_NSA_ILi1024EEEEEEEEEEEEEEvS24_EENS_8epilogue10collective18CollectiveEpilogueINS2E_23Sm100TmaWarpSpecializedILi4ELi2ELi32ELb1ELb0EEEJNS5_IJNSA_ILi64EEESH_SG_EEENS5_IJNSN_IS2J_SD_EENSN_INS5_IJSO_SB_EEENS5_IJSD_SG_EEEEEEEENS_10bfloat16_tESM_S2Q_SM_NS2E_6fusion15FusionCallbacksIS2I_NS2R_17LinearCombinationIS2Q_fS2Q_fLNS_15FloatRoundStyleE2EEES2K_S2P_JEEENS4_5SM1004TMEM4LOAD26SM100_TMEM_LOAD_32dp32b32xENS4_13SM90_TMA_LOADENS1K_IS1M_NS1N_ILi16EEENSN_INS5_IJS1P_SO_EEENS5_IJSO_SD_EEEEEEENS4_39AutoVectorizingCopyWithAssumedAlignmentILi128EEENS4_14SM90_TMA_STOREES36_S38_S38_EEEvvEEEEvNT_6ParamsE)
        /*0cc8*/ 	.short	0x0380
        /*0cca*/ 	.short	0x0c00


	//----- nvinfo : EIATTR_SW_WAR
	.align		4
.L_55:
        /*0ccc*/ 	.byte	0x04, 0x36
        /*0cce*/ 	.short	(.L_57 - .L_56)
.L_56:
        /*0cd0*/ 	.word	0x00000008
.L_57:


//--------------------- .nv.callgraph             --------------------------
	.section	.nv.callgraph,"",@"SHT_CUDA_CALLGRAPH"
	.align	4
	.sectionentsize	8
	.align		4
        /*0000*/ 	.word	0x00000000
	.align		4
        /*0004*/ 	.word	0xffffffff
	.align		4
        /*0008*/ 	.word	index@(_ZN7cutlass13device_kernelINS_4gemm6kernel13GemmUniversalIN4cute5tupleIJiiiiEEENS1_10collective13CollectiveMmaINS1_46MainloopSm100TmaUmmaWarpSpecializedBlockScaledILi7ELi2ELi1ENS5_IJNS4_1CILi2EEENSA_ILi4EEENSA_ILi1EEEEEEEENS5_IJNSA_ILi128EEENSA_ILi256EEESG_EEENS5_IJNS_12float_e2m1_tENS_13float_ue4m3_tEEEENS5_IJNS5_IJlSD_lEEENS4_6LayoutINS5_IJNS5_IJNS5_IJNSA_ILi32EEESC_EEEiEEENS5_IJNS5_IJNSA_ILi16EEESC_EEEiEEENS5_IJSD_iEEEEEENS5_IJST_NS5_IJNS5_IJNSA_ILi0EEESD_EEENSA_ILi512EEEEEENS5_IJSW_iEEEEEEEEEEESL_S13_NS4_8TiledMMAINS4_8MMA_AtomIJNS4_17SM100_MMA_MXF4_SSISJ_SJ_fSK_Li128ELi256ELi16ELNS4_4UMMA5MajorE0ELS18_0ELNS17_7ScaleInE0ELS19_0EEEEEENSN_INS5_IJSD_SD_SD_EEENS5_IJSW_SW_SW_EEEEENS5_IJNS4_10UnderscoreES1F_S1F_EEEEENS5_IJNS4_23SM90_TMA_LOAD_MULTICASTES1I_EEENS5_IJNS4_14ComposedLayoutINS4_7SwizzleILi2ELi4ELi3EEENS4_18smem_ptr_flag_bitsILi4EEENSN_INS5_IJNSA_ILi8EEESG_EEENS5_IJSG_SD_EEEEEEENSN_INS5_IJNS5_IJNS5_IJSP_SD_EEESS_EEESD_NS5_IJSD_SB_EEEEEENS5_IJNS5_IJNS5_IJSS_SY_EEESX_EEESW_NS5_IJSC_SY_EEEEEEEEEEEvNS4_8identityES1J_NS5_IJS1T_NSN_INS5_IJNS5_IJNS5_IJSP_SB_EEESS_EEESD_S1W_EEENS5_IJS1Z_SW_NS5_IJSC_NSA_ILi1024EEEEEEEEEEEEEEvS24_EENS_8epilogue10collective18CollectiveEpilogueINS2E_23Sm100TmaWarpSpecializedILi4ELi2ELi32ELb1ELb0EEEJNS5_IJNSA_ILi64EEESH_SG_EEENS5_IJNSN_IS2J_SD_EENSN_INS5_IJSO_SB_EEENS5_IJSD_SG_EEEEEEEENS_10bfloat16_tESM_S2Q_SM_NS2E_6fusion15FusionCallbacksIS2I_NS2R_17LinearCombinationIS2Q_fS2Q_fLNS_15FloatRoundStyleE2EEES2K_S2P_JEEENS4_5SM1004TMEM4LOAD26SM100_TMEM_LOAD_32dp32b32xENS4_13SM90_TMA_LOADENS1K_IS1M_NS1N_ILi16EEENSN_INS5_IJS1P_SO_EEENS5_IJSO_SD_EEEEEEENS4_39AutoVectorizingCopyWithAssumedAlignmentILi128EEENS4_14SM90_TMA_STOREES36_S38_S38_EEEvvEEEEvNT_6ParamsE)
	.align		4
        /*000c*/ 	.word	index@(__assertfail)
	.align		4
        /*0010*/ 	.word	0x00000000
	.align		4
        /*0014*/ 	.word	0xfffffffe
	.align		4
        /*0018*/ 	.word	0x00000000
	.align		4
        /*001c*/ 	.word	0xfffffffd
	.align		4
        /*0020*/ 	.word	0x00000000
	.align		4
        /*0024*/ 	.word	0xfffffffc


//--------------------- .nv.constant4             --------------------------
	.section	.nv.constant4,"a",@progbits
	.align	8
	.align		8
.nv.constant4:
        /*0000*/ 	.dword	__assertfail
	.align		8
        /*0008*/ 	.dword	__unnamed_1
	.align		8
        /*0010*/ 	.dword	__unnamed_2
	.align		8
        /*0018*/ 	.dword	_ZN40_INTERNAL_af541933_4_k_cu_b1175d7c_215504cuda3std3__45__cpo5beginE
	.align		8
        /*0020*/ 	.dword	_ZN40_INTERNAL_af541933_4_k_cu_b1175d7c_215504cuda3std3__45__cpo3endE
	.align		8
        /*0028*/ 	.dword	_ZN40_INTERNAL_af541933_4_k_cu_b1175d7c_215504cuda3std3__45__cpo6cbeginE
	.align		8
        /*0030*/ 	.dword	_ZN40_INTERNAL_af541933_4_k_cu_b1175d7c_215504cuda3std3__45__cpo4cendE
	.align		8
        /*0038*/ 	.dword	_ZN40_INTERNAL_af541933_4_k_cu_b1175d7c_215504cuda3std3__442_GLOBAL__N__af541933_4_k_cu_b1175d7c_215506ignoreE
	.align		8
        /*0040*/ 	.dword	_ZN40_INTERNAL_af541933_4_k_cu_b1175d7c_215504cuda3std3__419piecewise_constructE
	.align		8
        /*0048*/ 	.dword	_ZN40_INTERNAL_af541933_4_k_cu_b1175d7c_215504cuda3std3__48in_placeE
	.align		8
        /*0050*/ 	.dword	_ZN40_INTERNAL_af541933_4_k_cu_b1175d7c_215504cuda3std6ranges3__45__cpo4swapE
	.align		8
        /*0058*/ 	.dword	_ZN40_INTERNAL_af541933_4_k_cu_b1175d7c_215504cuda3std6ranges3__45__cpo9iter_moveE
	.align		8
        /*0060*/ 	.dword	_ZN40_INTERNAL_af541933_4_k_cu_b1175d7c_215504cute7productE
	.align		8
        /*0068*/ 	.dword	_ZN40_INTERNAL_af541933_4_k_cu_b1175d7c_215504cute1_E
	.align		8
        /*0070*/ 	.dword	$str$25
	.align		8
        /*0078*/ 	.dword	$str$26
	.align		8
        /*0080*/ 	.dword	$str$29
	.align		8
        /*0088*/ 	.dword	$str$30


//--------------------- .text._ZN7cutlass13device_kernelINS_4gemm6kernel13GemmUniversalIN4cute5tupleIJiiiiEEENS1_10collective13CollectiveMmaINS1_46MainloopSm100TmaUmmaWarpSpecializedBlockScaledILi7ELi2ELi1ENS5_IJNS4_1CILi2EEENSA_ILi4EEENSA_ILi1EEEEEEEENS5_IJNSA_ILi128EEENSA_ILi256EEESG_EEENS5_IJNS_12float_e2m1_tENS_13float_ue4m3_tEEEENS5_IJNS5_IJlSD_lEEENS4_6LayoutINS5_IJNS5_IJNS5_IJNSA_ILi32EEESC_EEEiEEENS5_IJNS5_IJNSA_ILi16EEESC_EEEiEEENS5_IJSD_iEEEEEENS5_IJST_NS5_IJNS5_IJNSA_ILi0EEESD_EEENSA_ILi512EEEEEENS5_IJSW_iEEEEEEEEEEESL_S13_NS4_8TiledMMAINS4_8MMA_AtomIJNS4_17SM100_MMA_MXF4_SSISJ_SJ_fSK_Li128ELi256ELi16ELNS4_4UMMA5MajorE0ELS18_0ELNS17_7ScaleInE0ELS19_0EEEEEENSN_INS5_IJSD_SD_SD_EEENS5_IJSW_SW_SW_EEEEENS5_IJNS4_10UnderscoreES1F_S1F_EEEEENS5_IJNS4_23SM90_TMA_LOAD_MULTICASTES1I_EEENS5_IJNS4_14ComposedLayoutINS4_7SwizzleILi2ELi4ELi3EEENS4_18smem_ptr_flag_bitsILi4EEENSN_INS5_IJNSA_ILi8EEESG_EEENS5_IJSG_SD_EEEEEEENSN_INS5_IJNS5_IJNS5_IJSP_SD_EEESS_EEESD_NS5_IJSD_SB_EEEEEENS5_IJNS5_IJNS5_IJSS_SY_EEESX_EEESW_NS5_IJSC_SY_EEEEEEEEEEEvNS4_8identityES1J_NS5_IJS1T_NSN_INS5_IJNS5_IJNS5_IJSP_SB_EEESS_EEESD_S1W_EEENS5_IJS1Z_SW_NS5_IJSC_NSA_ILi1024EEEEEEEEEEEEEEvS24_EENS_8epilogue10collective18CollectiveEpilogueINS2E_23Sm100TmaWarpSpecializedILi4ELi2ELi32ELb1ELb0EEEJNS5_IJNSA_ILi64EEESH_SG_EEENS5_IJNSN_IS2J_SD_EENSN_INS5_IJSO_SB_EEENS5_IJSD_SG_EEEEEEEENS_10bfloat16_tESM_S2Q_SM_NS2E_6fusion15FusionCallbacksIS2I_NS2R_17LinearCombinationIS2Q_fS2Q_fLNS_15FloatRoundStyleE2EEES2K_S2P_JEEENS4_5SM1004TMEM4LOAD26SM100_TMEM_LOAD_32dp32b32xENS4_13SM90_TMA_LOADENS1K_IS1M_NS1N_ILi16EEENSN_INS5_IJS1P_SO_EEENS5_IJSO_SD_EEEEEEENS4_39AutoVectorizingCopyWithAssumedAlignmentILi128EEENS4_14SM90_TMA_STOREES36_S38_S38_EEEvvEEEEvNT_6ParamsE --------------------------
	.section	.text._ZN7cutlass13device_kernelINS_4gemm6kernel13GemmUniversalIN4cute5tupleIJiiiiEEENS1_10collective13CollectiveMmaINS1_46MainloopSm100TmaUmmaWarpSpecializedBlockScaledILi7ELi2ELi1ENS5_IJNS4_1CILi2EEENSA_ILi4EEENSA_ILi1EEEEEEEENS5_IJNSA_ILi128EEENSA_ILi256EEESG_EEENS5_IJNS_12float_e2m1_tENS_13float_ue4m3_tEEEENS5_IJNS5_IJlSD_lEEENS4_6LayoutINS5_IJNS5_IJNS5_IJNSA_ILi32EEESC_EEEiEEENS5_IJNS5_IJNSA_ILi16EEESC_EEEiEEENS5_IJSD_iEEEEEENS5_IJST_NS5_IJNS5_IJNSA_ILi0EEESD_EEENSA_ILi512EEEEEENS5_IJSW_iEEEEEEEEEEESL_S13_NS4_8TiledMMAINS4_8MMA_AtomIJNS4_17SM100_MMA_MXF4_SSISJ_SJ_fSK_Li128ELi256ELi16ELNS4_4UMMA5MajorE0ELS18_0ELNS17_7ScaleInE0ELS19_0EEEEEENSN_INS5_IJSD_SD_SD_EEENS5_IJSW_SW_SW_EEEEENS5_IJNS4_10UnderscoreES1F_S1F_EEEEENS5_IJNS4_23SM90_TMA_LOAD_MULTICASTES1I_EEENS5_IJNS4_14ComposedLayoutINS4_7SwizzleILi2ELi4ELi3EEENS4_18smem_ptr_flag_bitsILi4EEENSN_INS5_IJNSA_ILi8EEESG_EEENS5_IJSG_SD_EEEEEEENSN_INS5_IJNS5_IJNS5_IJSP_SD_EEESS_EEESD_NS5_IJSD_SB_EEEEEENS5_IJNS5_IJNS5_IJSS_SY_EEESX_EEESW_NS5_IJSC_SY_EEEEEEEEEEEvNS4_8identityES1J_NS5_IJS1T_NSN_INS5_IJNS5_IJNS5_IJSP_SB_EEESS_EEESD_S1W_EEENS5_IJS1Z_SW_NS5_IJSC_NSA_ILi1024EEEEEEEEEEEEEEvS24_EENS_8epilogue10collective18CollectiveEpilogueINS2E_23Sm100TmaWarpSpecializedILi4ELi2ELi32ELb1ELb0EEEJNS5_IJNSA_ILi64EEESH_SG_EEENS5_IJNSN_IS2J_SD_EENSN_INS5_IJSO_SB_EEENS5_IJSD_SG_EEEEEEEENS_10bfloat16_tESM_S2Q_SM_NS2E_6fusion15FusionCallbacksIS2I_NS2R_17LinearCombinationIS2Q_fS2Q_fLNS_15FloatRoundStyleE2EEES2K_S2P_JEEENS4_5SM1004TMEM4LOAD26SM100_TMEM_LOAD_32dp32b32xENS4_13SM90_TMA_LOADENS1K_IS1M_NS1N_ILi16EEENSN_INS5_IJS1P_SO_EEENS5_IJSO_SD_EEEEEEENS4_39AutoVectorizingCopyWithAssumedAlignmentILi128EEENS4_14SM90_TMA_STOREES36_S38_S38_EEEvvEEEEvNT_6ParamsE,"ax",@progbits
	.align	128
.text._ZN7cutlass13device_kernelINS_4gemm6kernel13GemmUniversalIN4cute5tupleIJiiiiEEENS1_10collective13CollectiveMmaINS1_46MainloopSm100TmaUmmaWarpSpecializedBlockScaledILi7ELi2ELi1ENS5_IJNS4_1CILi2EEENSA_ILi4EEENSA_ILi1EEEEEEEENS5_IJNSA_ILi128EEENSA_ILi256EEESG_EEENS5_IJNS_12float_e2m1_tENS_13float_ue4m3_tEEEENS5_IJNS5_IJlSD_lEEENS4_6LayoutINS5_IJNS5_IJNS5_IJNSA_ILi32EEESC_EEEiEEENS5_IJNS5_IJNSA_ILi16EEESC_EEEiEEENS5_IJSD_iEEEEEENS5_IJST_NS5_IJNS5_IJNSA_ILi0EEESD_EEENSA_ILi512EEEEEENS5_IJSW_iEEEEEEEEEEESL_S13_NS4_8TiledMMAINS4_8MMA_AtomIJNS4_17SM100_MMA_MXF4_SSISJ_SJ_fSK_Li128ELi256ELi16ELNS4_4UMMA5MajorE0ELS18_0ELNS17_7ScaleInE0ELS19_0EEEEEENSN_INS5_IJSD_SD_SD_EEENS5_IJSW_SW_SW_EEEEENS5_IJNS4_10UnderscoreES1F_S1F_EEEEENS5_IJNS4_23SM90_TMA_LOAD_MULTICASTES1I_EEENS5_IJNS4_14ComposedLayoutINS4_7SwizzleILi2ELi4ELi3EEENS4_18smem_ptr_flag_bitsILi4EEENSN_INS5_IJNSA_ILi8EEESG_EEENS5_IJSG_SD_EEEEEEENSN_INS5_IJNS5_IJNS5_IJSP_SD_EEESS_EEESD_NS5_IJSD_SB_EEEEEENS5_IJNS5_IJNS5_IJSS_SY_EEESX_EEESW_NS5_IJSC_SY_EEEEEEEEEEEvNS4_8identityES1J_NS5_IJS1T_NSN_INS5_IJNS5_IJNS5_IJSP_SB_EEESS_EEESD_S1W_EEENS5_IJS1Z_SW_NS5_IJSC_NSA_ILi1024EEEEEEEEEEEEEEvS24_EENS_8epilogue10collective18CollectiveEpilogueINS2E_23Sm100TmaWarpSpecializedILi4ELi2ELi32ELb1ELb0EEEJNS5_IJNSA_ILi64EEESH_SG_EEENS5_IJNSN_IS2J_SD_EENSN_INS5_IJSO_SB_EEENS5_IJSD_SG_EEEEEEEENS_10bfloat16_tESM_S2Q_SM_NS2E_6fusion15FusionCallbacksIS2I_NS2R_17LinearCombinationIS2Q_fS2Q_fLNS_15FloatRoundStyleE2EEES2K_S2P_JEEENS4_5SM1004TMEM4LOAD26SM100_TMEM_LOAD_32dp32b32xENS4_13SM90_TMA_LOADENS1K_IS1M_NS1N_ILi16EEENSN_INS5_IJS1P_SO_EEENS5_IJSO_SD_EEEEEEENS4_39AutoVectorizingCopyWithAssumedAlignmentILi128EEENS4_14SM90_TMA_STOREES36_S38_S38_EEEvvEEEEvNT_6ParamsE:
        .type           _ZN7cutlass13device_kernelINS_4gemm6kernel13GemmUniversalIN4cute5tupleIJiiiiEEENS1_10collective13CollectiveMmaINS1_46MainloopSm100TmaUmmaWarpSpecializedBlockScaledILi7ELi2ELi1ENS5_IJNS4_1CILi2EEENSA_ILi4EEENSA_ILi1EEEEEEEENS5_IJNSA_ILi128EEENSA_ILi256EEESG_EEENS5_IJNS_12float_e2m1_tENS_13float_ue4m3_tEEEENS5_IJNS5_IJlSD_lEEENS4_6LayoutINS5_IJNS5_IJNS5_IJNSA_ILi32EEESC_EEEiEEENS5_IJNS5_IJNSA_ILi16EEESC_EEEiEEENS5_IJSD_iEEEEEENS5_IJST_NS5_IJNS5_IJNSA_ILi0EEESD_EEENSA_ILi512EEEEEENS5_IJSW_iEEEEEEEEEEESL_S13_NS4_8TiledMMAINS4_8MMA_AtomIJNS4_17SM100_MMA_MXF4_SSISJ_SJ_fSK_Li128ELi256ELi16ELNS4_4UMMA5MajorE0ELS18_0ELNS17_7ScaleInE0ELS19_0EEEEEENSN_INS5_IJSD_SD_SD_EEENS5_IJSW_SW_SW_EEEEENS5_IJNS4_10UnderscoreES1F_S1F_EEEEENS5_IJNS4_23SM90_TMA_LOAD_MULTICASTES1I_EEENS5_IJNS4_14ComposedLayoutINS4_7SwizzleILi2ELi4ELi3EEENS4_18smem_ptr_flag_bitsILi4EEENSN_INS5_IJNSA_ILi8EEESG_EEENS5_IJSG_SD_EEEEEEENSN_INS5_IJNS5_IJNS5_IJSP_SD_EEESS_EEESD_NS5_IJSD_SB_EEEEEENS5_IJNS5_IJNS5_IJSS_SY_EEESX_EEESW_NS5_IJSC_SY_EEEEEEEEEEEvNS4_8identityES1J_NS5_IJS1T_NSN_INS5_IJNS5_IJNS5_IJSP_SB_EEESS_EEESD_S1W_EEENS5_IJS1Z_SW_NS5_IJSC_NSA_ILi1024EEEEEEEEEEEEEEvS24_EENS_8epilogue10collective18CollectiveEpilogueINS2E_23Sm100TmaWarpSpecializedILi4ELi2ELi32ELb1ELb0EEEJNS5_IJNSA_ILi64EEESH_SG_EEENS5_IJNSN_IS2J_SD_EENSN_INS5_IJSO_SB_EEENS5_IJSD_SG_EEEEEEEENS_10bfloat16_tESM_S2Q_SM_NS2E_6fusion15FusionCallbacksIS2I_NS2R_17LinearCombinationIS2Q_fS2Q_fLNS_15FloatRoundStyleE2EEES2K_S2P_JEEENS4_5SM1004TMEM4LOAD26SM100_TMEM_LOAD_32dp32b32xENS4_13SM90_TMA_LOADENS1K_IS1M_NS1N_ILi16EEENSN_INS5_IJS1P_SO_EEENS5_IJSO_SD_EEEEEEENS4_39AutoVectorizingCopyWithAssumedAlignmentILi128EEENS4_14SM90_TMA_STOREES36_S38_S38_EEEvvEEEEvNT_6ParamsE,@function
        .size           _ZN7cutlass13device_kernelINS_4gemm6kernel13GemmUniversalIN4cute5tupleIJiiiiEEENS1_10collective13CollectiveMmaINS1_46MainloopSm100TmaUmmaWarpSpecializedBlockScaledILi7ELi2ELi1ENS5_IJNS4_1CILi2EEENSA_ILi4EEENSA_ILi1EEEEEEEENS5_IJNSA_ILi128EEENSA_ILi256EEESG_EEENS5_IJNS_12float_e2m1_tENS_13float_ue4m3_tEEEENS5_IJNS5_IJlSD_lEEENS4_6LayoutINS5_IJNS5_IJNS5_IJNSA_ILi32EEESC_EEEiEEENS5_IJNS5_IJNSA_ILi16EEESC_EEEiEEENS5_IJSD_iEEEEEENS5_IJST_NS5_IJNS5_IJNSA_ILi0EEESD_EEENSA_ILi512EEEEEENS5_IJSW_iEEEEEEEEEEESL_S13_NS4_8TiledMMAINS4_8MMA_AtomIJNS4_17SM100_MMA_MXF4_SSISJ_SJ_fSK_Li128ELi256ELi16ELNS4_4UMMA5MajorE0ELS18_0ELNS17_7ScaleInE0ELS19_0EEEEEENSN_INS5_IJSD_SD_SD_EEENS5_IJSW_SW_SW_EEEEENS5_IJNS4_10UnderscoreES1F_S1F_EEEEENS5_IJNS4_23SM90_TMA_LOAD_MULTICASTES1I_EEENS5_IJNS4_14ComposedLayoutINS4_7SwizzleILi2ELi4ELi3EEENS4_18smem_ptr_flag_bitsILi4EEENSN_INS5_IJNSA_ILi8EEESG_EEENS5_IJSG_SD_EEEEEEENSN_INS5_IJNS5_IJNS5_IJSP_SD_EEESS_EEESD_NS5_IJSD_SB_EEEEEENS5_IJNS5_IJNS5_IJSS_SY_EEESX_EEESW_NS5_IJSC_SY_EEEEEEEEEEEvNS4_8identityES1J_NS5_IJS1T_NSN_INS5_IJNS5_IJNS5_IJSP_SB_EEESS_EEESD_S1W_EEENS5_IJS1Z_SW_NS5_IJSC_NSA_ILi1024EEEEEEEEEEEEEEvS24_EENS_8epilogue10collective18CollectiveEpilogueINS2E_23Sm100TmaWarpSpecializedILi4ELi2ELi32ELb1ELb0EEEJNS5_IJNSA_ILi64EEESH_SG_EEENS5_IJNSN_IS2J_SD_EENSN_INS5_IJSO_SB_EEENS5_IJSD_SG_EEEEEEEENS_10bfloat16_tESM_S2Q_SM_NS2E_6fusion15FusionCallbacksIS2I_NS2R_17LinearCombinationIS2Q_fS2Q_fLNS_15FloatRoundStyleE2EEES2K_S2P_JEEENS4_5SM1004TMEM4LOAD26SM100_TMEM_LOAD_32dp32b32xENS4_13SM90_TMA_LOADENS1K_IS1M_NS1N_ILi16EEENSN_INS5_IJS1P_SO_EEENS5_IJSO_SD_EEEEEEENS4_39AutoVectorizingCopyWithAssumedAlignmentILi128EEENS4_14SM90_TMA_STOREES36_S38_S38_EEEvvEEEEvNT_6ParamsE,(.L_x_251 - _ZN7cutlass13device_kernelINS_4gemm6kernel13GemmUniversalIN4cute5tupleIJiiiiEEENS1_10collective13CollectiveMmaINS1_46MainloopSm100TmaUmmaWarpSpecializedBlockScaledILi7ELi2ELi1ENS5_IJNS4_1CILi2EEENSA_ILi4EEENSA_ILi1EEEEEEEENS5_IJNSA_ILi128EEENSA_ILi256EEESG_EEENS5_IJNS_12float_e2m1_tENS_13float_ue4m3_tEEEENS5_IJNS5_IJlSD_lEEENS4_6LayoutINS5_IJNS5_IJNS5_IJNSA_ILi32EEESC_EEEiEEENS5_IJNS5_IJNSA_ILi16EEESC_EEEiEEENS5_IJSD_iEEEEEENS5_IJST_NS5_IJNS5_IJNSA_ILi0EEESD_EEENSA_ILi512EEEEEENS5_IJSW_iEEEEEEEEEEESL_S13_NS4_8TiledMMAINS4_8MMA_AtomIJNS4_17SM100_MMA_MXF4_SSISJ_SJ_fSK_Li128ELi256ELi16ELNS4_4UMMA5MajorE0ELS18_0ELNS17_7ScaleInE0ELS19_0EEEEEENSN_INS5_IJSD_SD_SD_EEENS5_IJSW_SW_SW_EEEEENS5_IJNS4_10UnderscoreES1F_S1F_EEEEENS5_IJNS4_23SM90_TMA_LOAD_MULTICASTES1I_EEENS5_IJNS4_14ComposedLayoutINS4_7SwizzleILi2ELi4ELi3EEENS4_18smem_ptr_flag_bitsILi4EEENSN_INS5_IJNSA_ILi8EEESG_EEENS5_IJSG_SD_EEEEEEENSN_INS5_IJNS5_IJNS5_IJSP_SD_EEESS_EEESD_NS5_IJSD_SB_EEEEEENS5_IJNS5_IJNS5_IJSS_SY_EEESX_EEESW_NS5_IJSC_SY_EEEEEEEEEEEvNS4_8identityES1J_NS5_IJS1T_NSN_INS5_IJNS5_IJNS5_IJSP_SB_EEESS_EEESD_S1W_EEENS5_IJS1Z_SW_NS5_IJSC_NSA_ILi1024EEEEEEEEEEEEEEvS24_EENS_8epilogue10collective18CollectiveEpilogueINS2E_23Sm100TmaWarpSpecializedILi4ELi2ELi32ELb1ELb0EEEJNS5_IJNSA_ILi64EEESH_SG_EEENS5_IJNSN_IS2J_SD_EENSN_INS5_IJSO_SB_EEENS5_IJSD_SG_EEEEEEEENS_10bfloat16_tESM_S2Q_SM_NS2E_6fusion15FusionCallbacksIS2I_NS2R_17LinearCombinationIS2Q_fS2Q_fLNS_15FloatRoundStyleE2EEES2K_S2P_JEEENS4_5SM1004TMEM4LOAD26SM100_TMEM_LOAD_32dp32b32xENS4_13SM90_TMA_LOADENS1K_IS1M_NS1N_ILi16EEENSN_INS5_IJS1P_SO_EEENS5_IJSO_SD_EEEEEEENS4_39AutoVectorizingCopyWithAssumedAlignmentILi128EEENS4_14SM90_TMA_STOREES36_S38_S38_EEEvvEEEEvNT_6ParamsE)
        .other          _ZN7cutlass13device_kernelINS_4gemm6kernel13GemmUniversalIN4cute5tupleIJiiiiEEENS1_10collective13CollectiveMmaINS1_46MainloopSm100TmaUmmaWarpSpecializedBlockScaledILi7ELi2ELi1ENS5_IJNS4_1CILi2EEENSA_ILi4EEENSA_ILi1EEEEEEEENS5_IJNSA_ILi128EEENSA_ILi256EEESG_EEENS5_IJNS_12float_e2m1_tENS_13float_ue4m3_tEEEENS5_IJNS5_IJlSD_lEEENS4_6LayoutINS5_IJNS5_IJNS5_IJNSA_ILi32EEESC_EEEiEEENS5_IJNS5_IJNSA_ILi16EEESC_EEEiEEENS5_IJSD_iEEEEEENS5_IJST_NS5_IJNS5_IJNSA_ILi0EEESD_EEENSA_ILi512EEEEEENS5_IJSW_iEEEEEEEEEEESL_S13_NS4_8TiledMMAINS4_8MMA_AtomIJNS4_17SM100_MMA_MXF4_SSISJ_SJ_fSK_Li128ELi256ELi16ELNS4_4UMMA5MajorE0ELS18_0ELNS17_7ScaleInE0ELS19_0EEEEEENSN_INS5_IJSD_SD_SD_EEENS5_IJSW_SW_SW_EEEEENS5_IJNS4_10UnderscoreES1F_S1F_EEEEENS5_IJNS4_23SM90_TMA_LOAD_MULTICASTES1I_EEENS5_IJNS4_14ComposedLayoutINS4_7SwizzleILi2ELi4ELi3EEENS4_18smem_ptr_flag_bitsILi4EEENSN_INS5_IJNSA_ILi8EEESG_EEENS5_IJSG_SD_EEEEEEENSN_INS5_IJNS5_IJNS5_IJSP_SD_EEESS_EEESD_NS5_IJSD_SB_EEEEEENS5_IJNS5_IJNS5_IJSS_SY_EEESX_EEESW_NS5_IJSC_SY_EEEEEEEEEEEvNS4_8identityES1J_NS5_IJS1T_NSN_INS5_IJNS5_IJNS5_IJSP_SB_EEESS_EEESD_S1W_EEENS5_IJS1Z_SW_NS5_IJSC_NSA_ILi1024EEEEEEEEEEEEEEvS24_EENS_8epilogue10collective18CollectiveEpilogueINS2E_23Sm100TmaWarpSpecializedILi4ELi2ELi32ELb1ELb0EEEJNS5_IJNSA_ILi64EEESH_SG_EEENS5_IJNSN_IS2J_SD_EENSN_INS5_IJSO_SB_EEENS5_IJSD_SG_EEEEEEEENS_10bfloat16_tESM_S2Q_SM_NS2E_6fusion15FusionCallbacksIS2I_NS2R_17LinearCombinationIS2Q_fS2Q_fLNS_15FloatRoundStyleE2EEES2K_S2P_JEEENS4_5SM1004TMEM4LOAD26SM100_TMEM_LOAD_32dp32b32xENS4_13SM90_TMA_LOADENS1K_IS1M_NS1N_ILi16EEENSN_INS5_IJS1P_SO_EEENS5_IJSO_SD_EEEEEEENS4_39AutoVectorizingCopyWithAssumedAlignmentILi128EEENS4_14SM90_TMA_STOREES36_S38_S38_EEEvvEEEEvNT_6ParamsE,@"STO_CUDA_ENTRY STV_DEFAULT"
_ZN7cutlass13device_kernelINS_4gemm6kernel13GemmUniversalIN4cute5tupleIJiiiiEEENS1_10collective13CollectiveMmaINS1_46MainloopSm100TmaUmmaWarpSpecializedBlockScaledILi7ELi2ELi1ENS5_IJNS4_1CILi2EEENSA_ILi4EEENSA_ILi1EEEEEEEENS5_IJNSA_ILi128EEENSA_ILi256EEESG_EEENS5_IJNS_12float_e2m1_tENS_13float_ue4m3_tEEEENS5_IJNS5_IJlSD_lEEENS4_6LayoutINS5_IJNS5_IJNS5_IJNSA_ILi32EEESC_EEEiEEENS5_IJNS5_IJNSA_ILi16EEESC_EEEiEEENS5_IJSD_iEEEEEENS5_IJST_NS5_IJNS5_IJNSA_ILi0EEESD_EEENSA_ILi512EEEEEENS5_IJSW_iEEEEEEEEEEESL_S13_NS4_8TiledMMAINS4_8MMA_AtomIJNS4_17SM100_MMA_MXF4_SSISJ_SJ_fSK_Li128ELi256ELi16ELNS4_4UMMA5MajorE0ELS18_0ELNS17_7ScaleInE0ELS19_0EEEEEENSN_INS5_IJSD_SD_SD_EEENS5_IJSW_SW_SW_EEEEENS5_IJNS4_10UnderscoreES1F_S1F_EEEEENS5_IJNS4_23SM90_TMA_LOAD_MULTICASTES1I_EEENS5_IJNS4_14ComposedLayoutINS4_7SwizzleILi2ELi4ELi3EEENS4_18smem_ptr_flag_bitsILi4EEENSN_INS5_IJNSA_ILi8EEESG_EEENS5_IJSG_SD_EEEEEEENSN_INS5_IJNS5_IJNS5_IJSP_SD_EEESS_EEESD_NS5_IJSD_SB_EEEEEENS5_IJNS5_IJNS5_IJSS_SY_EEESX_EEESW_NS5_IJSC_SY_EEEEEEEEEEEvNS4_8identityES1J_NS5_IJS1T_NSN_INS5_IJNS5_IJNS5_IJSP_SB_EEESS_EEESD_S1W_EEENS5_IJS1Z_SW_NS5_IJSC_NSA_ILi1024EEEEEEEEEEEEEEvS24_EENS_8epilogue10collective18CollectiveEpilogueINS2E_23Sm100TmaWarpSpecializedILi4ELi2ELi32ELb1ELb0EEEJNS5_IJNSA_ILi64EEESH_SG_EEENS5_IJNSN_IS2J_SD_EENSN_INS5_IJSO_SB_EEENS5_IJSD_SG_EEEEEEEENS_10bfloat16_tESM_S2Q_SM_NS2E_6fusion15FusionCallbacksIS2I_NS2R_17LinearCombinationIS2Q_fS2Q_fLNS_15FloatRoundStyleE2EEES2K_S2P_JEEENS4_5SM1004TMEM4LOAD26SM100_TMEM_LOAD_32dp32b32xENS4_13SM90_TMA_LOADENS1K_IS1M_NS1N_ILi16EEENSN_INS5_IJS1P_SO_EEENS5_IJSO_SD_EEEEEEENS4_39AutoVectorizingCopyWithAssumedAlignmentILi128EEENS4_14SM90_TMA_STOREES36_S38_S38_EEEvvEEEEvNT_6ParamsE:
[----:B------:R-:W1:Y:S01]  /*0000*/  LDC R1, c[0x0][0x37c] ;  /* 0x0000df00ff017b82 */ /* 0x000e620000000800 */
[----:B------:R-:W2:Y:S01]  /*0010*/  S2R R187, SR_TID.X ;  /* 0x0000000000bb7919 */ /* 0x000ea20000002100 */
[----:B------:R-:W3:Y:S01]  /*0020*/  LDCU.64 UR12, c[0x0][0xc90] ;  /* 0x00019200ff0c77ac */ /* 0x000ee20008000a00 */
[----:B------:R-:W-:Y:S02]  /*0030*/  PRMT R180, RZ, 0x7610, R180 ;  /* 0x00007610ffb47816 */ /* 0x000fe400000000b4 */
[----:B------:R-:W-:Y:S02]  /*0040*/  ELECT P4, URZ, PT ;  /* 0x0000000000ff782f */ /* 0x000fe40003880000 */
[----:B---3--:R-:W-:-:S04]  /*0050*/  ISETP.NE.U32.AND P0, PT, RZ, UR12, PT ;  /* 0x0000000cff007c0c */ /* 0x008fc8000bf05070 */
[----:B------:R-:W-:Y:S02]  /*0060*/  ISETP.NE.AND.EX P1, PT, RZ, UR13, PT, P0 ;  /* 0x0000000dff007c0c */ /* 0x000fe4000bf25300 */
[----:B--2---:R-:W-:-:S05]  /*0070*/  SHF.R.U32.HI R181, RZ, 0x5, R187 ;  /* 0x00000005ffb57819 */ /* 0x004fca00000116bb */
[----:B------:R-:W2:Y:S02]  /*0080*/  SHFL.IDX PT, R0, R181, RZ, 0x1f ;  /* 0x00001fffb5007589 */ /* 0x000ea400000e0000 */
[----:B--2---:R-:W-:-:S04]  /*0090*/  R2UR UR19, R0 ;  /* 0x00000000001372ca */ /* 0x004fc800000e0000 */
[----:B-1----:R-:W-:Y:S05]  /*00a0*/  @P1 BRA `(.L_x_0) ;  /* 0x0000000000301947 */ /* 0x002fea0003800000 */
[----:B------:R-:W1:Y:S02]  /*00b0*/  LDCU.64 UR4, c[0x0][0xc88] ;  /* 0x00019100ff0477ac */ /* 0x000e640008000a00 */
[----:B-1----:R-:W-:-:S04]  /*00c0*/  UISETP.NE.U32.AND UP0, UPT, UR4, URZ, UPT ;  /* 0x000000ff0400728c */ /* 0x002fc8000bf05070 */
[----:B------:R-:W-:-:S09]  /*00d0*/  UISETP.NE.AND.EX UP0, UPT, UR5, URZ, UPT, UP0 ;  /* 0x000000ff0500728c */ /* 0x000fd2000bf05300 */
[----:B------:R-:W-:Y:S05]  /*00e0*/  BRA.U !UP0, `(.L_x_1) ;  /* 0x0000000108147547 */ /* 0x000fea000b800000 */
[----:B------:R-:W1:Y:S01]  /*00f0*/  LDC.64 R2, c[0x0][0xc88] ;  /* 0x00032200ff027b82 */ /* 0x000e620000000a00 */
[----:B------:R-:W1:Y:S02]  /*0100*/  LDCU.64 UR4, c[0x0][0x358] ;  /* 0x00006b00ff0477ac */ /* 0x000e640008000a00 */
[----:B-1----:R1:W5:Y:S01]  /*0110*/  LDG.E R133, desc[UR4][R2.64] ;  /* 0x0000000402857981 */ /* 0x002362000c1e1900 */
[----:B------:R-:W-:Y:S01]  /*0120*/  HFMA2 R180, -RZ, RZ, 0, 5.9604644775390625e-08 ;  /* 0x00000001ffb47431 */ /* 0x000fe200000001ff */
[----:B------:R-:W-:Y:S05]  /*0130*/  BRA `(.L_x_0) ;  /* 0x00000000000c7947 */ /* 0x000fea0003800000 */
.L_x_1:
[----:B------:R-:W1:Y:S01]  /*0140*/  LDCU UR4, c[0x0][0xc80] ;  /* 0x00019000ff0477ac */ /* 0x000e620008000800 */
[----:B------:R-:W-:Y:S01]  /*0150*/  HFMA2 R180, -RZ, RZ, 0, 5.9604644775390625e-08 ;  /* 0x00000001ffb47431 */ /* 0x000fe200000001ff */
[----:B-1----:R-:W-:-:S07]  /*0160*/  MOV R133, UR4 ;  /* 0x0000000400857c02 */ /* 0x002fce0008000f00 */
.L_x_0:
[----:B------:R-:W2:Y:S02]  /*0170*/  LDCU.64 UR4, c[0x0][0xcb0] ;  /* 0x00019600ff0477ac */ /* 0x000ea40008000a00 */
[----:B--2---:R-:W-:-:S04]  /*0180*/  UISETP.NE.U32.AND UP0, UPT, UR4, URZ, UPT ;  /* 0x000000ff0400728c */ /* 0x004fc8000bf05070 */
[----:B------:R-:W-:-:S09]  /*0190*/  UISETP.NE.AND.EX UP0, UPT, UR5, URZ, UPT, UP0 ;  /* 0x000000ff0500728c */ /* 0x000fd2000bf05300 */
[----:B------:R-:W-:Y:S05]  /*01a0*/  BRA.U UP0, `(.L_x_2) ;  /* 0x0000000100287547 */ /* 0x000fea000b800000 */
[----:B------:R-:W2:Y:S02]  /*01b0*/  LDCU.64 UR4, c[0x0][0xca8] ;  /* 0x00019500ff0477ac */ /* 0x000ea40008000a00 */
[----:B--2---:R-:W-:-:S04]  /*01c0*/  UISETP.NE.U32.AND UP0, UPT, UR4, URZ, UPT ;  /* 0x000000ff0400728c */ /* 0x004fc8000bf05070 */
[----:B------:R-:W-:-:S09]  /*01d0*/  UISETP.NE.AND.EX UP0, UPT, UR5, URZ, UPT, UP0 ;  /* 0x000000ff0500728c */ /* 0x000fd2000bf05300 */
[----:B------:R-:W-:Y:S05]  /*01e0*/  BRA.U !UP0, `(.L_x_3) ;  /* 0x0000000108107547 */ /* 0x000fea000b800000 */
[----:B------:R-:W2:Y:S01]  /*01f0*/  LDC.64 R130, c[0x0][0xca8] ;  /* 0x00032a00ff827b82 */ /* 0x000ea20000000a00 */
[----:B------:R-:W2:Y:S02]  /*0200*/  LDCU.64 UR4, c[0x0][0x358] ;  /* 0x00006b00ff0477ac */ /* 0x000ea40008000a00 */
[----:B--2---:R2:W5:Y:S01]  /*0210*/  LDG.E R130, desc[UR4][R130.64] ;  /* 0x0000000482827981 */ /* 0x004562000c1e1900 */
[----:B------:R-:W-:Y:S05]  /*0220*/  BRA `(.L_x_2) ;  /* 0x0000000000087947 */ /* 0x000fea0003800000 */
.L_x_3:
[----:B------:R-:W2:Y:S02]  /*0230*/  LDCU UR4, c[0x0][0xca0] ;  /* 0x00019400ff0477ac */ /* 0x000ea40008000800 */
[----:B--2---:R-:W-:Y:S02]  /*0240*/  MOV R130, UR4 ;  /* 0x0000000400827c02 */ /* 0x004fe40008000f00 */
.L_x_2:
[----:B------:R-:W-:Y:S01]  /*0250*/  IMAD.U32 R0, RZ, RZ, UR19 ;  /* 0x00000013ff007e24 */ /* 0x000fe2000f8e00ff */
[----:B------:R-:W-:Y:S04]  /*0260*/  BSSY.RECONVERGENT B0, `(.L_x_4) ;  /* 0x0000012000007945 */ /* 0x000fe80003800200 */
[C---:B------:R-:W-:Y:S02]  /*0270*/  ISETP.NE.OR P2, PT, R0.reuse, 0x1, !P4 ;  /* 0x000000010000780c */ /* 0x040fe40006745670 */
[----:B------:R-:W-:-:S11]  /*0280*/  ISETP.NE.OR P1, PT, R0, 0x3, !P4 ;  /* 0x000000030000780c */ /* 0x000fd60006725670 */
[----:B------:R-:W-:Y:S05]  /*0290*/  @P2 BRA `(.L_x_5) ;  /* 0x0000000000382947 */ /* 0x000fea0003800000 */
[----:B------:R-:W3:Y:S02]  /*02a0*/  LDCU.64 UR4, c[0x0][0x348] ;  /* 0x00006900ff0477ac */ /* 0x000ee40008000a00 */
[----:B---3--:R-:W-:Y:S02]  /*02b0*/  UIADD3 UR10, UP3, UPT, UR4, 0x80, URZ ;  /* 0x00000080040a7890 */ /* 0x008fe4000ff7e0ff */
[----:B------:R-:W-:Y:S02]  /*02c0*/  UIADD3 UR8, UP2, UPT, UR4, 0x180, URZ ;  /* 0x0000018004087890 */ /* 0x000fe4000ff5e0ff */
[----:B------:R-:W-:Y:S02]  /*02d0*/  UIADD3 UR6, UP1, UPT, UR4, 0x280, URZ ;  /* 0x0000028004067890 */ /* 0x000fe4000ff3e0ff */
[----:B------:R-:W-:Y:S02]  /*02e0*/  UIADD3 UR4, UP0, UPT, UR4, 0x380, URZ ;  /* 0x0000038004047890 */ /* 0x000fe4000ff1e0ff */
[----:B------:R-:W-:-:S02]  /*02f0*/  UIADD3.X UR11, UPT, UPT, URZ, UR5, URZ, UP3, !UPT ;  /* 0x00000005ff0b7290 */ /* 0x000fc40009ffe4ff */
[----:B------:R-:W-:Y:S02]  /*0300*/  UIADD3.X UR9, UPT, UPT, URZ, UR5, URZ, UP2, !UPT ;  /* 0x00000005ff097290 */ /* 0x000fe400097fe4ff */
[----:B------:R-:W-:Y:S02]  /*0310*/  UIADD3.X UR7, UPT, UPT, URZ, UR5, URZ, UP1, !UPT ;  /* 0x00000005ff077290 */ /* 0x000fe40008ffe4ff */
[----:B------:R-:W-:-:S03]  /*0320*/  UIADD3.X UR5, UPT, UPT, URZ, UR5, URZ, UP0, !UPT ;  /* 0x00000005ff057290 */ /* 0x000fc600087fe4ff */
[----:B------:R3:W-:Y:S02]  /*0330*/  UTMACCTL.PF [UR10] ;  /* 0x000000000a0079b9 */ /* 0x0007e40008040000 */
[----:B------:R3:W-:Y:S02]  /*0340*/  UTMACCTL.PF [UR8] ;  /* 0x00000000080079b9 */ /* 0x0007e40008040000 */
[----:B------:R3:W-:Y:S02]  /*0350*/  UTMACCTL.PF [UR6] ;  /* 0x00000000060079b9 */ /* 0x0007e40008040000 */
[----:B------:R3:W-:Y:S02]  /*0360*/  UTMACCTL.PF [UR4] ;  /* 0x00000000040079b9 */ /* 0x0007e40008040000 */
[----:B---3--:R-:W-:Y:S01]  /*0370*/  NOP ;  /* 0x0000000000007918 */ /* 0x008fe20000000000 */
.L_x_5:
[----:B------:R-:W-:Y:S05]  /*0380*/  BSYNC.RECONVERGENT B0 ;  /* 0x0000000000007941 */ /* 0x000fea0003800200 */
.L_x_4:
[----:B------:R-:W-:Y:S04]  /*0390*/  BSSY.RECONVERGENT B0, `(.L_x_6) ;  /* 0x000000a000007945 */ /* 0x000fe80003800200 */
[----:B------:R-:W-:Y:S05]  /*03a0*/  @P1 BRA `(.L_x_7) ;  /* 0x0000000000201947 */ /* 0x000fea0003800000 */
[----:B------:R-:W3:Y:S02]  /*03b0*/  LDCU.64 UR4, c[0x0][0x348] ;  /* 0x00006900ff0477ac */ /* 0x000ee40008000a00 */
[----:B---3--:R-:W-:Y:S02]  /*03c0*/  UIADD3 UR6, UP1, UPT, UR4, 0x980, URZ ;  /* 0x0000098004067890 */ /* 0x008fe4000ff3e0ff */
[----:B------:R-:W-:Y:S02]  /*03d0*/  UIADD3 UR4, UP0, UPT, UR4, 0xa80, URZ ;  /* 0x00000a8004047890 */ /* 0x000fe4000ff1e0ff */
[----:B------:R-:W-:Y:S02]  /*03e0*/  UIADD3.X UR7, UPT, UPT, URZ, UR5, URZ, UP1, !UPT ;  /* 0x00000005ff077290 */ /* 0x000fe40008ffe4ff */
[----:B------:R-:W-:-:S07]  /*03f0*/  UIADD3.X UR5, UPT, UPT, URZ, UR5, URZ, UP0, !UPT ;  /* 0x00000005ff057290 */ /* 0x000fce00087fe4ff */
[----:B------:R3:W-:Y:S02]  /*0400*/  UTMACCTL.PF [UR6] ;  /* 0x00000000060079b9 */ /* 0x0007e40008040000 */
[----:B------:R3:W-:Y:S02]  /*0410*/  UTMACCTL.PF [UR4] ;  /* 0x00000000040079b9 */ /* 0x0007e40008040000 */
[----:B---3--:R-:W-:Y:S01]  /*0420*/  NOP ;  /* 0x0000000000007918 */ /* 0x008fe20000000000 */
.L_x_7:
[----:B------:R-:W-:Y:S05]  /*0430*/  BSYNC.RECONVERGENT B0 ;  /* 0x0000000000007941 */ /* 0x000fea0003800200 */
.L_x_6:
[----:B------:R-:W3:Y:S01]  /*0440*/  LDCU.64 UR4, c[0x0][0xc88] ;  /* 0x00019100ff0477ac */ /* 0x000ee20008000a00 */
[----:B------:R-:W-:Y:S01]  /*0450*/  ISETP.NE.AND.EX P0, PT, RZ, UR13, PT, P0 ;  /* 0x0000000dff007c0c */ /* 0x000fe2000bf05300 */
[----:B------:R-:W-:Y:S01]  /*0460*/  UPLOP3.LUT UP5, UPT, UPT, UPT, UPT, 0x80, 0x8 ;  /* 0x000000000008789c */ /* 0x000fe20003faf070 */
[----:B---3--:R-:W-:-:S04]  /*0470*/  ISETP.NE.U32.AND P1, PT, RZ, UR4, PT ;  /* 0x00000004ff007c0c */ /* 0x008fc8000bf25070 */
[----:B------:R-:W-:-:S13]  /*0480*/  ISETP.NE.AND.EX P1, PT, RZ, UR5, PT, P1 ;  /* 0x00000005ff007c0c */ /* 0x000fda000bf25310 */
[----:B------:R-:W-:Y:S05]  /*0490*/  @P1 BRA P0, `(.L_x_8) ;  /* 0x0000000000281947 */ /* 0x000fea0000000000 */
[----:B------:R-:W-:Y:S01]  /*04a0*/  UISETP.NE.U32.AND UP0, UPT, UR12, URZ, UPT ;  /* 0x000000ff0c00728c */ /* 0x000fe2000bf05070 */
[----:B-----5:R-:W-:Y:S01]  /*04b0*/  FSETP.NEU.AND P0, PT, R133, RZ, PT ;  /* 0x000000ff8500720b */ /* 0x020fe20003f0d000 */
[----:B------:R-:W-:Y:S02]  /*04c0*/  UISETP.NE.U32.AND UP2, UPT, UR4, URZ, UPT ;  /* 0x000000ff0400728c */ /* 0x000fe4000bf45070 */
[----:B------:R-:W-:Y:S02]  /*04d0*/  UISETP.NE.AND.EX UP1, UPT, UR13, URZ, UPT, UP0 ;  /* 0x000000ff0d00728c */ /* 0x000fe4000bf25300 */
[----:B------:R-:W-:-:S04]  /*04e0*/  UISETP.NE.AND.EX UP0, UPT, UR5, URZ, UPT, UP2 ;  /* 0x000000ff0500728c */ /* 0x000fc8000bf05320 */
[----:B------:R-:W-:-:S04]  /*04f0*/  USEL UR4, URZ, 0xffffffff, UP0 ;  /* 0xffffffffff047887 */ /* 0x000fc80008000000 */
[----:B------:R-:W-:Y:S01]  /*0500*/  VOTEU.ANY UP0, P0 ;  /* 0x0000000000ff7886 */ /* 0x000fe20000000100 */
[----:B------:R-:W-:-:S04]  /*0510*/  @!UP1 USEL UR4, URZ, 0xffffffff, UP0 ;  /* 0xffffffffff049887 */ /* 0x000fc80008000000 */
[----:B------:R-:W-:-:S04]  /*0520*/  ULOP3.LUT UR4, UR4, 0x1, URZ, 0xc0, !UPT ;  /* 0x0000000104047892 */ /* 0x000fc8000f8ec0ff */
[----:B------:R-:W-:-:S11]  /*0530*/  UISETP.NE.U32.AND UP5, UPT, UR4, 0x1, UPT ;  /* 0x000000010400788c */ /* 0x000fd6000bfa5070 */
.L_x_8:
[----:B-1----:R-:W1:Y:S01]  /*0540*/  SHFL.IDX PT, R2, R181, RZ, 0x1f ;  /* 0x00001fffb5027589 */ /* 0x002e6200000e0000 */
[----:B------:R-:W-:-:S04]  /*0550*/  UISETP.NE.AND UP0, UPT, UR19, 0x2, UPT ;  /* 0x000000021300788c */ /* 0x000fc8000bf05270 */
[----:B------:R-:W-:Y:S01]  /*0560*/  USEL UR68, URZ, 0x1, UP0 ;  /* 0x00000001ff447887 */ /* 0x000fe20008000000 */
[----:B-1----:R-:W-:-:S13]  /*0570*/  ISETP.NE.AND P0, PT, R2, RZ, PT ;  /* 0x000000ff0200720c */ /* 0x002fda0003f05270 */
[----:B------:R-:W-:Y:S05]  /*0580*/  @P0 BRA `(.L_x_9) ;  /* 0x0000000000700947 */ /* 0x000fea0003800000 */
[----:B------:R-:W1:Y:S01]  /*0590*/  S2UR UR4, SR_CgaCtaId ;  /* 0x00000000000479c3 */ /* 0x000e620000008800 */
[----:B------:R-:W-:Y:S01]  /*05a0*/  UMOV UR5, 0x400 ;  /* 0x0000040000057882 */ /* 0x000fe20000000000 */
[----:B------:R-:W-:Y:S01]  /*05b0*/  UMOV UR8, 0x1 ;  /* 0x0000000100087882 */ /* 0x000fe20000000000 */
[----:B------:R-:W-:Y:S01]  /*05c0*/  UMOV UR6, 0x5 ;  /* 0x0000000500067882 */ /* 0x000fe20000000000 */
[----:B------:R-:W-:-:S04]  /*05d0*/  UIADD3 UR8, UPT, UPT, -UR8, 0x100000, URZ ;  /* 0x0010000008087890 */ /* 0x000fc8000fffe1ff */
[----:B------:R-:W-:Y:S02]  /*05e0*/  USHF.L.U32 UR9, UR8, 0xb, URZ ;  /* 0x0000000b08097899 */ /* 0x000fe400080006ff */
[----:B------:R-:W-:Y:S02]  /*05f0*/  USHF.L.U32 UR8, UR8, 0x1, URZ ;  /* 0x0000000108087899 */ /* 0x000fe400080006ff */
[----:B------:R-:W-:-:S04]  /*0600*/  UIADD3 UR6, UPT, UPT, -UR6, 0x100000, URZ ;  /* 0x0010000006067890 */ /* 0x000fc8000fffe1ff */
[----:B------:R-:W-:Y:S02]  /*0610*/  USHF.L.U32 UR7, UR6, 0xb, URZ ;  /* 0x0000000b06077899 */ /* 0x000fe400080006ff */
[----:B------:R-:W-:Y:S01]  /*0620*/  USHF.L.U32 UR6, UR6, 0x1, URZ ;  /* 0x0000000106067899 */ /* 0x000fe200080006ff */
[----:B------:R-:W-:Y:S01]  /*0630*/  ELECT P0, URZ, PT ;  /* 0x0000000000ff782f */ /* 0x000fe20003800000 */
[----:B-1----:R-:W-:Y:S01]  /*0640*/  ULEA UR4, UR4, UR5, 0x18 ;  /* 0x0000000504047291 */ /* 0x002fe2000f8ec0ff */
[----:B------:R-:W1:Y:S11]  /*0650*/  FENCE.VIEW.ASYNC.S ;  /* 0x00000000000073c6 */ /* 0x000e760000000000 */
[----:B-1----:R1:W3:Y:S01]  /*0660*/  SYNCS.EXCH.64 URZ, [UR4], UR8 ;  /* 0x0000000804ff75b2 */ /* 0x0022e20008000100 */
[----:B------:R1:W4:Y:S01]  /*0670*/  SYNCS.EXCH.64 URZ, [UR4+0x38], UR6 ;  /* 0x0000380604ff75b2 */ /* 0x0003220008000100 */
[----:B------:R1:W1:Y:S01]  /*0680*/  SYNCS.EXCH.64 URZ, [UR4+0x8], UR8 ;  /* 0x0000080804ff75b2 */ /* 0x0002620008000100 */
        /* <DEDUP_REMOVED lines=11> */
[----:B------:R-:W-:Y:S01]  /*0740*/  NOP ;  /* 0x0000000000007918 */ /* 0x000fe20000000000 */
.L_x_9:
[----:B------:R-:W2:Y:S01]  /*0750*/  SHFL.IDX PT, R2, R181, RZ, 0x1f ;  /* 0x00001fffb5027589 */ /* 0x000ea200000e0000 */
[----:B------:R-:W-:Y:S01]  /*0760*/  NOP ;  /* 0x0000000000007918 */ /* 0x000fe20000000000 */
[----:B--2---:R-:W-:-:S13]  /*0770*/  ISETP.NE.AND P0, PT, R2, 0x1, PT ;  /* 0x000000010200780c */ /* 0x004fda0003f05270 */
[----:B------:R-:W-:Y:S05]  /*0780*/  @P0 BRA `(.L_x_10) ;  /* 0x0000000000580947 */ /* 0x000fea0003800000 */
[----:B-1----:R-:W1:Y:S01]  /*0790*/  S2UR UR4, SR_CgaCtaId ;  /* 0x00000000000479c3 */ /* 0x002e620000008800 */
        /* <DEDUP_REMOVED lines=12> */
[----:B-1----:R2:W1:Y:S01]  /*0860*/  SYNCS.EXCH.64 URZ, [UR4+0x70], UR8 ;  /* 0x0000700804ff75b2 */ /* 0x0024620008000100 */
[----:B------:R2:W1:Y:S01]  /*0870*/  SYNCS.EXCH.64 URZ, [UR4+0x90], UR6 ;  /* 0x0000900604ff75b2 */ /* 0x0004620008000100 */
[----:B------:R2:W1:Y:S01]  /*0880*/  SYNCS.EXCH.64 URZ, [UR4+0x78], UR8 ;  /* 0x0000780804ff75b2 */ /* 0x0004620008000100 */
[----:B------:R2:W1:Y:S01]  /*0890*/  SYNCS.EXCH.64 URZ, [UR4+0x98], UR6 ;  /* 0x0000980604ff75b2 */ /* 0x0004620008000100 */
[----:B------:R2:W1:Y:S01]  /*08a0*/  SYNCS.EXCH.64 URZ, [UR4+0x80], UR8 ;  /* 0x0000800804ff75b2 */ /* 0x0004620008000100 */
[----:B------:R2:W1:Y:S01]  /*08b0*/  SYNCS.EXCH.64 URZ, [UR4+0xa0], UR6 ;  /* 0x0000a00604ff75b2 */ /* 0x0004620008000100 */
[----:B------:R2:W1:Y:S01]  /*08c0*/  SYNCS.EXCH.64 URZ, [UR4+0x88], UR8 ;  /* 0x0000880804ff75b2 */ /* 0x0004620008000100 */
[----:B------:R2:W1:Y:S02]  /*08d0*/  SYNCS.EXCH.64 URZ, [UR4+0xa8], UR6 ;  /* 0x0000a80604ff75b2 */ /* 0x0004640008000100 */
[----:B--2---:R-:W-:Y:S01]  /*08e0*/  NOP ;  /* 0x0000000000007918 */ /* 0x004fe20000000000 */
.L_x_10:
[----:B------:R-:W2:Y:S01]  /*08f0*/  SHFL.IDX PT, R2, R181, RZ, 0x1f ;  /* 0x00001fffb5027589 */ /* 0x000ea200000e0000 */
[----:B------:R-:W-:Y:S01]  /*0900*/  NOP ;  /* 0x0000000000007918 */ /* 0x000fe20000000000 */
[----:B--2---:R-:W-:-:S13]  /*0910*/  ISETP.NE.AND P0, PT, R2, 0x3, PT ;  /* 0x000000030200780c */ /* 0x004fda0003f05270 */
[----:B------:R-:W-:Y:S05]  /*0920*/  @P0 BRA `(.L_x_11) ;  /* 0x0000000000300947 */ /* 0x000fea0003800000 */
[----:B-1----:R-:W1:Y:S01]  /*0930*/  S2UR UR4, SR_CgaCtaId ;  /* 0x00000000000479c3 */ /* 0x002e620000008800 */
[----:B------:R-:W-:Y:S01]  /*0940*/  UMOV UR6, 0x400 ;  /* 0x0000040000067882 */ /* 0x000fe20000000000 */
[----:B------:R-:W-:Y:S01]  /*0950*/  UMOV UR5, 0x20 ;  /* 0x0000002000057882 */ /* 0x000fe20000000000 */
[----:B------:R-:W-:Y:S01]  /*0960*/  ELECT P0, URZ, PT ;  /* 0x0000000000ff782f */ /* 0x000fe20003800000 */
[----:B-1----:R-:W-:Y:S02]  /*0970*/  ULEA UR6, UR4, UR6, 0x18 ;  /* 0x0000000604067291 */ /* 0x002fe4000f8ec0ff */
[----:B------:R-:W-:-:S04]  /*0980*/  UIADD3 UR4, UPT, UPT, -UR5, 0x100000, URZ ;  /* 0x0010000005047890 */ /* 0x000fc8000fffe1ff */
[----:B------:R-:W-:Y:S02]  /*0990*/  USHF.L.U32 UR5, UR4, 0xb, URZ ;  /* 0x0000000b04057899 */ /* 0x000fe400080006ff */
[----:B------:R-:W-:Y:S01]  /*09a0*/  USHF.L.U32 UR4, UR4, 0x1, URZ ;  /* 0x0000000104047899 */ /* 0x000fe200080006ff */
[----:B------:R-:W1:Y:S11]  /*09b0*/  FENCE.VIEW.ASYNC.S ;  /* 0x00000000000073c6 */ /* 0x000e760000000000 */
[----:B-1----:R2:W1:Y:S01]  /*09c0*/  SYNCS.EXCH.64 URZ, [UR6+0xb0], UR4 ;  /* 0x0000b00406ff75b2 */ /* 0x0024620008000100 */
[----:B------:R2:W1:Y:S02]  /*09d0*/  SYNCS.EXCH.64 URZ, [UR6+0xb8], UR4 ;  /* 0x0000b80406ff75b2 */ /* 0x0004640008000100 */
[----:B--2---:R-:W-:Y:S01]  /*09e0*/  NOP ;  /* 0x0000000000007918 */ /* 0x004fe20000000000 */
.L_x_11:
[----:B------:R-:W2:Y:S01]  /*09f0*/  SHFL.IDX PT, R2, R181, RZ, 0x1f ;  /* 0x00001fffb5027589 */ /* 0x000ea200000e0000 */
[----:B------:R-:W-:Y:S01]  /*0a00*/  NOP ;  /* 0x0000000000007918 */ /* 0x000fe20000000000 */
[----:B--2---:R-:W-:-:S13]  /*0a10*/  ISETP.NE.AND P0, PT, R2, 0x4, PT ;  /* 0x000000040200780c */ /* 0x004fda0003f05270 */
[----:B------:R-:W-:Y:S05]  /*0a20*/  @P0 BRA `(.L_x_12) ;  /* 0x00000000004c0947 */ /* 0x000fea0003800000 */
[----:B-1----:R-:W1:Y:S01]  /*0a30*/  S2UR UR6, SR_CgaCtaId ;  /* 0x00000000000679c3 */ /* 0x002e620000008800 */
[----:B------:R-:W-:Y:S01]  /*0a40*/  UMOV UR4, 0x720 ;  /* 0x0000072000047882 */ /* 0x000fe20000000000 */
[----:B------:R-:W-:Y:S01]  /*0a50*/  UMOV UR5, 0x400 ;  /* 0x0000040000057882 */ /* 0x000fe20000000000 */
[----:B------:R-:W-:Y:S01]  /*0a60*/  USEL UR4, UR4, 0x620, UP5 ;  /* 0x0000062004047887 */ /* 0x000fe2000a800000 */
[----:B------:R-:W-:Y:S01]  /*0a70*/  UMOV UR8, 0x1 ;  /* 0x0000000100087882 */ /* 0x000fe20000000000 */
[----:B------:R-:W-:Y:S01]  /*0a80*/  ELECT P0, URZ, PT ;  /* 0x0000000000ff782f */ /* 0x000fe20003800000 */
[----:B------:R-:W-:-:S04]  /*0a90*/  UIADD3 UR8, UPT, UPT, -UR8, 0x100000, URZ ;  /* 0x0010000008087890 */ /* 0x000fc8000fffe1ff */
[----:B------:R-:W-:Y:S02]  /*0aa0*/  USHF.L.U32 UR9, UR8, 0xb, URZ ;  /* 0x0000000b08097899 */ /* 0x000fe400080006ff */
[----:B------:R-:W-:Y:S02]  /*0ab0*/  USHF.L.U32 UR8, UR8, 0x1, URZ ;  /* 0x0000000108087899 */ /* 0x000fe400080006ff */
[----:B-1----:R-:W-:Y:S02]  /*0ac0*/  ULEA UR6, UR6, UR5, 0x18 ;  /* 0x0000000506067291 */ /* 0x002fe4000f8ec0ff */
[----:B------:R-:W-:-:S04]  /*0ad0*/  UIADD3 UR4, UPT, UPT, -UR4, 0x100000, URZ ;  /* 0x0010000004047890 */ /* 0x000fc8000fffe1ff */
[----:B------:R-:W-:Y:S02]  /*0ae0*/  USHF.L.U32 UR5, UR4, 0xb, URZ ;  /* 0x0000000b04057899 */ /* 0x000fe400080006ff */
[----:B------:R-:W-:Y:S01]  /*0af0*/  USHF.L.U32 UR4, UR4, 0x1, URZ ;  /* 0x0000000104047899 */ /* 0x000fe200080006ff */
[----:B------:R-:W1:Y:S03]  /*0b00*/  FENCE.VIEW.ASYNC.S ;  /* 0x00000000000073c6 */ /* 0x000e660000000000 */
[----:B-1----:R2:W1:Y:S08]  /*0b10*/  SYNCS.EXCH.64 URZ, [UR6+0xc0], UR8 ;  /* 0x0000c00806ff75b2 */ /* 0x0024700008000100 */
[----:B------:R2:W1:Y:S01]  /*0b20*/  SYNCS.EXCH.64 URZ, [UR6+0xd0], UR4 ;  /* 0x0000d00406ff75b2 */ /* 0x0004620008000100 */
[----:B------:R2:W1:Y:S01]  /*0b30*/  SYNCS.EXCH.64 URZ, [UR6+0xc8], UR8 ;  /* 0x0000c80806ff75b2 */ /* 0x0004620008000100 */
[----:B------:R2:W1:Y:S02]  /*0b40*/  SYNCS.EXCH.64 URZ, [UR6+0xd8], UR4 ;  /* 0x0000d80406ff75b2 */ /* 0x0004640008000100 */
[----:B--2---:R-:W-:Y:S01]  /*0b50*/  NOP ;  /* 0x0000000000007918 */ /* 0x004fe20000000000 */
.L_x_12:
        /* <DEDUP_REMOVED lines=18> */
[----:B------:R2:W1:Y:S02]  /*0c80*/  SYNCS.EXCH.64 URZ, [UR4+0xe8], UR6 ;  /* 0x0000e80604ff75b2 */ /* 0x0004640008000100 */
[----:B--2---:R-:W-:Y:S01]  /*0c90*/  NOP ;  /* 0x0000000000007918 */ /* 0x004fe20000000000 */
.L_x_13:
[----:B------:R-:W2:Y:S01]  /*0ca0*/  SHFL.IDX PT, R2, R181, RZ, 0x1f ;  /* 0x00001fffb5027589 */ /* 0x000ea200000e0000 */
[----:B------:R-:W-:Y:S01]  /*0cb0*/  ISETP.NE.OR P1, PT, RZ, UR19, !P4 ;  /* 0x00000013ff007c0c */ /* 0x000fe2000e725670 */
[----:B------:R-:W-:Y:S01]  /*0cc0*/  NOP ;  /* 0x0000000000007918 */ /* 0x000fe20000000000 */
[----:B--2---:R-:W-:-:S13]  /*0cd0*/  ISETP.NE.AND P0, PT, R2, 0x3, PT ;  /* 0x000000030200780c */ /* 0x004fda0003f05270 */
[----:B------:R-:W-:Y:S05]  /*0ce0*/  @P0 BRA `(.L_x_14) ;  /* 0x0000000000380947 */ /* 0x000fea0003800000 */
[----:B-1----:R-:W1:Y:S01]  /*0cf0*/  S2UR UR4, SR_CgaCtaId ;  /* 0x00000000000479c3 */ /* 0x002e620000008800 */
[----:B------:R-:W-:Y:S01]  /*0d00*/  UMOV UR5, 0x400 ;  /* 0x0000040000057882 */ /* 0x000fe20000000000 */
[----:B------:R-:W-:Y:S01]  /*0d10*/  UMOV UR6, 0x20 ;  /* 0x0000002000067882 */ /* 0x000fe20000000000 */
[----:B------:R-:W-:Y:S01]  /*0d20*/  ELECT P0, URZ, PT ;  /* 0x0000000000ff782f */ /* 0x000fe20003800000 */
[----:B------:R-:W-:-:S04]  /*0d30*/  UIADD3 UR6, UPT, UPT, -UR6, 0x100000, URZ ;  /* 0x0010000006067890 */ /* 0x000fc8000fffe1ff */
[----:B------:R-:W-:Y:S02]  /*0d40*/  USHF.L.U32 UR7, UR6, 0xb, URZ ;  /* 0x0000000b06077899 */ /* 0x000fe400080006ff */
[----:B------:R-:W-:Y:S02]  /*0d50*/  USHF.L.U32 UR6, UR6, 0x1, URZ ;  /* 0x0000000106067899 */ /* 0x000fe400080006ff */
[----:B-1----:R-:W-:Y:S01]  /*0d60*/  ULEA UR4, UR4, UR5, 0x18 ;  /* 0x0000000504047291 */ /* 0x002fe2000f8ec0ff */
[----:B------:R-:W1:Y:S11]  /*0d70*/  FENCE.VIEW.ASYNC.S ;  /* 0x00000000000073c6 */ /* 0x000e760000000000 */
[----:B-1----:R2:W1:Y:S01]  /*0d80*/  SYNCS.EXCH.64 URZ, [UR4+0xf0], UR6 ;  /* 0x0000f00604ff75b2 */ /* 0x0024620008000100 */
[----:B------:R2:W1:Y:S01]  /*0d90*/  SYNCS.EXCH.64 URZ, [UR4+0x100], UR6 ;  /* 0x0001000604ff75b2 */ /* 0x0004620008000100 */
[----:B------:R2:W1:Y:S01]  /*0da0*/  SYNCS.EXCH.64 URZ, [UR4+0xf8], UR6 ;  /* 0x0000f80604ff75b2 */ /* 0x0004620008000100 */
[----:B------:R2:W1:Y:S02]  /*0db0*/  SYNCS.EXCH.64 URZ, [UR4+0x108], UR6 ;  /* 0x0001080604ff75b2 */ /* 0x0004640008000100 */
[----:B--2---:R-:W-:Y:S01]  /*0dc0*/  NOP ;  /* 0x0000000000007918 */ /* 0x004fe20000000000 */
.L_x_14:
[----:B-1----:R-:W1:Y:S01]  /*0dd0*/  S2UR UR7, SR_CgaCtaId ;  /* 0x00000000000779c3 */ /* 0x002e620000008800 */
[----:B------:R-:W-:Y:S01]  /*0de0*/  VOTEU.ALL UP0, P1 ;  /* 0x0000000000ff7886 */ /* 0x000fe20000800000 */
[----:B------:R-:W-:Y:S01]  /*0df0*/  UMOV UR4, 0x80 ;  /* 0x0000008000047882 */ /* 0x000fe20000000000 */
[----:B------:R-:W2:Y:S01]  /*0e00*/  LDCU UR29, c[0x0][0x36c] ;  /* 0x00006d80ff1d77ac */ /* 0x000ea20008000800 */
[----:B------:R-:W-:Y:S01]  /*0e10*/  NOP ;  /* 0x0000000000007918 */ /* 0x000fe20000000000 */
[----:B------:R-:W-:Y:S01]  /*0e20*/  ISETP.NE.OR P4, PT, R0, 0x2, !P4 ;  /* 0x000000020000780c */ /* 0x000fe20006785670 */
[----:B------:R-:W-:Y:S01]  /*0e30*/  @!UP0 UMOV UR6, 0x400 ;  /* 0x0000040000068882 */ /* 0x000fe20000000000 */
[----:B------:R-:W-:-:S04]  /*0e40*/  @!UP0 UIADD3 UR4, UPT, UPT, -UR4, 0x100000, URZ ;  /* 0x0010000004048890 */ /* 0x000fc8000fffe1ff */
[----:B------:R-:W-:Y:S02]  /*0e50*/  @!UP0 USHF.L.U32 UR5, UR4, 0xb, URZ ;  /* 0x0000000b04058899 */ /* 0x000fe400080006ff */
[----:B------:R-:W-:Y:S01]  /*0e60*/  @!UP0 USHF.L.U32 UR4, UR4, 0x1, URZ ;  /* 0x0000000104048899 */ /* 0x000fe200080006ff */
[----:B------:R-:W-:Y:S01]  /*0e70*/  LOP3.LUT R0, R187, 0x1f, RZ, 0xc0, !PT ;  /* 0x0000001fbb007812 */ /* 0x000fe200078ec0ff */
[----:B------:R-:W-:Y:S02]  /*0e80*/  UISETP.NE.AND UP6, UPT, UR19, URZ, UPT ;  /* 0x000000ff1300728c */ /* 0x000fe4000bfc5270 */
[----:B--2---:R-:W-:Y:S02]  /*0e90*/  UISETP.EQ.U32.AND UP1, UPT, UR29, 0x1, UPT ;  /* 0x000000011d00788c */ /* 0x004fe4000bf22070 */
[----:B-1----:R-:W-:Y:S01]  /*0ea0*/  @!UP0 ULEA UR6, UR7, UR6, 0x18 ;  /* 0x0000000607068291 */ /* 0x002fe2000f8ec0ff */
[----:B------:R-:W-:Y:S01]  /*0eb0*/  VOTEU.ALL UP0, P1 ;  /* 0x0000000000ff7886 */ /* 0x000fe20000800000 */
[----:B------:R-:W1:Y:S10]  /*0ec0*/  FENCE.VIEW.ASYNC.S ;  /* 0x00000000000073c6 */ /* 0x000e740000000000 */
[----:B-1----:R1:W2:Y:S01]  /*0ed0*/  @!UP0 SYNCS.EXCH.64 URZ, [UR6+0x110], UR4 ;  /* 0x0001100406ff85b2 */ /* 0x0022a20008000100 */
[----:B------:R-:W-:Y:S05]  /*0ee0*/  BRA.U !UP1, `(.L_x_15) ;  /* 0x0000000109087547 */ /* 0x000fea000b800000 */
[----:B--234-:R-:W-:Y:S01]  /*0ef0*/  UCGABAR_ARV ;  /* 0x00000000000079c7 */ /* 0x01cfe20008000000 */
[----:B------:R-:W-:Y:S05]  /*0f00*/  BRA `(.L_x_16) ;  /* 0x0000000000047947 */ /* 0x000fea0003800000 */
.L_x_15:
[----:B--234-:R-:W-:Y:S01]  /*0f10*/  NOP ;  /* 0x0000000000007918 */ /* 0x01cfe20000000000 */
.L_x_16:
[----:B------:R-:W2:Y:S01]  /*0f20*/  S2UR UR20, SR_CTAID.X ;  /* 0x00000000001479c3 */ /* 0x000ea20000002500 */
[----:B------:R-:W-:-:S05]  /*0f30*/  CS2R.32 R183, SR_CgaSize ;  /* 0x0000000000b77805 */ /* 0x000fca0000008a00 */
[----:B------:R-:W-:-:S05]  /*0f40*/  IMAD R183, R183, -0xa0, RZ ;  /* 0xffffff60b7b77824 */ /* 0x000fca00078e02ff */
[----:B-1----:R-:W-:-:S14]  /*0f50*/  R2UR UR5, R183 ;  /* 0x00000000b70572ca */ /* 0x002fdc00000e0000 */
[----:B------:R-:W1:Y:S01]  /*0f60*/  LDCU UR5, c[0x0][UR5+0x2b0] ;  /* 0x00005600050577ac */ /* 0x000e620008000800 */
[----:B------:R-:W-:-:S05]  /*0f70*/  CS2R.32 R183, SR_CgaSize ;  /* 0x0000000000b77805 */ /* 0x000fca0000008a00 */
[----:B------:R-:W-:-:S05]  /*0f80*/  IMAD R183, R183, -0xa0, RZ ;  /* 0xffffff60b7b77824 */ /* 0x000fca00078e02ff */
[----:B------:R-:W-:-:S14]  /*0f90*/  R2UR UR4, R183 ;  /* 0x00000000b70472ca */ /* 0x000fdc00000e0000 */
[----:B------:R-:W3:Y:S01]  /*0fa0*/  LDCU UR4, c[0x0][UR4+0x2b4] ;  /* 0x00005680040477ac */ /* 0x000ee20008000800 */
[----:B------:R-:W4:Y:S01]  /*0fb0*/  S2UR UR24, SR_CTAID.Y ;  /* 0x00000000001879c3 */ /* 0x000f220000002600 */
[----:B------:R-:W-:-:S05]  /*0fc0*/  CS2R.32 R183, SR_CgaSize ;  /* 0x0000000000b77805 */ /* 0x000fca0000008a00 */
[----:B------:R-:W-:-:S05]  /*0fd0*/  IMAD R183, R183, -0xa0, RZ ;  /* 0xffffff60b7b77824 */ /* 0x000fca00078e02ff */
[----:B------:R-:W-:-:S14]  /*0fe0*/  R2UR UR7, R183 ;  /* 0x00000000b70772ca */ /* 0x000fdc00000e0000 */
[----:B------:R-:W3:Y:S01]  /*0ff0*/  LDCU UR7, c[0x0][UR7+0x2a0] ;  /* 0x00005400070777ac */ /* 0x000ee20008000800 */
[----:B------:R-:W-:-:S05]  /*1000*/  CS2R.32 R183, SR_CgaSize ;  /* 0x0000000000b77805 */ /* 0x000fca0000008a00 */
[----:B------:R-:W-:-:S05]  /*1010*/  IMAD R183, R183, -0xa0, RZ ;  /* 0xffffff60b7b77824 */ /* 0x000fca00078e02ff */
[----:B------:R-:W-:-:S14]  /*1020*/  R2UR UR8, R183 ;  /* 0x00000000b70872ca */ /* 0x000fdc00000e0000 */
[----:B------:R-:W3:Y:S01]  /*1030*/  LDCU UR8, c[0x0][UR8+0x2a4] ;  /* 0x00005480080877ac */ /* 0x000ee20008000800 */
[----:B------:R-:W3:Y:S01]  /*1040*/  S2UR UR6, SR_CgaCtaId ;  /* 0x00000000000679c3 */ /* 0x000ee20000008800 */
[----:B------:R-:W3:Y:S01]  /*1050*/  LDCU UR21, c[0x0][0xf24] ;  /* 0x0001e480ff1577ac */ /* 0x000ee20008000800 */
[----:B------:R-:W3:Y:S01]  /*1060*/  LDCU UR45, c[0x0][0xf24] ;  /* 0x0001e480ff2d77ac */ /* 0x000ee20008000800 */
[----:B--2---:R-:W-:Y:S01]  /*1070*/  I2FP.F32.U32 R3, UR20 ;  /* 0x0000001400037c45 */ /* 0x004fe20008201000 */
[----:B------:R-:W2:Y:S04]  /*1080*/  LDCU UR28, c[0x0][0xf30] ;  /* 0x0001e600ff1c77ac */ /* 0x000ea80008000800 */
[----:B-1----:R-:W-:Y:S01]  /*1090*/  FMUL R3, R3, UR5 ;  /* 0x0000000503037c20 */ /* 0x002fe20008400000 */
[----:B------:R-:W-:Y:S01]  /*10a0*/  UMOV UR14, 0x55 ;  /* 0x00000055000e7882 */ /* 0x000fe20000000000 */
[----:B------:R-:W-:Y:S01]  /*10b0*/  UMOV UR15, 0x3 ;  /* 0x00000003000f7882 */ /* 0x000fe20000000000 */
[----:B----4-:R-:W-:-:S03]  /*10c0*/  I2FP.F32.U32 R2, UR24 ;  /* 0x0000001800027c45 */ /* 0x010fc60008201000 */
[----:B------:R-:W1:Y:S02]  /*10d0*/  F2I.U32.TRUNC.NTZ R3, R3 ;  /* 0x0000000300037305 */ /* 0x000e64000020f000 */
[----:B---3--:R-:W-:Y:S01]  /*10e0*/  FMUL R2, R2, UR4 ;  /* 0x0000000402027c20 */ /* 0x008fe20008400000 */
[----:B------:R-:W-:Y:S02]  /*10f0*/  ULOP3.LUT UR67, UR6, 0x1, URZ, 0xc0, !UPT ;  /* 0x0000000106437892 */ /* 0x000fe4000f8ec0ff */
[----:B------:R-:W-:-:S03]  /*1100*/  USHF.R.U32.HI UR65, URZ, 0x1, UR6 ;  /* 0x00000001ff417899 */ /* 0x000fc60008011606 */
[----:B------:R-:W3:Y:S01]  /*1110*/  F2I.U32.TRUNC.NTZ R2, R2 ;  /* 0x0000000200027305 */ /* 0x000ee2000020f000 */
[----:B------:R-:W-:Y:S02]  /*1120*/  ULOP3.LUT UR5, UR6, 0x6, URZ, 0xc0, !UPT ;  /* 0x0000000606057892 */ /* 0x000fe4000f8ec0ff */
[----:B------:R-:W-:Y:S02]  /*1130*/  USHF.L.U32 UR54, UR6, 0xa, URZ ;  /* 0x0000000a06367899 */ /* 0x000fe400080006ff */
[----:B------:R-:W-:Y:S02]  /*1140*/  USHF.L.U32 UR49, UR6, 0xd, URZ ;  /* 0x0000000d06317899 */ /* 0x000fe400080006ff */
[----:B------:R-:W-:Y:S01]  /*1150*/  USHF.L.U32 UR55, UR6, 0x7, URZ ;  /* 0x0000000706377899 */ /* 0x000fe200080006ff */
[----:B-1----:R-:W-:Y:S01]  /*1160*/  R2UR UR4, R3 ;  /* 0x00000000030472ca */ /* 0x002fe200000e0000 */
[----:B------:R-:W-:Y:S02]  /*1170*/  USHF.L.U32 UR18, UR6, 0x6, URZ ;  /* 0x0000000606127899 */ /* 0x000fe400080006ff */
[----:B------:R-:W-:-:S02]  /*1180*/  UISETP.GT.U32.AND UP0, UPT, UR5, 0xffff, UPT ;  /* 0x0000ffff0500788c */ /* 0x000fc4000bf04070 */
[----:B------:R-:W-:Y:S01]  /*1190*/  UISETP.GT.U32.AND UP1, UPT, UR67, 0xffff, UPT ;  /* 0x0000ffff4300788c */ /* 0x000fe2000bf24070 */
[----:B---3--:R-:W-:Y:S01]  /*11a0*/  R2UR UR6, R2 ;  /* 0x00000000020672ca */ /* 0x008fe200000e0000 */
[----:B------:R-:W-:Y:S01]  /*11b0*/  USEL UR44, UR5, 0xffff, !UP0 ;  /* 0x0000ffff052c7887 */ /* 0x000fe2000c000000 */
[----:B------:R-:W-:Y:S01]  /*11c0*/  PRMT R2, RZ, 0x7610, R2 ;  /* 0x00007610ff027816 */ /* 0x000fe20000000002 */
[----:B------:R-:W-:-:S04]  /*11d0*/  USEL UR46, UR67, 0xffff, !UP1 ;  /* 0x0000ffff432e7887 */ /* 0x000fc8000c800000 */
[----:B------:R-:W-:-:S04]  /*11e0*/  UIADD3 UR5, UPT, UPT, -UR4, URZ, URZ ;  /* 0x000000ff04057290 */ /* 0x000fc8000fffe1ff */
[----:B------:R-:W-:Y:S02]  /*11f0*/  UIMAD UR5, UR7, UR5, UR20 ;  /* 0x00000005070572a4 */ /* 0x000fe4000f8e0214 */
[----:B------:R-:W-:-:S04]  /*1200*/  UIADD3 UR4, UPT, UPT, -UR6, URZ, URZ ;  /* 0x000000ff06047290 */ /* 0x000fc8000fffe1ff */
[----:B------:R-:W-:Y:S01]  /*1210*/  IMAD.U32 R183, RZ, RZ, UR5 ;  /* 0x00000005ffb77e24 */ /* 0x000fe2000f8e00ff */
[----:B------:R-:W-:-:S06]  /*1220*/  UIMAD UR4, UR8, UR4, UR24 ;  /* 0x00000004080472a4 */ /* 0x000fcc000f8e0218 */
[----:B------:R-:W-:Y:S01]  /*1230*/  IMAD.U32 R182, RZ, RZ, UR4 ;  /* 0x00000004ffb67e24 */ /* 0x000fe2000f8e00ff */
[----:B--2---:R-:W-:Y:S06]  /*1240*/  BRA.U UP6, `(.L_x_17) ;  /* 0x0000000106747547 */ /* 0x004fec000b800000 */
[----:B------:R-:W-:Y:S02]  /*1250*/  R2UR UR4, R182 ;  /* 0x00000000b60472ca */ /* 0x000fe400000e0000 */
[----:B------:R-:W-:-:S11]  /*1260*/  R2UR UR7, R183 ;  /* 0x00000000b70772ca */ /* 0x000fd600000e0000 */
[----:B------:R-:W-:Y:S02]  /*1270*/  UISETP.NE.AND UP2, UPT, UR4, 0x2, UPT ;  /* 0x000000020400788c */ /* 0x000fe4000bf45270 */
[----:B------:R-:W-:Y:S02]  /*1280*/  UISETP.NE.AND UP4, UPT, UR4, URZ, UPT ;  /* 0x000000ff0400728c */ /* 0x000fe4000bf85270 */
[----:B------:R-:W-:Y:S02]  /*1290*/  UISETP.NE.AND UP0, UPT, UR4, 0x1, UPT ;  /* 0x000000010400788c */ /* 0x000fe4000bf05270 */
[----:B------:R-:W-:Y:S02]  /*12a0*/  UISETP.NE.AND UP1, UPT, UR4, 0x3, UPT ;  /* 0x000000030400788c */ /* 0x000fe4000bf25270 */
[----:B------:R-:W-:Y:S02]  /*12b0*/  USEL UR4, URZ, 0x10, UP2 ;  /* 0x00000010ff047887 */ /* 0x000fe40009000000 */
[----:B------:R-:W-:-:S02]  /*12c0*/  USEL UR12, URZ, 0x20, UP2 ;  /* 0x00000020ff0c7887 */ /* 0x000fc40009000000 */
[----:B------:R-:W-:Y:S02]  /*12d0*/  UISETP.NE.AND UP3, UPT, UR7, URZ, UPT ;  /* 0x000000ff0700728c */ /* 0x000fe4000bf65270 */
[----:B------:R-:W-:Y:S02]  /*12e0*/  USEL UR5, URZ, 0x4, UP0 ;  /* 0x00000004ff057887 */ /* 0x000fe40008000000 */
[----:B------:R-:W-:Y:S02]  /*12f0*/  UISETP.NE.AND UP2, UPT, UR7, URZ, UP4 ;  /* 0x000000ff0700728c */ /* 0x000fe4000a745270 */
[----:B------:R-:W-:Y:S02]  /*1300*/  USEL UR11, URZ, 0x8, UP0 ;  /* 0x00000008ff0b7887 */ /* 0x000fe40008000000 */
[----:B------:R-:W-:Y:S02]  /*1310*/  UISETP.NE.AND UP0, UPT, UR7, 0x1, UPT ;  /* 0x000000010700788c */ /* 0x000fe4000bf05270 */
[----:B------:R-:W-:-:S02]  /*1320*/  USEL UR6, URZ, 0x2, UP4 ;  /* 0x00000002ff067887 */ /* 0x000fc4000a000000 */
[----:B------:R-:W-:Y:S02]  /*1330*/  USEL UR7, URZ, 0x40, UP1 ;  /* 0x00000040ff077887 */ /* 0x000fe40008800000 */
[----:B------:R-:W-:Y:S02]  /*1340*/  USEL UR10, URZ, 0x1, UP2 ;  /* 0x00000001ff0a7887 */ /* 0x000fe40009000000 */
[----:B------:R-:W-:Y:S02]  /*1350*/  USEL UR8, UR5, 0x4, UP3 ;  /* 0x0000000405087887 */ /* 0x000fe40009800000 */
[----:B------:R-:W-:Y:S02]  /*1360*/  USEL UR4, UR4, 0x10, UP3 ;  /* 0x0000001004047887 */ /* 0x000fe40009800000 */
[----:B------:R-:W-:Y:S02]  /*1370*/  USEL UR9, UR7, 0x40, UP3 ;  /* 0x0000004007097887 */ /* 0x000fe40009800000 */
[----:B------:R-:W-:-:S02]  /*1380*/  USEL UR5, UR6, 0x2, UP0 ;  /* 0x0000000206057887 */ /* 0x000fc40008000000 */
[----:B------:R-:W-:Y:S02]  /*1390*/  UIADD3 UR4, UPT, UPT, UR4, UR8, UR10 ;  /* 0x0000000804047290 */ /* 0x000fe4000fffe00a */
[----:B------:R-:W-:Y:S02]  /*13a0*/  USEL UR13, URZ, 0x80, UP1 ;  /* 0x00000080ff0d7887 */ /* 0x000fe40008800000 */
[----:B------:R-:W-:Y:S02]  /*13b0*/  USEL UR7, UR11, 0x8, UP0 ;  /* 0x000000080b077887 */ /* 0x000fe40008000000 */
[----:B------:R-:W-:Y:S02]  /*13c0*/  USEL UR6, UR12, 0x20, UP0 ;  /* 0x000000200c067887 */ /* 0x000fe40008000000 */
[----:B------:R-:W-:Y:S02]  /*13d0*/  UIADD3 UR4, UPT, UPT, UR5, UR9, UR4 ;  /* 0x0000000905047290 */ /* 0x000fe4000fffe004 */
[----:B------:R-:W-:-:S02]  /*13e0*/  USEL UR5, UR13, 0x80, UP0 ;  /* 0x000000800d057887 */ /* 0x000fc40008000000 */
[----:B------:R-:W-:-:S04]  /*13f0*/  UIADD3 UR4, UPT, UPT, UR6, UR7, UR4 ;  /* 0x0000000706047290 */ /* 0x000fc8000fffe004 */
[----:B------:R-:W-:-:S06]  /*1400*/  UIADD3 UR4, UPT, UPT, UR4, UR5, URZ ;  /* 0x0000000504047290 */ /* 0x000fcc000fffe0ff */
[----:B------:R-:W-:-:S07]  /*1410*/  IMAD.U32 R2, RZ, RZ, UR4 ;  /* 0x00000004ff027e24 */ /* 0x000fce000f8e00ff */
.L_x_17:
[----:B------:R-:W1:Y:S01]  /*1420*/  S2UR UR36, SR_CTAID.Z ;  /* 0x00000000002479c3 */ /* 0x000e620000002700 */
[----:B------:R-:W-:Y:S02]  /*1430*/  UISETP.GE.AND UP0, UPT, UR21, 0x1, UPT ;  /* 0x000000011500788c */ /* 0x000fe4000bf06270 */
[----:B------:R-:W-:Y:S02]  /*1440*/  ULOP3.LUT UR50, UR54, 0x1800, URZ, 0xc0, !UPT ;  /* 0x0000180036327892 */ /* 0x000fe4000f8ec0ff */
[----:B------:R-:W-:Y:S02]  /*1450*/  ULOP3.LUT UR65, UR65, 0x3, URZ, 0xc0, !UPT ;  /* 0x0000000341417892 */ /* 0x000fe4000f8ec0ff */
[----:B------:R-:W-:Y:S02]  /*1460*/  ULOP3.LUT UR54, UR54, 0x400, URZ, 0xc0, !UPT ;  /* 0x0000040036367892 */ /* 0x000fe4000f8ec0ff */
[----:B------:R-:W-:Y:S02]  /*1470*/  ULOP3.LUT UR46, UR46, 0xffff, URZ, 0xc0, !UPT ;  /* 0x0000ffff2e2e7892 */ /* 0x000fe4000f8ec0ff */
[----:B------:R-:W-:-:S02]  /*1480*/  ULOP3.LUT UR44, UR44, 0xffff, URZ, 0xc0, !UPT ;  /* 0x0000ffff2c2c7892 */ /* 0x000fc4000f8ec0ff */
[----:B------:R-:W-:Y:S02]  /*1490*/  UISETP.NE.AND UP3, UPT, UR19, 0x2, UPT ;  /* 0x000000021300788c */ /* 0x000fe4000bf65270 */
[----:B------:R-:W-:Y:S02]  /*14a0*/  ULOP3.LUT UR49, UR49, 0x2000, URZ, 0xc0, !UPT ;  /* 0x0000200031317892 */ /* 0x000fe4000f8ec0ff */
[----:B------:R-:W-:Y:S02]  /*14b0*/  ULOP3.LUT UR55, UR55, 0x300, URZ, 0xc0, !UPT ;  /* 0x0000030037377892 */ /* 0x000fe4000f8ec0ff */
[----:B------:R-:W-:Y:S02]  /*14c0*/  ULOP3.LUT UR18, UR18, 0x80, URZ, 0xc0, !UPT ;  /* 0x0000008012127892 */ /* 0x000fe4000f8ec0ff */
[----:B------:R-:W-:Y:S02]  /*14d0*/  USHF.R.U32.HI UR48, URZ, 0x1, UR65 ;  /* 0x00000001ff307899 */ /* 0x000fe40008011641 */
[----:B------:R-:W-:-:S02]  /*14e0*/  USHF.R.U32.HI UR47, URZ, 0xa, UR54 ;  /* 0x0000000aff2f7899 */ /* 0x000fc40008011636 */
[----:B------:R-:W-:Y:S02]  /*14f0*/  USHF.L.U32 UR46, UR14, UR46, URZ ;  /* 0x0000002e0e2e7299 */ /* 0x000fe400080006ff */
[----:B------:R-:W-:Y:S01]  /*1500*/  USHF.L.U32 UR44, UR15, UR44, URZ ;  /* 0x0000002c0f2c7299 */ /* 0x000fe200080006ff */
[----:B-1----:R-:W-:Y:S11]  /*1510*/  BRA.U !UP0, `(.L_x_18) ;  /* 0x0000000108d47547 */ /* 0x002ff6000b800000 */
[----:B------:R-:W1:Y:S01]  /*1520*/  LDCU.128 UR12, c[0x0][0xf10] ;  /* 0x0001e200ff0c77ac */ /* 0x000e620008000c00 */
[----:B------:R-:W2:Y:S01]  /*1530*/  LDCU UR6, c[0x0][0x370] ;  /* 0x00006e00ff0677ac */ /* 0x000ea20008000800 */
[----:B------:R-:W3:Y:S01]  /*1540*/  LDCU UR5, c[0x0][0x374] ;  /* 0x00006e80ff0577ac */ /* 0x000ee20008000800 */
[----:B------:R-:W4:Y:S01]  /*1550*/  LDCU UR25, c[0x0][0xf0c] ;  /* 0x0001e180ff1977ac */ /* 0x000f220008000800 */
[----:B------:R-:W4:Y:S01]  /*1560*/  LDCU UR7, c[0x0][0xf20] ;  /* 0x0001e400ff0777ac */ /* 0x000f220008000800 */
[----:B------:R-:W4:Y:S01]  /*1570*/  LDCU.64 UR8, c[0x0][0xf28] ;  /* 0x0001e500ff0877ac */ /* 0x000f220008000a00 */
[----:B-1----:R-:W-:Y:S02]  /*1580*/  UISETP.NE.AND UP0, UPT, UR14, 0x1, UPT ;  /* 0x000000010e00788c */ /* 0x002fe4000bf05270 */
[----:B---3--:R-:W-:Y:S02]  /*1590*/  UIMAD.WIDE.U32 UR10, UR5, UR15, URZ ;  /* 0x0000000f050a72a5 */ /* 0x008fe4000f8e00ff */
[----:B--2---:R-:W-:-:S02]  /*15a0*/  UIMAD.WIDE.U32 UR22, UR6, UR12, URZ ;  /* 0x0000000c061672a5 */ /* 0x004fc4000f8e00ff */
[----:B----4-:R-:W-:Y:S02]  /*15b0*/  UISETP.NE.AND UP1, UPT, UR25, 0x1, UPT ;  /* 0x000000011900788c */ /* 0x010fe4000bf25270 */
[----:B------:R-:W-:Y:S01]  /*15c0*/  UISETP.NE.AND UP2, UPT, UR21, 0x1, UPT ;  /* 0x000000011500788c */ /* 0x000fe2000bf45270 */
[----:B------:R-:W-:Y:S02]  /*15d0*/  UMOV UR10, UR11 ;  /* 0x0000000b000a7c82 */ /* 0x000fe40008000000 */
[----:B------:R-:W-:Y:S01]  /*15e0*/  UMOV UR22, UR23 ;  /* 0x0000001700167c82 */ /* 0x000fe20008000000 */
[----:B------:R-:W-:Y:S02]  /*15f0*/  @UP0 USHF.R.U32.HI UR5, URZ, UR7, UR10 ;  /* 0x00000007ff050299 */ /* 0x000fe4000801160a */
[----:B------:R-:W-:Y:S02]  /*1600*/  UIMAD.WIDE.U32 UR26, UR24, UR15, URZ ;  /* 0x0000000f181a72a5 */ /* 0x000fe4000f8e00ff */
[----:B------:R-:W-:-:S02]  /*1610*/  UIMAD.WIDE.U32 UR10, UR5, UR8, URZ ;  /* 0x00000008050a72a5 */ /* 0x000fc4000f8e00ff */
[----:B------:R-:W-:Y:S02]  /*1620*/  @UP1 USHF.R.U32.HI UR6, URZ, UR13, UR22 ;  /* 0x0000000dff061299 */ /* 0x000fe40008011616 */
[----:B------:R-:W-:Y:S02]  /*1630*/  UIMAD.WIDE.U32 UR16, UR20, UR12, URZ ;  /* 0x0000000c141072a5 */ /* 0x000fe4000f8e00ff */
[----:B------:R-:W-:Y:S01]  /*1640*/  UIMAD.WIDE.U32 UR22, UR6, UR8, URZ ;  /* 0x00000008061672a5 */ /* 0x000fe2000f8e00ff */
[----:B------:R-:W-:Y:S01]  /*1650*/  UMOV UR4, UR27 ;  /* 0x0000001b00047c82 */ /* 0x000fe20008000000 */
[----:B------:R-:W-:Y:S01]  /*1660*/  UMOV UR10, UR11 ;  /* 0x0000000b000a7c82 */ /* 0x000fe20008000000 */
[----:B------:R-:W-:Y:S02]  /*1670*/  USHF.R.U32.HI UR4, URZ, UR7, UR4 ;  /* 0x00000007ff047299 */ /* 0x000fe40008011604 */
[----:B------:R-:W-:Y:S01]  /*1680*/  @UP2 USHF.R.U32.HI UR5, URZ, UR9, UR10 ;  /* 0x00000009ff052299 */ /* 0x000fe2000801160a */
[----:B------:R-:W-:Y:S01]  /*1690*/  UMOV UR16, UR17 ;  /* 0x0000001100107c82 */ /* 0x000fe20008000000 */
[----:B------:R-:W-:Y:S01]  /*16a0*/  UMOV UR22, UR23 ;  /* 0x0000001700167c82 */ /* 0x000fe20008000000 */
[----:B------:R-:W-:-:S02]  /*16b0*/  USHF.R.U32.HI UR13, URZ, UR13, UR16 ;  /* 0x0000000dff0d7299 */ /* 0x000fc40008011610 */
[----:B------:R-:W-:Y:S02]  /*16c0*/  USEL UR4, UR24, UR4, !UP0 ;  /* 0x0000000418047287 */ /* 0x000fe4000c000000 */
[----:B------:R-:W-:Y:S02]  /*16d0*/  @UP2 USHF.R.U32.HI UR6, URZ, UR9, UR22 ;  /* 0x00000009ff062299 */ /* 0x000fe40008011616 */
[----:B------:R-:W-:Y:S02]  /*16e0*/  UIMAD UR7, UR5, UR21, URZ ;  /* 0x00000015050772a4 */ /* 0x000fe4000f8e02ff */
[----:B------:R-:W-:Y:S02]  /*16f0*/  USEL UR5, UR20, UR13, !UP1 ;  /* 0x0000000d14057287 */ /* 0x000fe4000c800000 */
[----:B------:R-:W-:Y:S02]  /*1700*/  UIMAD UR12, UR6, UR21, URZ ;  /* 0x00000015060c72a4 */ /* 0x000fe4000f8e02ff */
[----:B------:R-:W-:-:S02]  /*1710*/  UISETP.GE.AND UP0, UPT, UR4, UR7, UPT ;  /* 0x000000070400728c */ /* 0x000fc4000bf06270 */
[----:B------:R-:W-:Y:S02]  /*1720*/  UIMAD.WIDE.U32 UR10, UR4, UR8, URZ ;  /* 0x00000008040a72a5 */ /* 0x000fe4000f8e00ff */
[----:B------:R-:W-:Y:S02]  /*1730*/  UISETP.GE.OR UP0, UPT, UR5, UR12, UP0 ;  /* 0x0000000c0500728c */ /* 0x000fe40008706670 */
[----:B------:R-:W-:Y:S02]  /*1740*/  UIMAD.WIDE.U32 UR12, UR5, UR8, URZ ;  /* 0x00000008050c72a5 */ /* 0x000fe4000f8e00ff */
[----:B------:R-:W-:Y:S01]  /*1750*/  UIADD3 UR10, UPT, UPT, -UR4, URZ, URZ ;  /* 0x000000ff040a7290 */ /* 0x000fe2000fffe1ff */
[----:B------:R-:W-:Y:S01]  /*1760*/  UMOV UR8, UR11 ;  /* 0x0000000b00087c82 */ /* 0x000fe20008000000 */
[----:B------:R-:W-:Y:S02]  /*1770*/  UIADD3 UR11, UPT, UPT, -UR5, URZ, URZ ;  /* 0x000000ff050b7290 */ /* 0x000fe4000fffe1ff */
[----:B------:R-:W-:-:S03]  /*1780*/  USHF.R.U32.HI UR8, URZ, UR9, UR8 ;  /* 0x00000009ff087299 */ /* 0x000fc60008011608 */
[----:B------:R-:W-:Y:S01]  /*1790*/  @!UP0 UMOV UR7, UR13 ;  /* 0x0000000d00078c82 */ /* 0x000fe20008000000 */
[----:B------:R-:W-:Y:S02]  /*17a0*/  UIMAD UR24, UR14, UR10, UR24 ;  /* 0x0000000a0e1872a4 */ /* 0x000fe4000f8e0218 */
[----:B------:R-:W-:Y:S02]  /*17b0*/  USEL UR8, UR4, UR8, !UP2 ;  /* 0x0000000804087287 */ /* 0x000fe4000d000000 */
[----:B------:R-:W-:Y:S02]  /*17c0*/  @!UP0 USHF.R.U32.HI UR7, URZ, UR9, UR7 ;  /* 0x00000009ff078299 */ /* 0x000fe40008011607 */
[----:B------:R-:W-:Y:S02]  /*17d0*/  UIADD3 UR9, UPT, UPT, -UR8, URZ, URZ ;  /* 0x000000ff08097290 */ /* 0x000fe4000fffe1ff */
[----:B------:R-:W-:Y:S02]  /*17e0*/  @!UP0 USEL UR7, UR5, UR7, !UP2 ;  /* 0x0000000705078287 */ /* 0x000fe4000d000000 */
[----:B------:R-:W-:-:S02]  /*17f0*/  UIMAD UR9, UR21, UR9, UR4 ;  /* 0x00000009150972a4 */ /* 0x000fc4000f8e0204 */
[----:B------:R-:W-:Y:S02]  /*1800*/  @!UP0 UIADD3 UR8, UPT, UPT, UR8, -UR7, URZ ;  /* 0x8000000708088290 */ /* 0x000fe4000fffe0ff */
[----:B------:R-:W-:Y:S02]  /*1810*/  @!UP0 UIMAD UR6, UR9, UR6, UR7 ;  /* 0x00000006090682a4 */ /* 0x000fe4000f8e0207 */
[----:B------:R-:W-:Y:S02]  /*1820*/  @!UP0 UIMAD UR4, UR8, UR21, UR5 ;  /* 0x00000015080482a4 */ /* 0x000fe4000f8e0205 */
[----:B------:R-:W-:Y:S02]  /*1830*/  UIMAD UR20, UR25, UR11, UR20 ;  /* 0x0000000b191472a4 */ /* 0x000fe4000f8e0214 */
[----:B------:R-:W-:Y:S01]  /*1840*/  UIMAD UR24, UR4, UR14, UR24 ;  /* 0x0000000e041872a4 */ /* 0x000fe2000f8e0218 */
[----:B------:R-:W-:Y:S02]  /*1850*/  @!UP0 UMOV UR5, UR6 ;  /* 0x0000000600058c82 */ /* 0x000fe40008000000 */
[----:B------:R-:W-:-:S12]  /*1860*/  UIMAD UR20, UR5, UR25, UR20 ;  /* 0x00000019051472a4 */ /* 0x000fd8000f8e0214 */
.L_x_18:
[----:B------:R-:W-:-:S09]  /*1870*/  UISETP.NE.AND UP0, UPT, UR28, 0x1, UPT ;  /* 0x000000011c00788c */ /* 0x000fd2000bf05270 */
[----:B------:R-:W-:Y:S05]  /*1880*/  BRA.U UP0, `(.L_x_19) ;  /* 0x0000000100447547 */ /* 0x000fea000b800000 */
[----:B------:R-:W1:Y:S01]  /*1890*/  LDCU.128 UR8, c[0x0][0xf10] ;  /* 0x0001e200ff0877ac */ /* 0x000e620008000c00 */
[----:B------:R-:W2:Y:S01]  /*18a0*/  LDCU UR12, c[0x0][0xf0c] ;  /* 0x0001e180ff0c77ac */ /* 0x000ea20008000800 */
[----:B------:R-:W3:Y:S01]  /*18b0*/  LDCU UR13, c[0x0][0xf20] ;  /* 0x0001e400ff0d77ac */ /* 0x000ee20008000800 */
[----:B-1----:R-:W-:Y:S02]  /*18c0*/  UIMAD.WIDE.U32 UR6, UR20, UR8, URZ ;  /* 0x00000008140672a5 */ /* 0x002fe4000f8e00ff */
[----:B------:R-:W-:Y:S02]  /*18d0*/  UIMAD.WIDE.U32 UR4, UR24, UR11, URZ ;  /* 0x0000000b180472a5 */ /* 0x000fe4000f8e00ff */
[----:B--2---:R-:W-:Y:S02]  /*18e0*/  UISETP.NE.AND UP1, UPT, UR12, 0x1, UPT ;  /* 0x000000010c00788c */ /* 0x004fe4000bf25270 */
[----:B------:R-:W-:Y:S01]  /*18f0*/  UISETP.NE.AND UP0, UPT, UR10, 0x1, UPT ;  /* 0x000000010a00788c */ /* 0x000fe2000bf05270 */
[----:B------:R-:W-:-:S02]  /*1900*/  UMOV UR6, UR7 ;  /* 0x0000000700067c82 */ /* 0x000fc40008000000 */
[----:B------:R-:W-:Y:S01]  /*1910*/  UMOV UR4, UR5 ;  /* 0x0000000500047c82 */ /* 0x000fe20008000000 */
[----:B------:R-:W-:Y:S02]  /*1920*/  USHF.R.U32.HI UR9, URZ, UR9, UR6 ;  /* 0x00000009ff097299 */ /* 0x000fe40008011606 */
[----:B---3--:R-:W-:Y:S02]  /*1930*/  USHF.R.U32.HI UR4, URZ, UR13, UR4 ;  /* 0x0000000dff047299 */ /* 0x008fe40008011604 */
[----:B------:R-:W-:Y:S02]  /*1940*/  USEL UR5, UR20, UR9, !UP1 ;  /* 0x0000000914057287 */ /* 0x000fe4000c800000 */
[----:B------:R-:W-:-:S04]  /*1950*/  USEL UR4, UR24, UR4, !UP0 ;  /* 0x0000000418047287 */ /* 0x000fc8000c000000 */
[----:B------:R-:W-:Y:S02]  /*1960*/  UIADD3 UR6, UPT, UPT, UR5, -UR4, URZ ;  /* 0x8000000405067290 */ /* 0x000fe4000fffe0ff */
[----:B------:R-:W-:Y:S02]  /*1970*/  UIADD3 UR4, UPT, UPT, -UR5, UR4, URZ ;  /* 0x0000000405047290 */ /* 0x000fe4000fffe1ff */
[----:B------:R-:W-:Y:S02]  /*1980*/  UIMAD UR24, UR6, UR10, UR24 ;  /* 0x0000000a061872a4 */ /* 0x000fe4000f8e0218 */
[----:B------:R-:W-:-:S12]  /*1990*/  UIMAD UR20, UR4, UR12, UR20 ;  /* 0x0000000c041472a4 */ /* 0x000fd8000f8e0214 */
.L_x_19:
[----:B------:R-:W-:-:S09]  /*19a0*/  UISETP.EQ.U32.AND UP0, UPT, UR29, 0x1, UPT ;  /* 0x000000011d00788c */ /* 0x000fd2000bf02070 */
[----:B------:R-:W-:Y:S05]  /*19b0*/  BRA.U !UP0, `(.L_x_20) ;  /* 0x00000001080c7547 */ /* 0x000fea000b800000 */
[----:B------:R-:W-:Y:S01]  /*19c0*/  UCGABAR_WAIT ;  /* 0x0000000000007dc7 */ /* 0x000fe20008000000 */
[----:B------:R-:W-:Y:S01]  /*19d0*/  CCTL.IVALL ;  /* 0x00000000ff00798f */ /* 0x000fe20002000000 */
[----:B------:R-:W-:Y:S05]  /*19e0*/  BRA `(.L_x_21) ;  /* 0x0000000000047947 */ /* 0x000fea0003800000 */
.L_x_20:
[----:B------:R-:W-:Y:S06]  /*19f0*/  BAR.SYNC.DEFER_BLOCKING 0x0 ;  /* 0x0000000000007b1d */ /* 0x000fec0000010000 */
.L_x_21:
[----:B------:R-:W-:Y:S05]  /*1a00*/  BRA.U UP3, `(.L_x_22) ;  /* 0x0000001503e07547 */ /* 0x000fea000b800000 */
[----:B------:R-:W1:Y:S01]  /*1a10*/  LDCU UR6, c[0x0][0x38c] ;  /* 0x00007180ff0677ac */ /* 0x000e620008000800 */
[----:B------:R-:W2:Y:S01]  /*1a20*/  S2UR UR8, SR_CgaCtaId ;  /* 0x00000000000879c3 */ /* 0x000ea20000008800 */
[----:B------:R-:W-:Y:S01]  /*1a30*/  PLOP3.LUT P2, PT, PT, PT, UP5, 0x80, 0x8 ;  /* 0x000000000008781c */ /* 0x000fe20003f4f058 */
[----:B------:R-:W-:Y:S01]  /*1a40*/  IMAD.MOV.U32 R12, RZ, RZ, 0x1 ;  /* 0x00000001ff0c7424 */ /* 0x000fe200078e00ff */
[----:B------:R-:W-:Y:S01]  /*1a50*/  UMOV UR7, 0x400 ;  /* 0x0000040000077882 */ /* 0x000fe20000000000 */
[----:B------:R-:W-:Y:S01]  /*1a60*/  UISETP.NE.AND UP1, UPT, UR19, URZ, UPT ;  /* 0x000000ff1300728c */ /* 0x000fe2000bf25270 */
[----:B------:R-:W-:Y:S02]  /*1a70*/  ISETP.EQ.OR P3, PT, R0, RZ, P4 ;  /* 0x000000ff0000720c */ /* 0x000fe40002762670 */
[----:B------:R-:W-:Y:S02]  /*1a80*/  CS2R R10, SRZ ;  /* 0x00000000000a7805 */ /* 0x000fe4000001ff00 */
[----:B------:R-:W-:Y:S01]  /*1a90*/  PLOP3.LUT P2, PT, P2, PT, PT, 0x8, 0x80 ;  /* 0x000000000080781c */ /* 0x000fe2000174e170 */
[----:B------:R-:W-:Y:S01]  /*1aa0*/  IMAD.MOV.U32 R9, RZ, RZ, RZ ;  /* 0x000000ffff097224 */ /* 0x000fe200078e00ff */
[----:B------:R-:W3:Y:S01]  /*1ab0*/  LDCU UR61, c[0x0][0x370] ;  /* 0x00006e00ff3d77ac */ /* 0x000ee20008000800 */
[----:B------:R-:W-:Y:S01]  /*1ac0*/  IMAD.MOV.U32 R8, RZ, RZ, 0x1 ;  /* 0x00000001ff087424 */ /* 0x000fe200078e00ff */
[----:B------:R-:W4:Y:S01]  /*1ad0*/  LDCU.64 UR42, c[0x0][0x348] ;  /* 0x00006900ff2a77ac */ /* 0x000f220008000a00 */
[----:B-1----:R-:W-:-:S02]  /*1ae0*/  UIADD3 UR5, UPT, UPT, UR6, 0x7f, URZ ;  /* 0x0000007f06057890 */ /* 0x002fc4000fffe0ff */
[----:B------:R-:W-:Y:S02]  /*1af0*/  UIADD3 UR66, UPT, UPT, UR6, 0xfe, URZ ;  /* 0x000000fe06427890 */ /* 0x000fe4000fffe0ff */
[----:B------:R-:W-:Y:S01]  /*1b00*/  USHF.R.S32.HI UR4, URZ, 0x1f, UR5 ;  /* 0x0000001fff047899 */ /* 0x000fe20008011405 */
[----:B------:R-:W1:Y:S03]  /*1b10*/  LDCU UR60, c[0x0][0x374] ;  /* 0x00006e80ff3c77ac */ /* 0x000e660008000800 */
[----:B------:R-:W-:Y:S02]  /*1b20*/  ULEA.HI UR4, UR4, UR5, URZ, 0x7 ;  /* 0x0000000504047291 */ /* 0x000fe4000f8f38ff */
[----:B------:R-:W-:Y:S02]  /*1b30*/  UIADD3 UR5, UPT, UPT, UR6, -0x1, URZ ;  /* 0xffffffff06057890 */ /* 0x000fe4000fffe0ff */
[----:B------:R-:W-:-:S02]  /*1b40*/  USHF.R.S32.HI UR63, URZ, 0x7, UR4 ;  /* 0x00000007ff3f7899 */ /* 0x000fc40008011404 */
[----:B------:R-:W-:Y:S02]  /*1b50*/  UISETP.GE.U32.AND UP2, UPT, UR5, -0xff, UPT ;  /* 0xffffff010500788c */ /* 0x000fe4000bf46070 */
[----:B------:R-:W-:Y:S02]  /*1b60*/  UISETP.LT.U32.AND UP0, UPT, UR63, 0x7, UPT ;  /* 0x000000073f00788c */ /* 0x000fe4000bf01070 */
[----:B--2---:R-:W-:Y:S02]  /*1b70*/  ULEA UR7, UR8, UR7, 0x18 ;  /* 0x0000000708077291 */ /* 0x004fe4000f8ec0ff */
[----:B------:R-:W-:Y:S02]  /*1b80*/  USEL UR62, UR63, 0x7, UP0 ;  /* 0x000000073f3e7887 */ /* 0x000fe40008000000 */
[----:B------:R-:W-:Y:S02]  /*1b90*/  USEL UR37, UR68, 0x2, UP1 ;  /* 0x0000000244257887 */ /* 0x000fe40008800000 */
[----:B------:R-:W-:-:S02]  /*1ba0*/  UIADD3 UR29, UPT, UPT, UR62, -0x1, URZ ;  /* 0xffffffff3e1d7890 */ /* 0x000fc4000fffe0ff */
[----:B------:R-:W-:Y:S02]  /*1bb0*/  @UP2 UIADD3 UR29, UPT, UPT, UR62, URZ, URZ ;  /* 0x000000ff3e1d2290 */ /* 0x000fe4000fffe0ff */
[----:B------:R-:W-:Y:S02]  /*1bc0*/  UIADD3 UR57, UPT, UPT, UR7, 0x32400, UR55 ;  /* 0x0003240007397890 */ /* 0x000fe4000fffe037 */
[----:B------:R-:W-:Y:S02]  /*1bd0*/  UIADD3 UR56, UPT, UPT, UR7, 0x34000, UR54 ;  /* 0x0003400007387890 */ /* 0x000fe4000fffe036 */
[----:B------:R-:W-:Y:S02]  /*1be0*/  UIADD3 UR64, UPT, UPT, UR63, -UR62, URZ ;  /* 0x8000003e3f407290 */ /* 0x000fe4000fffe0ff */
[----:B------:R-:W-:Y:S01]  /*1bf0*/  UIADD3 UR29, UPT, UPT, UR29, 0x1, URZ ;  /* 0x000000011d1d7890 */ /* 0x000fe2000fffe0ff */
[----:B-1-34-:R-:W-:-:S11]  /*1c00*/  UMOV UR14, URZ ;  /* 0x000000ff000e7c82 */ /* 0x01afd60008000000 */
.L_x_46:
[----:B-1----:R-:W1:Y:S02]  /*1c10*/  S2UR UR4, SR_CgaCtaId ;  /* 0x00000000000479c3 */ /* 0x002e640000008800 */
[----:B-1----:R-:W-:-:S09]  /*1c20*/  UISETP.NE.AND UP0, UPT, UR4, URZ, UPT ;  /* 0x000000ff0400728c */ /* 0x002fd2000bf05270 */
[----:B---3--:R-:W-:Y:S05]  /*1c30*/  BRA.U UP0, `(.L_x_23) ;  /* 0x0000000100287547 */ /* 0x008fea000b800000 */
[----:B------:R-:W-:Y:S02]  /*1c40*/  LEA R0, R9, UR7, 0x3 ;  /* 0x0000000709007c11 */ /* 0x000fe4000f8e18ff */
[----:B------:R-:W-:-:S04]  /*1c50*/  SHF.L.U32 R3, R8, 0x1f, RZ ;  /* 0x0000001f08037819 */ /* 0x000fc800000006ff */
[----:B------:R-:W1:Y:S02]  /*1c60*/  SYNCS.PHASECHK.TRANS64.TRYWAIT P0, [R0+URZ+0x100], R3 ;  /* 0x00010003000075a7 */ /* 0x000e6400080011ff */
[----:B-1----:R-:W-:Y:S05]  /*1c70*/  @!P0 BRA `(.L_x_24) ;  /* 0x0000011000208947 */ /* 0x002fea0003800000 */
.L_x_197:
[----:B------:R2:W-:Y:S01]  /*1c80*/  SYNCS.ARRIVE.TRANS64.A1T0 RZ, [R0+URZ+0xf0], RZ ;  /* 0x0000f0ff00ff79a7 */ /* 0x0005e200081000ff */
[----:B------:R-:W-:-:S05]  /*1c90*/  VIADD R9, R9, 0x1 ;  /* 0x0000000109097836 */ /* 0x000fca0000000000 */
[----:B------:R-:W-:-:S04]  /*1ca0*/  ISETP.NE.AND P0, PT, R9, 0x2, PT ;  /* 0x000000020900780c */ /* 0x000fc80003f05270 */
[----:B-1----:R-:W-:Y:S02]  /*1cb0*/  SEL R3, RZ, 0x1, P0 ;  /* 0x00000001ff037807 */ /* 0x002fe40000000000 */
[----:B------:R-:W-:Y:S02]  /*1cc0*/  SEL R9, R9, RZ, P0 ;  /* 0x000000ff09097207 */ /* 0x000fe40000000000 */
[----:B------:R-:W-:Y:S02]  /*1cd0*/  LOP3.LUT R8, R8, R3, RZ, 0x3c, !PT ;  /* 0x0000000308087212 */ /* 0x000fe400078e3cff */
.L_x_23:
[----:B------:R-:W-:Y:S01]  /*1ce0*/  ULEA UR4, UR14, UR7, 0x3 ;  /* 0x000000070e047291 */ /* 0x000fe2000f8e18ff */
[----:B--2---:R-:W-:Y:S01]  /*1cf0*/  SHF.L.U32 R0, R12, 0x1f, RZ ;  /* 0x0000001f0c007819 */ /* 0x004fe200000006ff */
[----:B------:R-:W-:Y:S02]  /*1d00*/  UISETP.GE.U32.AND UP0, UPT, UR66, 0xff, UPT ;  /* 0x000000ff4200788c */ /* 0x000fe4000bf06070 */
[----:B------:R-:W-:Y:S02]  /*1d10*/  ULEA UR35, UR20, UR65, 0x2 ;  /* 0x0000004114237291 */ /* 0x000fe4000f8e10ff */
[----:B------:R-:W-:Y:S02]  /*1d20*/  ULEA UR27, UR24, UR67, 0x1 ;  /* 0x00000043181b7291 */ /* 0x000fe4000f8e08ff */
[----:B------:R-:W-:Y:S01]  /*1d30*/  USHF.L.U32 UR11, UR24, 0x1, URZ ;  /* 0x00000001180b7899 */ /* 0x000fe200080006ff */
[----:B------:R1:W2:Y:S01]  /*1d40*/  SYNCS.PHASECHK.TRANS64.TRYWAIT P1, [UR4+0x38], R0 ;  /* 0x00003800ff0075a7 */ /* 0x0002a20008021104 */
[----:B------:R-:W-:-:S02]  /*1d50*/  USHF.L.U32 UR35, UR35, 0x5, URZ ;  /* 0x0000000523237899 */ /* 0x000fc400080006ff */
[----:B------:R-:W-:Y:S01]  /*1d60*/  USHF.L.U32 UR27, UR27, 0x7, URZ ;  /* 0x000000071b1b7899 */ /* 0x000fe200080006ff */
[----:B------:R-:W-:Y:S01]  /*1d70*/  UMOV UR6, URZ ;  /* 0x000000ff00067c82 */ /* 0x000fe20008000000 */
[----:B------:R-:W-:Y:S10]  /*1d80*/  BRA.U !UP0, `(.L_x_25) ;  /* 0x0000000508187547 */ /* 0x000ff4000b800000 */
[----:B------:R-:W-:Y:S01]  /*1d90*/  UMOV UR5, URZ ;  /* 0x000000ff00057c82 */ /* 0x000fe20008000000 */
[----:B------:R-:W-:-:S05]  /*1da0*/  UMOV UR4, UR14 ;  /* 0x0000000e00047c82 */ /* 0x000fca0008000000 */
.L_x_33:
[----:B------:R-:W-:Y:S01]  /*1db0*/  ULEA UR33, UR4, UR7, 0x3 ;  /* 0x0000000704217291 */ /* 0x000fe2000f8e18ff */
[----:B--2---:R-:W-:Y:S01]  /*1dc0*/  @!P4 MOV R2, 0x6c00 ;  /* 0x00006c000002c802 */ /* 0x004fe20000000f00 */
[----:B--23--:R-:W-:Y:S10]  /*1dd0*/  @P1 BRA `(.L_x_26) ;  /* 0x00000000000c1947 */ /* 0x00cff40003800000 */
[----:B------:R-:W-:-:S04]  /*1de0*/  SHF.L.U32 R3, R12, 0x1f, RZ ;  /* 0x0000001f0c037819 */ /* 0x000fc800000006ff */
[----:B------:R-:W2:Y:S02]  /*1df0*/  SYNCS.PHASECHK.TRANS64.TRYWAIT P0, [UR33+0x38], R3 ;  /* 0x00003803ff0075a7 */ /* 0x000ea40008001121 */
[----:B--2---:R-:W-:Y:S05]  /*1e00*/  @!P0 BRA `(.L_x_27) ;  /* 0x0000010c00d08947 */ /* 0x004fea0003800000 */
.L_x_26:
[----:B------:R2:W-:Y:S01]  /*1e10*/  @!P4 SYNCS.ARRIVE.TRANS64 RZ, [UR33], R2 ;  /* 0x00000002ffffc9a7 */ /* 0x0005e20008000021 */
[----:B------:R-:W-:-:S04]  /*1e20*/  ULOP3.LUT UR6, UR37, 0x2, URZ, 0xfc, !UPT ;  /* 0x0000000225067892 */ /* 0x000fc8000f8efcff */
[----:B------:R-:W-:-:S09]  /*1e30*/  UISETP.NE.AND UP0, UPT, UR6, 0x2, UPT ;  /* 0x000000020600788c */ /* 0x000fd2000bf05270 */
[----:B------:R-:W-:Y:S05]  /*1e40*/  BRA.U UP0, `(.L_x_28) ;  /* 0x0000000100047547 */ /* 0x000fea000b800000 */
[----:B------:R-:W-:Y:S05]  /*1e50*/  BPT.TRAP 0x1 ;  /* 0x000000040000795c */ /* 0x000fea0000300000 */
.L_x_28:
[----:B------:R-:W-:Y:S04]  /*1e60*/  BSSY.RECONVERGENT B0, `(.L_x_29) ;  /* 0x0000003000007945 */ /* 0x000fe80003800200 */
[----:B------:R-:W-:Y:S05]  /*1e70*/  @P3 BRA `(.L_x_30) ;  /* 0x0000000000043947 */ /* 0x000fea0003800000 */
[----:B------:R-:W-:Y:S05]  /*1e80*/  BPT.TRAP 0x1 ;  /* 0x000000040000795c */ /* 0x000fea0000300000 */
.L_x_30:
[----:B------:R-:W-:Y:S05]  /*1e90*/  BSYNC.RECONVERGENT B0 ;  /* 0x0000000000007941 */ /* 0x000fea0003800200 */
.L_x_29:
[----:B------:R-:W-:Y:S01]  /*1ea0*/  UIADD3 UR6, UPT, UPT, UR4, 0x1, URZ ;  /* 0x0000000104067890 */ /* 0x000fe2000fffe0ff */
[----:B------:R-:W-:Y:S01]  /*1eb0*/  BSSY.RECONVERGENT B0, `(.L_x_31) ;  /* 0x000002e000007945 */ /* 0x000fe20003800200 */
[----:B------:R-:W-:Y:S02]  /*1ec0*/  ELECT P0, URZ, PT ;  /* 0x0000000000ff782f */ /* 0x000fe40003800000 */
[----:B------:R-:W-:-:S04]  /*1ed0*/  UISETP.NE.AND UP0, UPT, UR6, 0x7, UPT ;  /* 0x000000070600788c */ /* 0x000fc8000bf05270 */
[----:B------:R-:W-:Y:S02]  /*1ee0*/  USEL UR8, URZ, 0x1, UP0 ;  /* 0x00000001ff087887 */ /* 0x000fe40008000000 */
[----:B------:R-:W-:-:S04]  /*1ef0*/  USEL UR14, UR6, URZ, UP0 ;  /* 0x000000ff060e7287 */ /* 0x000fc80008000000 */
[----:B------:R-:W-:Y:S01]  /*1f00*/  ULEA UR6, UR14, UR7, 0x3 ;  /* 0x000000070e067291 */ /* 0x000fe2000f8e18ff */
[----:B------:R-:W-:-:S04]  /*1f10*/  LOP3.LUT R12, R12, UR8, RZ, 0x3c, !PT ;  /* 0x000000080c0c7c12 */ /* 0x000fc8000f8e3cff */
[----:B-1----:R-:W-:-:S04]  /*1f20*/  SHF.L.U32 R0, R12, 0x1f, RZ ;  /* 0x0000001f0c007819 */ /* 0x002fc800000006ff */
[----:B------:R1:W3:Y:S01]  /*1f30*/  SYNCS.PHASECHK.TRANS64.TRYWAIT P1, [UR6+0x38], R0 ;  /* 0x00003800ff0075a7 */ /* 0x0002e20008021106 */
[----:B------:R-:W-:Y:S05]  /*1f40*/  @!P0 BRA `(.L_x_32) ;  /* 0x0000000000908947 */ /* 0x000fea0003800000 */
[----:B------:R-:W-:Y:S02]  /*1f50*/  ULEA UR32, UR4, UR50, 0xd ;  /* 0x0000003204207291 */ /* 0x000fe4000f8e68ff */
[----:B------:R-:W-:Y:S02]  /*1f60*/  UIADD3 UR40, UP3, UPT, UR42, 0x80, URZ ;  /* 0x000000802a287890 */ /* 0x000fe4000ff7e0ff */
[----:B------:R-:W-:Y:S02]  /*1f70*/  ULEA UR24, UR4, UR49, 0xe ;  /* 0x0000003104187291 */ /* 0x000fe4000f8e70ff */
[----:B------:R-:W-:Y:S02]  /*1f80*/  UIADD3 UR38, UP2, UPT, UR42, 0x180, URZ ;  /* 0x000001802a267890 */ /* 0x000fe4000ff5e0ff */
[----:B------:R-:W-:Y:S02]  /*1f90*/  ULEA UR16, UR4, UR55, 0xa ;  /* 0x0000003704107291 */ /* 0x000fe4000f8e50ff */
[----:B------:R-:W-:-:S02]  /*1fa0*/  UIADD3 UR30, UP1, UPT, UR42, 0x280, URZ ;  /* 0x000002802a1e7890 */ /* 0x000fc4000ff3e0ff */
[----:B------:R-:W-:Y:S02]  /*1fb0*/  ULEA UR8, UR4, UR54, 0xb ;  /* 0x0000003604087291 */ /* 0x000fe4000f8e58ff */
[----:B------:R-:W-:Y:S02]  /*1fc0*/  UIADD3 UR22, UP0, UPT, UR42, 0x380, URZ ;  /* 0x000003802a167890 */ /* 0x000fe4000ff1e0ff */
[----:B------:R-:W-:Y:S02]  /*1fd0*/  USHF.L.U32 UR34, UR5, 0x7, URZ ;  /* 0x0000000705227899 */ /* 0x000fe400080006ff */
[----:B------:R-:W-:Y:S02]  /*1fe0*/  UIADD3.X UR41, UPT, UPT, URZ, UR43, URZ, UP3, !UPT ;  /* 0x0000002bff297290 */ /* 0x000fe40009ffe4ff */
[----:B------:R-:W-:Y:S02]  /*1ff0*/  UIADD3 UR32, UPT, UPT, UR7, 0x8400, UR32 ;  /* 0x0000840007207890 */ /* 0x000fe4000fffe020 */
[----:B------:R-:W-:-:S02]  /*2000*/  UPRMT UR15, URZ, 0x5410, UR46 ;  /* 0x00005410ff0f7896 */ /* 0x000fc4000800002e */
[----:B------:R-:W-:Y:S02]  /*2010*/  UIADD3.X UR39, UPT, UPT, URZ, UR43, URZ, UP2, !UPT ;  /* 0x0000002bff277290 */ /* 0x000fe400097fe4ff */
[----:B------:R-:W-:Y:S02]  /*2020*/  UIADD3 UR24, UPT, UPT, UR7, 0x16400, UR24 ;  /* 0x0001640007187890 */ /* 0x000fe4000fffe018 */
[----:B------:R-:W-:Y:S02]  /*2030*/  UPRMT UR6, URZ, 0x5410, UR44 ;  /* 0x00005410ff067896 */ /* 0x000fe4000800002c */
[----:B------:R-:W-:Y:S02]  /*2040*/  ULEA UR19, UR5, UR48, 0x1 ;  /* 0x0000003005137291 */ /* 0x000fe4000f8e08ff */
[----:B------:R-:W-:Y:S02]  /*2050*/  UIADD3.X UR31, UPT, UPT, URZ, UR43, URZ, UP1, !UPT ;  /* 0x0000002bff1f7290 */ /* 0x000fe40008ffe4ff */
[----:B------:R-:W-:-:S02]  /*2060*/  UIADD3 UR16, UPT, UPT, UR7, 0x32400, UR16 ;  /* 0x0003240007107890 */ /* 0x000fc4000fffe010 */
[----:B------:R-:W-:Y:S02]  /*2070*/  ULEA UR12, UR5, UR47, 0x1 ;  /* 0x0000002f050c7291 */ /* 0x000fe4000f8e08ff */
[----:B------:R-:W-:Y:S02]  /*2080*/  UIADD3.X UR23, UPT, UPT, URZ, UR43, URZ, UP0, !UPT ;  /* 0x0000002bff177290 */ /* 0x000fe400087fe4ff */
[----:B------:R-:W-:Y:S01]  /*2090*/  UIADD3 UR8, UPT, UPT, UR7, 0x34000, UR8 ;  /* 0x0003400007087890 */ /* 0x000fe2000fffe008 */
[----:B------:R-:W-:Y:S01]  /*20a0*/  UMOV UR52, 0x0 ;  /* 0x0000000000347882 */ /* 0x000fe20000000000 */
[----:B------:R-:W-:Y:S01]  /*20b0*/  UMOV UR53, 0x10000000 ;  /* 0x1000000000357882 */ /* 0x000fe20000000000 */
[----:B------:R-:W-:Y:S01]  /*20c0*/  UMOV UR25, UR33 ;  /* 0x0000002100197c82 */ /* 0x000fe20008000000 */
[----:B------:R-:W-:Y:S01]  /*20d0*/  UMOV UR28, UR36 ;  /* 0x00000024001c7c82 */ /* 0x000fe20008000000 */
[----:B------:R-:W-:Y:S01]  /*20e0*/  UMOV UR26, UR34 ;  /* 0x00000022001a7c82 */ /* 0x000fe20008000000 */
[----:B------:R-:W-:Y:S01]  /*20f0*/  UMOV UR17, UR33 ;  /* 0x0000002100117c82 */ /* 0x000fe20008000000 */
[----:B------:R-:W-:Y:S01]  /*2100*/  UMOV UR21, UR36 ;  /* 0x0000002400157c82 */ /* 0x000fe20008000000 */
[----:B------:R4:W-:Y:S01]  /*2110*/  UTMALDG.3D.MULTICAST [UR32], [UR40], UR15, desc[UR52] ;  /* 0x00003420280073b4 */ /* 0x0009e2000801180f */
[----:B------:R-:W-:Y:S01]  /*2120*/  UMOV UR10, URZ ;  /* 0x000000ff000a7c82 */ /* 0x000fe20008000000 */
[----:B------:R-:W-:Y:S01]  /*2130*/  UMOV UR9, UR33 ;  /* 0x0000002100097c82 */ /* 0x000fe20008000000 */
[----:B------:R-:W-:Y:S01]  /*2140*/  UMOV UR13, UR36 ;  /* 0x00000024000d7c82 */ /* 0x000fe20008000000 */
[----:B------:R4:W-:Y:S01]  /*2150*/  UTMALDG.3D.MULTICAST [UR24], [UR38], UR6, desc[UR52] ;  /* 0x00003418260073b4 */ /* 0x0009e20008011806 */
[----:B------:R4:W-:Y:S01]  /*2160*/  UTMALDG.4D.MULTICAST [UR16], [UR30], UR15, desc[UR52] ;  /* 0x000034101e0073b4 */ /* 0x0009e2000801980f */
[----:B------:R4:W-:Y:S02]  /*2170*/  UTMALDG.4D.MULTICAST [UR8], [UR22], UR6, desc[UR52] ;  /* 0x00003408160073b4 */ /* 0x0009e40008019806 */
[----:B----4-:R-:W-:Y:S01]  /*2180*/  NOP ;  /* 0x0000000000007918 */ /* 0x010fe20000000000 */
.L_x_32:
[----:B------:R-:W-:Y:S05]  /*2190*/  BSYNC.RECONVERGENT B0 ;  /* 0x0000000000007941 */ /* 0x000fea0003800200 */
.L_x_31:
[----:B------:R-:W-:Y:S01]  /*21a0*/  UIADD3 UR5, UPT, UPT, UR5, 0x1, URZ ;  /* 0x0000000105057890 */ /* 0x000fe2000fffe0ff */
[----:B------:R-:W-:Y:S01]  /*21b0*/  UMOV UR4, UR14 ;  /* 0x0000000e00047c82 */ /* 0x000fe20008000000 */
[----:B------:R-:W-:Y:S02]  /*21c0*/  UMOV UR6, UR29 ;  /* 0x0000001d00067c82 */ /* 0x000fe40008000000 */
[----:B------:R-:W-:-:S09]  /*21d0*/  UISETP.NE.AND UP0, UPT, UR5, UR29, UPT ;  /* 0x0000001d0500728c */ /* 0x000fd2000bf05270 */
[----:B------:R-:W-:Y:S05]  /*21e0*/  BRA.U UP0, `(.L_x_33) ;  /* 0xfffffff900f07547 */ /* 0x000fea000b83ffff */
.L_x_25:
[----:B------:R-:W-:Y:S01]  /*21f0*/  ULEA UR4, UR14, UR7, 0x3 ;  /* 0x000000070e047291 */ /* 0x000fe2000f8e18ff */
[----:B-1----:R-:W-:Y:S01]  /*2200*/  SHF.L.U32 R0, R12, 0x1f, RZ ;  /* 0x0000001f0c007819 */ /* 0x002fe200000006ff */
[----:B------:R-:W-:Y:S01]  /*2210*/  @!P2 SYNCS.ARRIVE.TRANS64.A1T0 RZ, [UR7+0xb8], RZ ;  /* 0x0000b8ffffffa9a7 */ /* 0x000fe20008100007 */
[----:B------:R-:W-:-:S06]  /*2220*/  UISETP.GT.AND UP0, UPT, UR63, UR62, UPT ;  /* 0x0000003e3f00728c */ /* 0x000fcc000bf04270 */
[----:B--23--:R1:W2:Y:S03]  /*2230*/  SYNCS.PHASECHK.TRANS64.TRYWAIT P1, [UR4+0x38], R0 ;  /* 0x00003800ff0075a7 */ /* 0x00c2a60008021104 */
[----:B------:R-:W-:Y:S05]  /*2240*/  BRA.U !UP0, `(.L_x_34) ;  /* 0x00000005080c7547 */ /* 0x000fea000b800000 */
[----:B------:R-:W-:Y:S01]  /*2250*/  UIADD3 UR51, UPT, UPT, UR64, UR6, URZ ;  /* 0x0000000640337290 */ /* 0x000fe2000fffe0ff */
[----:B------:R-:W-:-:S11]  /*2260*/  UMOV UR5, UR14 ;  /* 0x0000000e00057c82 */ /* 0x000fd60008000000 */
.L_x_42:
[----:B------:R-:W-:Y:S01]  /*2270*/  ULEA UR33, UR5, UR7, 0x3 ;  /* 0x0000000705217291 */ /* 0x000fe2000f8e18ff */
[----:B--2---:R-:W-:Y:S01]  /*2280*/  @!P4 MOV R2, 0x6c00 ;  /* 0x00006c000002c802 */ /* 0x004fe20000000f00 */
[----:B--23--:R-:W-:Y:S10]  /*2290*/  @P1 BRA `(.L_x_35) ;  /* 0x00000000000c1947 */ /* 0x00cff40003800000 */
[----:B------:R-:W-:-:S04]  /*22a0*/  SHF.L.U32 R3, R12, 0x1f, RZ ;  /* 0x0000001f0c037819 */ /* 0x000fc800000006ff */
[----:B------:R-:W2:Y:S02]  /*22b0*/  SYNCS.PHASECHK.TRANS64.TRYWAIT P0, [UR33+0x38], R3 ;  /* 0x00003803ff0075a7 */ /* 0x000ea40008001121 */
[----:B--2---:R-:W-:Y:S05]  /*22c0*/  @!P0 BRA `(.L_x_36) ;  /* 0x0000010800b88947 */ /* 0x004fea0003800000 */
.L_x_35:
[----:B------:R2:W-:Y:S01]  /*22d0*/  @!P4 SYNCS.ARRIVE.TRANS64 RZ, [UR33], R2 ;  /* 0x00000002ffffc9a7 */ /* 0x0005e20008000021 */
[----:B------:R-:W-:-:S04]  /*22e0*/  ULOP3.LUT UR4, UR37, 0x2, URZ, 0xfc, !UPT ;  /* 0x0000000225047892 */ /* 0x000fc8000f8efcff */
[----:B------:R-:W-:-:S09]  /*22f0*/  UISETP.NE.AND UP0, UPT, UR4, 0x2, UPT ;  /* 0x000000020400788c */ /* 0x000fd2000bf05270 */
[----:B------:R-:W-:Y:S05]  /*2300*/  BRA.U UP0, `(.L_x_37) ;  /* 0x0000000100047547 */ /* 0x000fea000b800000 */
[----:B------:R-:W-:Y:S05]  /*2310*/  BPT.TRAP 0x1 ;  /* 0x000000040000795c */ /* 0x000fea0000300000 */
.L_x_37:
[----:B------:R-:W-:Y:S04]  /*2320*/  BSSY.RECONVERGENT B0, `(.L_x_38) ;  /* 0x0000003000007945 */ /* 0x000fe80003800200 */
[----:B------:R-:W-:Y:S05]  /*2330*/  @P3 BRA `(.L_x_39) ;  /* 0x0000000000043947 */ /* 0x000fea0003800000 */
[----:B------:R-:W-:Y:S05]  /*2340*/  BPT.TRAP 0x1 ;  /* 0x000000040000795c */ /* 0x000fea0000300000 */
.L_x_39:
[----:B------:R-:W-:Y:S05]  /*2350*/  BSYNC.RECONVERGENT B0 ;  /* 0x0000000000007941 */ /* 0x000fea0003800200 */
.L_x_38:
        /* <DEDUP_REMOVED lines=15> */
[----:B------:R-:W-:Y:S02]  /*2450*/  UIADD3 UR22, UP1, UPT, UR42, 0x280, URZ ;  /* 0x000002802a167890 */ /* 0x000fe4000ff3e0ff */
[----:B------:R-:W-:-:S02]  /*2460*/  UIADD3 UR40, UP0, UPT, UR42, 0x380, URZ ;  /* 0x000003802a287890 */ /* 0x000fc4000ff1e0ff */
[----:B------:R-:W-:Y:S02]  /*2470*/  USHF.L.U32 UR34, UR6, 0x7, URZ ;  /* 0x0000000706227899 */ /* 0x000fe400080006ff */
[----:B------:R-:W-:Y:S02]  /*2480*/  UIADD3.X UR39, UPT, UPT, URZ, UR43, URZ, UP3, !UPT ;  /* 0x0000002bff277290 */ /* 0x000fe40009ffe4ff */
[----:B------:R-:W-:Y:S02]  /*2490*/  UIADD3 UR32, UPT, UPT, UR7, 0x8400, UR32 ;  /* 0x0000840007207890 */ /* 0x000fe4000fffe020 */
[----:B------:R-:W-:Y:S02]  /*24a0*/  UPRMT UR4, URZ, 0x5410, UR46 ;  /* 0x00005410ff047896 */ /* 0x000fe4000800002e */
[----:B------:R-:W-:Y:S02]  /*24b0*/  UIADD3.X UR31, UPT, UPT, URZ, UR43, URZ, UP2, !UPT ;  /* 0x0000002bff1f7290 */ /* 0x000fe400097fe4ff */
[----:B------:R-:W-:-:S02]  /*24c0*/  UIADD3 UR24, UPT, UPT, UR7, 0x16400, UR24 ;  /* 0x0001640007187890 */ /* 0x000fc4000fffe018 */
[----:B------:R-:W-:Y:S02]  /*24d0*/  UPRMT UR15, URZ, 0x5410, UR44 ;  /* 0x00005410ff0f7896 */ /* 0x000fe4000800002c */
[----:B------:R-:W-:Y:S02]  /*24e0*/  ULEA UR19, UR6, UR48, 0x1 ;  /* 0x0000003006137291 */ /* 0x000fe4000f8e08ff */
[----:B------:R-:W-:Y:S02]  /*24f0*/  ULEA UR16, UR5, UR57, 0xa ;  /* 0x0000003905107291 */ /* 0x000fe4000f8e50ff */
[----:B------:R-:W-:Y:S02]  /*2500*/  UIADD3.X UR23, UPT, UPT, URZ, UR43, URZ, UP1, !UPT ;  /* 0x0000002bff177290 */ /* 0x000fe40008ffe4ff */
[----:B------:R-:W-:Y:S02]  /*2510*/  ULEA UR12, UR6, UR47, 0x1 ;  /* 0x0000002f060c7291 */ /* 0x000fe4000f8e08ff */
[----:B------:R-:W-:-:S02]  /*2520*/  ULEA UR8, UR5, UR56, 0xb ;  /* 0x0000003805087291 */ /* 0x000fc4000f8e58ff */
[----:B------:R-:W-:Y:S01]  /*2530*/  UIADD3.X UR41, UPT, UPT, URZ, UR43, URZ, UP0, !UPT ;  /* 0x0000002bff297290 */ /* 0x000fe200087fe4ff */
        /* <DEDUP_REMOVED lines=15> */
.L_x_41:
[----:B------:R-:W-:Y:S05]  /*2630*/  BSYNC.RECONVERGENT B0 ;  /* 0x0000000000007941 */ /* 0x000fea0003800200 */
.L_x_40:
[----:B------:R-:W-:Y:S01]  /*2640*/  UIADD3 UR6, UPT, UPT, UR6, 0x1, URZ ;  /* 0x0000000106067890 */ /* 0x000fe2000fffe0ff */
[----:B------:R-:W-:-:S03]  /*2650*/  UMOV UR5, UR14 ;  /* 0x0000000e00057c82 */ /* 0x000fc60008000000 */
[----:B------:R-:W-:-:S09]  /*2660*/  UISETP.NE.AND UP0, UPT, UR6, UR51, UPT ;  /* 0x000000330600728c */ /* 0x000fd2000bf05270 */
[----:B------:R-:W-:Y:S05]  /*2670*/  BRA.U UP0, `(.L_x_42) ;  /* 0xfffffff900fc7547 */ /* 0x000fea000b83ffff */
.L_x_34:
[C---:B------:R-:W-:Y:S01]  /*2680*/  LEA R3, R11.reuse, UR7, 0x3 ;  /* 0x000000070b037c11 */ /* 0x040fe2000f8e18ff */
[----:B------:R-:W-:Y:S01]  /*2690*/  NOP ;  /* 0x0000000000007918 */ /* 0x000fe20000000000 */
[----:B-1----:R-:W-:Y:S02]  /*26a0*/  SHF.L.U32 R0, R10, 0x1f, RZ ;  /* 0x0000001f0a007819 */ /* 0x002fe400000006ff */
[----:B------:R-:W-:Y:S02]  /*26b0*/  LEA R5, R11, UR7, 0x4 ;  /* 0x000000070b057c11 */ /* 0x000fe4000f8e20ff */
[----:B------:R-:W1:Y:S02]  /*26c0*/  SYNCS.PHASECHK.TRANS64.TRYWAIT P0, [R3+URZ+0xc0], R0 ;  /* 0x0000c000030075a7 */ /* 0x000e6400080011ff */
[----:B-1----:R-:W-:Y:S05]  /*26d0*/  @!P0 BRA `(.L_x_43) ;  /* 0x0000010400cc8947 */ /* 0x002fea0003800000 */
.L_x_200:
[----:B------:R-:W4:Y:S01]  /*26e0*/  LDS.128 R4, [R5+0x120] ;  /* 0x0001200005047984 */ /* 0x000f220000000c00 */
[----:B------:R-:W-:Y:S01]  /*26f0*/  UISETP.GE.AND UP0, UPT, UR45, 0x1, UPT ;  /* 0x000000012d00788c */ /* 0x000fe2000bf06270 */
[----:B------:R-:W-:Y:S01]  /*2700*/  @!PT LDS RZ, [RZ] ;  /* 0x00000000fffff984 */ /* 0x000fe20000000800 */
[----:B------:R-:W-:Y:S01]  /*2710*/  @!PT LDS RZ, [RZ] ;  /* 0x00000000fffff984 */ /* 0x000fe20000000800 */
[----:B------:R-:W-:Y:S01]  /*2720*/  @!PT LDS RZ, [RZ] ;  /* 0x00000000fffff984 */ /* 0x000fe20000000800 */
[----:B------:R-:W-:Y:S01]  /*2730*/  @!PT LDS RZ, [RZ] ;  /* 0x00000000fffff984 */ /* 0x000fe20000000800 */
[----:B------:R1:W-:Y:S06]  /*2740*/  MEMBAR.ALL.CTA ;  /* 0x0000000000007992 */ /* 0x0003ec0000008000 */
[----:B-1----:R-:W1:Y:S01]  /*2750*/  FENCE.VIEW.ASYNC.S ;  /* 0x00000000000073c6 */ /* 0x002e620000000000 */
[----:B----4-:R-:W-:-:S13]  /*2760*/  LOP3.LUT P0, RZ, R6, 0x1, RZ, 0xc0, !PT ;  /* 0x0000000106ff7812 */ /* 0x010fda000780c0ff */
[----:B-1----:R-:W-:Y:S01]  /*2770*/  VOTEU.ANY UP1, P0 ;  /* 0x0000000000ff7886 */ /* 0x002fe20000020100 */
[----:B------:R-:W-:-:S13]  /*2780*/  PLOP3.LUT P0, PT, PT, PT, UP1, 0x80, 0x8 ;  /* 0x000000000008781c */ /* 0x000fda0003f0f018 */
[----:B------:R-:W-:Y:S02]  /*2790*/  @P0 LOP3.LUT R0, R5, 0xffff, RZ, 0xc0, !PT ;  /* 0x0000ffff05000812 */ /* 0x000fe400078ec0ff */
[----:B--2---:R-:W-:Y:S02]  /*27a0*/  @P0 MOV R2, R4 ;  /* 0x0000000400020202 */ /* 0x004fe40000000f00 */
[----:B------:R-:W-:Y:S01]  /*27b0*/  @P0 R2UR UR5, R0 ;  /* 0x00000000000502ca */ /* 0x000fe200000e0000 */
[----:B------:R-:W-:Y:S01]  /*27c0*/  VIADD R0, R3, 0xd0 ;  /* 0x000000d003007836 */ /* 0x000fe20000000000 */
[----:B------:R-:W-:Y:S02]  /*27d0*/  @P0 SHF.R.U32.HI R4, RZ, 0x10, R5 ;  /* 0x00000010ff040819 */ /* 0x000fe40000011605 */
[----:B------:R-:W-:Y:S02]  /*27e0*/  @P0 R2UR UR6, R2 ;  /* 0x00000000020602ca */ /* 0x000fe400000e0000 */
[----:B------:R-:W-:-:S02]  /*27f0*/  PRMT R0, RZ, 0x654, R0 ;  /* 0x00000654ff007816 */ /* 0x000fc40000000000 */
[----:B------:R-:W-:Y:S02]  /*2800*/  @P0 R2UR UR4, R4 ;  /* 0x00000000040402ca */ /* 0x000fe400000e0000 */
[----:B------:R1:W-:Y:S03]  /*2810*/  SYNCS.ARRIVE.TRANS64.RED.A1T0 RZ, [R0+URZ], RZ ;  /* 0x000000ff00ff79a7 */ /* 0x0003e600081004ff */
[----:B------:R-:W-:-:S04]  /*2820*/  @UP1 UMOV UR58, UR5 ;  /* 0x00000005003a1c82 */ /* 0x000fc80008000000 */
[----:B------:R-:W-:-:S04]  /*2830*/  @UP1 UMOV UR59, UR6 ;  /* 0x00000006003b1c82 */ /* 0x000fc80008000000 */
[----:B------:R-:W-:Y:S01]  /*2840*/  @UP1 UMOV UR36, UR4 ;  /* 0x0000000400241c82 */ /* 0x000fe20008000000 */
[----:B------:R-:W-:Y:S05]  /*2850*/  BRA.U !UP0, `(.L_x_44) ;  /* 0x0000000108d47547 */ /* 0x000fea000b800000 */
[----:B------:R-:W2:Y:S01]  /*2860*/  LDCU.128 UR20, c[0x0][0xf10] ;  /* 0x0001e200ff1477ac */ /* 0x000ea20008000c00 */
[----:B------:R-:W4:Y:S01]  /*2870*/  LDCU UR19, c[0x0][0xf20] ;  /* 0x0001e400ff1377ac */ /* 0x000f220008000800 */
[----:B------:R-:W3:Y:S01]  /*2880*/  LDCU UR15, c[0x0][0xf0c] ;  /* 0x0001e180ff0f77ac */ /* 0x000ee20008000800 */
[----:B------:R-:W1:Y:S01]  /*2890*/  LDCU.64 UR8, c[0x0][0xf28] ;  /* 0x0001e500ff0877ac */ /* 0x000e620008000a00 */
[----:B------:R-:W-:Y:S02]  /*28a0*/  UISETP.NE.AND UP3, UPT, UR45, 0x1, UPT ;  /* 0x000000012d00788c */ /* 0x000fe4000bf65270 */
[----:B--2---:R-:W-:Y:S02]  /*28b0*/  UIMAD.WIDE.U32 UR10, UR60, UR23, URZ ;  /* 0x000000173c0a72a5 */ /* 0x004fe4000f8e00ff */
[----:B------:R-:W-:Y:S02]  /*28c0*/  UIMAD.WIDE.U32 UR4, UR61, UR20, URZ ;  /* 0x000000143d0472a5 */ /* 0x000fe4000f8e00ff */
[----:B------:R-:W-:-:S02]  /*28d0*/  UISETP.NE.AND UP0, UPT, UR22, 0x1, UPT ;  /* 0x000000011600788c */ /* 0x000fc4000bf05270 */
[----:B------:R-:W-:Y:S01]  /*28e0*/  UIMAD.WIDE.U32 UR16, UR58, UR23, URZ ;  /* 0x000000173a1072a5 */ /* 0x000fe2000f8e00ff */
[----:B------:R-:W-:Y:S02]  /*28f0*/  UMOV UR10, UR11 ;  /* 0x0000000b000a7c82 */ /* 0x000fe40008000000 */
[----:B------:R-:W-:Y:S01]  /*2900*/  UMOV UR4, UR5 ;  /* 0x0000000500047c82 */ /* 0x000fe20008000000 */
[----:B----4-:R-:W-:Y:S02]  /*2910*/  USHF.R.U32.HI UR10, URZ, UR19, UR10 ;  /* 0x00000013ff0a7299 */ /* 0x010fe4000801160a */
[----:B---3--:R-:W-:Y:S02]  /*2920*/  UISETP.NE.AND UP2, UPT, UR15, 0x1, UPT ;  /* 0x000000010f00788c */ /* 0x008fe4000bf45270 */
[----:B------:R-:W-:Y:S02]  /*2930*/  USHF.R.U32.HI UR4, URZ, UR21, UR4 ;  /* 0x00000015ff047299 */ /* 0x000fe40008011604 */
[----:B------:R-:W-:-:S02]  /*2940*/  USEL UR5, UR60, UR10, !UP0 ;  /* 0x0000000a3c057287 */ /* 0x000fc4000c000000 */
[----:B------:R-:W-:Y:S02]  /*2950*/  USEL UR6, UR61, UR4, !UP2 ;  /* 0x000000043d067287 */ /* 0x000fe4000d000000 */
[----:B-1----:R-:W-:Y:S01]  /*2960*/  UIMAD.WIDE.U32 UR10, UR5, UR8, URZ ;  /* 0x00000008050a72a5 */ /* 0x002fe2000f8e00ff */
[----:B------:R-:W-:Y:S01]  /*2970*/  UMOV UR4, UR17 ;  /* 0x0000001100047c82 */ /* 0x000fe20008000000 */
[----:B------:R-:W-:Y:S02]  /*2980*/  UIMAD.WIDE.U32 UR12, UR59, UR20, URZ ;  /* 0x000000143b0c72a5 */ /* 0x000fe4000f8e00ff */
[----:B------:R-:W-:-:S03]  /*2990*/  UIMAD.WIDE.U32 UR16, UR6, UR8, URZ ;  /* 0x00000008061072a5 */ /* 0x000fc6000f8e00ff */
[----:B------:R-:W-:Y:S01]  /*29a0*/  UMOV UR10, UR11 ;  /* 0x0000000b000a7c82 */ /* 0x000fe20008000000 */
[----:B------:R-:W-:Y:S02]  /*29b0*/  USHF.R.U32.HI UR4, URZ, UR19, UR4 ;  /* 0x00000013ff047299 */ /* 0x000fe40008011604 */
[----:B------:R-:W-:Y:S01]  /*29c0*/  @UP3 USHF.R.U32.HI UR5, URZ, UR9, UR10 ;  /* 0x00000009ff053299 */ /* 0x000fe2000801160a */
[----:B------:R-:W-:Y:S01]  /*29d0*/  UMOV UR12, UR13 ;  /* 0x0000000d000c7c82 */ /* 0x000fe20008000000 */
[----:B------:R-:W-:Y:S01]  /*29e0*/  UMOV UR16, UR17 ;  /* 0x0000001100107c82 */ /* 0x000fe20008000000 */
[----:B------:R-:W-:Y:S02]  /*29f0*/  USHF.R.U32.HI UR21, URZ, UR21, UR12 ;  /* 0x00000015ff157299 */ /* 0x000fe4000801160c */
[----:B------:R-:W-:Y:S02]  /*2a00*/  USEL UR4, UR58, UR4, !UP0 ;  /* 0x000000043a047287 */ /* 0x000fe4000c000000 */
[----:B------:R-:W-:-:S02]  /*2a10*/  @UP3 USHF.R.U32.HI UR6, URZ, UR9, UR16 ;  /* 0x00000009ff063299 */ /* 0x000fc40008011610 */
[----:B------:R-:W-:Y:S02]  /*2a20*/  UIMAD UR10, UR45, UR5, URZ ;  /* 0x000000052d0a72a4 */ /* 0x000fe4000f8e02ff */
[----:B------:R-:W-:Y:S02]  /*2a30*/  USEL UR5, UR59, UR21, !UP2 ;  /* 0x000000153b057287 */ /* 0x000fe4000d000000 */
[----:B------:R-:W-:Y:S02]  /*2a40*/  UIMAD UR12, UR45, UR6, URZ ;  /* 0x000000062d0c72a4 */ /* 0x000fe4000f8e02ff */
[----:B------:R-:W-:Y:S02]  /*2a50*/  UISETP.GE.AND UP0, UPT, UR4, UR10, UPT ;  /* 0x0000000a0400728c */ /* 0x000fe4000bf06270 */
[----:B------:R-:W-:Y:S02]  /*2a60*/  UIMAD.WIDE.U32 UR10, UR4, UR8, URZ ;  /* 0x00000008040a72a5 */ /* 0x000fe4000f8e00ff */
[----:B------:R-:W-:-:S02]  /*2a70*/  UISETP.GE.OR UP0, UPT, UR5, UR12, UP0 ;  /* 0x0000000c0500728c */ /* 0x000fc40008706670 */
        /* <DEDUP_REMOVED lines=19> */
.L_x_44:
[----:B------:R-:W2:Y:S02]  /*2bb0*/  LDCU UR4, c[0x0][0xf30] ;  /* 0x0001e600ff0477ac */ /* 0x000ea40008000800 */
[----:B--2---:R-:W-:-:S09]  /*2bc0*/  UISETP.NE.AND UP0, UPT, UR4, 0x1, UPT ;  /* 0x000000010400788c */ /* 0x004fd2000bf05270 */
[----:B------:R-:W-:Y:S05]  /*2bd0*/  BRA.U UP0, `(.L_x_45) ;  /* 0x0000000100447547 */ /* 0x000fea000b800000 */
[----:B------:R-:W2:Y:S01]  /*2be0*/  LDCU.128 UR8, c[0x0][0xf10] ;  /* 0x0001e200ff0877ac */ /* 0x000ea20008000c00 */
[----:B------:R-:W4:Y:S01]  /*2bf0*/  LDCU UR15, c[0x0][0xf0c] ;  /* 0x0001e180ff0f77ac */ /* 0x000f220008000800 */
[----:B------:R-:W1:Y:S01]  /*2c00*/  LDCU UR6, c[0x0][0xf20] ;  /* 0x0001e400ff0677ac */ /* 0x000e620008000800 */
[----:B--2---:R-:W-:Y:S02]  /*2c10*/  UIMAD.WIDE.U32 UR12, UR59, UR8, URZ ;  /* 0x000000083b0c72a5 */ /* 0x004fe4000f8e00ff */
[----:B------:R-:W-:Y:S02]  /*2c20*/  UIMAD.WIDE.U32 UR4, UR58, UR11, URZ ;  /* 0x0000000b3a0472a5 */ /* 0x000fe4000f8e00ff */
[----:B----4-:R-:W-:Y:S02]  /*2c30*/  UISETP.NE.AND UP2, UPT, UR15, 0x1, UPT ;  /* 0x000000010f00788c */ /* 0x010fe4000bf45270 */
[----:B------:R-:W-:Y:S01]  /*2c40*/  UISETP.NE.AND UP0, UPT, UR10, 0x1, UPT ;  /* 0x000000010a00788c */ /* 0x000fe2000bf05270 */
[----:B------:R-:W-:-:S02]  /*2c50*/  UMOV UR12, UR13 ;  /* 0x0000000d000c7c82 */ /* 0x000fc40008000000 */
[----:B------:R-:W-:Y:S01]  /*2c60*/  UMOV UR4, UR5 ;  /* 0x0000000500047c82 */ /* 0x000fe20008000000 */
[----:B------:R-:W-:Y:S02]  /*2c70*/  USHF.R.U32.HI UR9, URZ, UR9, UR12 ;  /* 0x00000009ff097299 */ /* 0x000fe4000801160c */
[----:B-1----:R-:W-:Y:S02]  /*2c80*/  USHF.R.U32.HI UR4, URZ, UR6, UR4 ;  /* 0x00000006ff047299 */ /* 0x002fe40008011604 */
[----:B------:R-:W-:Y:S02]  /*2c90*/  USEL UR5, UR59, UR9, !UP2 ;  /* 0x000000093b057287 */ /* 0x000fe4000d000000 */
[----:B------:R-:W-:-:S04]  /*2ca0*/  USEL UR4, UR58, UR4, !UP0 ;  /* 0x000000043a047287 */ /* 0x000fc8000c000000 */
[----:B------:R-:W-:Y:S02]  /*2cb0*/  UIADD3 UR6, UPT, UPT, UR5, -UR4, URZ ;  /* 0x8000000405067290 */ /* 0x000fe4000fffe0ff */
[----:B------:R-:W-:Y:S02]  /*2cc0*/  UIADD3 UR4, UPT, UPT, -UR5, UR4, URZ ;  /* 0x0000000405047290 */ /* 0x000fe4000fffe1ff */
[----:B------:R-:W-:Y:S02]  /*2cd0*/  UIMAD UR58, UR6, UR10, UR58 ;  /* 0x0000000a063a72a4 */ /* 0x000fe4000f8e023a */
[----:B------:R-:W-:-:S12]  /*2ce0*/  UIMAD UR59, UR4, UR15, UR59 ;  /* 0x0000000f043b72a4 */ /* 0x000fd8000f8e023b */
.L_x_45:
[----:B------:R-:W-:Y:S01]  /*2cf0*/  VIADD R11, R11, 0x1 ;  /* 0x000000010b0b7836 */ /* 0x000fe20000000000 */
[----:B------:R-:W-:Y:S02]  /*2d00*/  R2UR UR5, R182 ;  /* 0x00000000b60572ca */ /* 0x000fe400000e0000 */
[----:B------:R-:W-:Y:S02]  /*2d10*/  R2UR UR4, R183 ;  /* 0x00000000b70472ca */ /* 0x000fe400000e0000 */
[C---:B------:R-:W-:Y:S02]  /*2d20*/  ISETP.NE.AND P0, PT, R11.reuse, 0x2, PT ;  /* 0x000000020b00780c */ /* 0x040fe40003f05270 */
[----:B------:R-:W-:Y:S02]  /*2d30*/  PLOP3.LUT P2, PT, PT, PT, PT, 0x80, 0x8 ;  /* 0x000000000008781c */ /* 0x000fe40003f4f070 */
[----:B------:R-:W-:Y:S02]  /*2d40*/  SEL R3, RZ, 0x1, P0 ;  /* 0x00000001ff037807 */ /* 0x000fe40000000000 */
[----:B------:R-:W-:-:S02]  /*2d50*/  SEL R11, R11, RZ, P0 ;  /* 0x000000ff0b0b7207 */ /* 0x000fc40000000000 */
[----:B------:R-:W-:Y:S01]  /*2d60*/  LOP3.LUT R10, R10, R3, RZ, 0x3c, !PT ;  /* 0x000000030a0a7212 */ /* 0x000fe200078e3cff */
[----:B------:R-:W-:Y:S02]  /*2d70*/  UIADD3 UR24, UPT, UPT, UR58, UR5, URZ ;  /* 0x000000053a187290 */ /* 0x000fe4000fffe0ff */
[----:B------:R-:W-:Y:S01]  /*2d80*/  UIADD3 UR20, UPT, UPT, UR59, UR4, URZ ;  /* 0x000000043b147290 */ /* 0x000fe2000fffe0ff */
[----:B------:R-:W-:Y:S11]  /*2d90*/  BRA.U UP1, `(.L_x_46) ;  /* 0xffffffed019c7547 */ /* 0x000ff6000b83ffff */
[----:B------:R-:W-:Y:S01]  /*2da0*/  UIADD3 UR7, UPT, UPT, UR7, 0x38, URZ ;  /* 0x0000003807077890 */ /* 0x000fe2000fffe0ff */
[----:B------:R-:W-:-:S03]  /*2db0*/  SHF.L.U32 R3, R12, 0x1f, RZ ;  /* 0x0000001f0c037819 */ /* 0x000fc600000006ff */
[----:B------:R-:W-:-:S09]  /*2dc0*/  ULEA UR4, UR14, UR7, 0x3 ;  /* 0x000000070e047291 */ /* 0x000fd2000f8e18ff */
[----:B------:R-:W2:Y:S02]  /*2dd0*/  SYNCS.PHASECHK.TRANS64.TRYWAIT P0, [UR4], R3 ;  /* 0x00000003ff0075a7 */ /* 0x000ea40008001104 */
[----:B--2---:R-:W-:Y:S05]  /*2de0*/  @!P0 BRA `(.L_x_47) ;  /* 0x00000100001c8947 */ /* 0x004fea0003800000 */
.L_x_202:
[----:B------:R-:W-:-:S04]  /*2df0*/  UIADD3 UR4, UPT, UPT, UR14, 0x1, URZ ;  /* 0x000000010e047890 */ /* 0x000fc8000fffe0ff */
[----:B------:R-:W-:-:S04]  /*2e00*/  UISETP.NE.AND UP0, UPT, UR4, 0x7, UPT ;  /* 0x000000070400788c */ /* 0x000fc8000bf05270 */
[----:B------:R-:W-:Y:S02]  /*2e10*/  USEL UR6, URZ, 0x1, UP0 ;  /* 0x00000001ff067887 */ /* 0x000fe40008000000 */
[----:B------:R-:W-:-:S04]  /*2e20*/  USEL UR4, UR4, URZ, UP0 ;  /* 0x000000ff04047287 */ /* 0x000fc80008000000 */
[----:B------:R-:W-:Y:S01]  /*2e30*/  ULEA UR5, UR4, UR7, 0x3 ;  /* 0x0000000704057291 */ /* 0x000fe2000f8e18ff */
[----:B------:R-:W-:-:S04]  /*2e40*/  LOP3.LUT R2, R12, UR6, RZ, 0x3c, !PT ;  /* 0x000000060c027c12 */ /* 0x000fc8000f8e3cff */
[----:B-1----:R-:W-:-:S04]  /*2e50*/  SHF.L.U32 R3, R2, 0x1f, RZ ;  /* 0x0000001f02037819 */ /* 0x002fc800000006ff */
[----:B------:R-:W1:Y:S02]  /*2e60*/  SYNCS.PHASECHK.TRANS64.TRYWAIT P0, [UR5], R3 ;  /* 0x00000003ff0075a7 */ /* 0x000e640008001105 */
[----:B-1----:R-:W-:Y:S05]  /*2e70*/  @!P0 BRA `(.L_x_48) ;  /* 0x0000010000108947 */ /* 0x002fea0003800000 */
.L_x_204:
        /* <DEDUP_REMOVED lines=9> */
.L_x_206:
        /* <DEDUP_REMOVED lines=9> */
.L_x_208:
        /* <DEDUP_REMOVED lines=9> */
.L_x_210:
        /* <DEDUP_REMOVED lines=9> */
.L_x_212:
[----:B------:R-:W-:-:S04]  /*30c0*/  UIADD3 UR4, UPT, UPT, UR4, 0x1, URZ ;  /* 0x0000000104047890 */ /* 0x000fc8000fffe0ff */
[----:B------:R-:W-:-:S04]  /*30d0*/  UISETP.NE.AND UP0, UPT, UR4, 0x7, UPT ;  /* 0x000000070400788c */ /* 0x000fc8000bf05270 */
[----:B------:R-:W-:Y:S02]  /*30e0*/  USEL UR5, URZ, 0x1, UP0 ;  /* 0x00000001ff057887 */ /* 0x000fe40008000000 */
[----:B------:R-:W-:-:S04]  /*30f0*/  USEL UR4, UR4, URZ, UP0 ;  /* 0x000000ff04047287 */ /* 0x000fc80008000000 */
[----:B------:R-:W-:Y:S01]  /*3100*/  ULEA UR4, UR4, UR7, 0x3 ;  /* 0x0000000704047291 */ /* 0x000fe2000f8e18ff */
[----:B-1----:R-:W-:-:S04]  /*3110*/  LOP3.LUT R3, R2, UR5, RZ, 0x3c, !PT ;  /* 0x0000000502037c12 */ /* 0x002fc8000f8e3cff */
[----:B------:R-:W-:Y:S01]  /*3120*/  SHF.L.U32 R3, R3, 0x1f, RZ ;  /* 0x0000001f03037819 */ /* 0x000fe200000006ff */
[----:B------:R-:W-:-:S07]  /*3130*/  IMAD.U32 R0, RZ, RZ, UR4 ;  /* 0x00000004ff007e24 */ /* 0x000fce000f8e00ff */
.L_x_53:
[----:B-1----:R1:W2:Y:S02]  /*3140*/  SYNCS.PHASECHK.TRANS64.TRYWAIT P0, [R0+URZ], R3 ;  /* 0x00000003000075a7 */ /* 0x0022a400080011ff */
[----:B--2---:R-:W-:Y:S05]  /*3150*/  @!P0 NANOSLEEP.SYNCS 0x989680 ;  /* 0x009896800000895d */ /* 0x004fea0003900000 */
[----:B------:R-:W2:Y:S02]  /*3160*/  @!P0 SYNCS.PHASECHK.TRANS64 P0, [R0+URZ], R3 ;  /* 0x00000003000085a7 */ /* 0x000ea400080010ff */
[----:B--2---:R-:W-:Y:S05]  /*3170*/  @P0 EXIT ;  /* 0x000000000000094d */ /* 0x004fea0003800000 */
[----:B------:R-:W-:Y:S05]  /*3180*/  BRA `(.L_x_53) ;  /* 0xfffffffc00ec7947 */ /* 0x000fea000383ffff */
.L_x_22:
[----:B------:R-:W1:Y:S02]  /*3190*/  S2UR UR4, SR_CgaCtaId ;  /* 0x00000000000479c3 */ /* 0x000e640000008800 */
[----:B-1----:R-:W-:-:S04]  /*31a0*/  UISETP.NE.AND UP0, UPT, UR4, URZ, UPT ;  /* 0x000000ff0400728c */ /* 0x002fc8000bf05270 */
[----:B------:R-:W-:-:S09]  /*31b0*/  UISETP.NE.OR UP0, UPT, UR19, 0x1, UP0 ;  /* 0x000000011300788c */ /* 0x000fd20008705670 */
[----:B------:R-:W-:Y:S05]  /*31c0*/  BRA.U UP0, `(.L_x_54) ;  /* 0x00000005004c7547 */ /* 0x000fea000b800000 */
[----:B------:R-:W1:Y:S01]  /*31d0*/  S2UR UR5, SR_CgaCtaId ;  /* 0x00000000000579c3 */ /* 0x000e620000008800 */
[----:B------:R-:W-:Y:S01]  /*31e0*/  UMOV UR4, 0x400 ;  /* 0x0000040000047882 */ /* 0x000fe20000000000 */
[----:B------:R-:W-:Y:S01]  /*31f0*/  ISETP.GE.U32.AND P2, PT, R0, 0x8, PT ;  /* 0x000000080000780c */ /* 0x000fe20003f46070 */
[----:B------:R-:W-:Y:S01]  /*3200*/  IMAD.MOV.U32 R12, RZ, RZ, 0x1 ;  /* 0x00000001ff0c7424 */ /* 0x000fe200078e00ff */
[----:B------:R-:W-:Y:S02]  /*3210*/  CS2R R10, SRZ ;  /* 0x00000000000a7805 */ /* 0x000fe4000001ff00 */
[----:B------:R-:W-:Y:S01]  /*3220*/  CS2R R8, SRZ ;  /* 0x0000000000087805 */ /* 0x000fe2000001ff00 */
[----:B-1----:R-:W-:-:S03]  /*3230*/  ULEA UR6, UR5, UR4, 0x18 ;  /* 0x0000000405067291 */ /* 0x002fc6000f8ec0ff */
[----:B------:R-:W-:-:S09]  /*3240*/  UMOV UR5, URZ ;  /* 0x000000ff00057c82 */ /* 0x000fd20008000000 */
.L_x_58:
[----:B------:R-:W-:Y:S02]  /*3250*/  LEA R2, R8, UR6, 0x3 ;  /* 0x0000000608027c11 */ /* 0x000fe4000f8e18ff */
[----:B------:R-:W-:-:S03]  /*3260*/  SHF.L.U32 R5, R9, 0x1f, RZ ;  /* 0x0000001f09057819 */ /* 0x000fc600000006ff */
[----:B------:R-:W-:Y:S01]  /*3270*/  VIADD R4, R2, 0x100 ;  /* 0x0000010002047836 */ /* 0x000fe20000000000 */
[----:B------:R-:W1:Y:S02]  /*3280*/  SYNCS.PHASECHK.TRANS64.TRYWAIT P0, [R2+URZ+0xf0], R5 ;  /* 0x0000f005020075a7 */ /* 0x000e6400080011ff */
[----:B-1----:R-:W-:Y:S05]  /*3290*/  @!P0 BRA `(.L_x_55) ;  /* 0x000000fc00808947 */ /* 0x002fea0003800000 */
.L_x_213:
[----:B------:R-:W-:Y:S01]  /*32a0*/  ULEA UR4, UR5, UR6, 0x3 ;  /* 0x0000000605047291 */ /* 0x000fe2000f8e18ff */
[----:B------:R-:W-:Y:S02]  /*32b0*/  PRMT R4, RZ, 0x654, R4 ;  /* 0x00000654ff047816 */ /* 0x000fe40000000004 */
[----:B-1----:R-:W-:Y:S01]  /*32c0*/  SHF.L.U32 R5, R12, 0x1f, RZ ;  /* 0x0000001f0c057819 */ /* 0x002fe200000006ff */
[----:B------:R-:W-:Y:S01]  /*32d0*/  UIADD3 UR7, UPT, UPT, UR4, 0xc0, URZ ;  /* 0x000000c004077890 */ /* 0x000fe2000fffe0ff */
[----:B------:R1:W-:Y:S05]  /*32e0*/  SYNCS.ARRIVE.TRANS64.RED.A1T0 RZ, [R4+URZ], RZ ;  /* 0x000000ff04ff79a7 */ /* 0x0003ea00081004ff */
[----:B------:R-:W-:Y:S01]  /*32f0*/  IMAD.U32 R7, RZ, RZ, UR7 ;  /* 0x00000007ff077e24 */ /* 0x000fe2000f8e00ff */
[----:B------:R-:W2:Y:S04]  /*3300*/  SYNCS.PHASECHK.TRANS64.TRYWAIT P0, [UR4+0xd0], R5 ;  /* 0x0000d005ff0075a7 */ /* 0x000ea80008001104 */
[----:B------:R-:W-:Y:S01]  /*3310*/  PRMT R6, R0, 0x654, R7 ;  /* 0x0000065400067816 */ /* 0x000fe20000000007 */
[----:B-1----:R-:W-:Y:S01]  /*3320*/  @!P2 IMAD.MOV.U32 R4, RZ, RZ, 0x10 ;  /* 0x00000010ff04a424 */ /* 0x002fe200078e00ff */
[----:B--2---:R-:W-:Y:S06]  /*3330*/  @!P0 BRA `(.L_x_56) ;  /* 0x000000fc006c8947 */ /* 0x004fec0003800000 */
.L_x_215:
[----:B------:R-:W-:Y:S01]  /*3340*/  ULEA UR8, UR5, UR6, 0x4 ;  /* 0x0000000605087291 */ /* 0x000fe2000f8e20ff */
[----:B------:R-:W-:Y:S01]  /*3350*/  SEL R3, R6, R3, !P2 ;  /* 0x0000000306037207 */ /* 0x000fe20005000000 */
[----:B------:R-:W-:Y:S01]  /*3360*/  UIADD3 UR9, UPT, UPT, UR4, 0xc0, URZ ;  /* 0x000000c004097890 */ /* 0x000fe2000fffe0ff */
[----:B-1----:R-:W-:Y:S01]  /*3370*/  LEA R2, R11, UR6, 0x3 ;  /* 0x000000060b027c11 */ /* 0x002fe2000f8e18ff */
[----:B------:R-:W-:Y:S01]  /*3380*/  UIADD3 UR8, UPT, UPT, UR8, 0x120, URZ ;  /* 0x0000012008087890 */ /* 0x000fe2000fffe0ff */
[----:B------:R-:W-:Y:S01]  /*3390*/  SHF.L.U32 R5, R10, 0x1f, RZ ;  /* 0x0000001f0a057819 */ /* 0x000fe200000006ff */
[----:B------:R1:W-:Y:S01]  /*33a0*/  @!P2 SYNCS.ARRIVE.TRANS64.RED RZ, [R3+URZ], R4 ;  /* 0x0000000403ffa9a7 */ /* 0x0003e200080004ff */
[----:B------:R-:W-:Y:S01]  /*33b0*/  UIADD3 UR4, UPT, UPT, UR5, 0x1, URZ ;  /* 0x0000000105047890 */ /* 0x000fe2000fffe0ff */
[----:B------:R-:W-:-:S03]  /*33c0*/  VIADD R8, R8, 0x1 ;  /* 0x0000000108087836 */ /* 0x000fc60000000000 */
[----:B------:R-:W-:Y:S02]  /*33d0*/  UISETP.NE.AND UP0, UPT, UR4, 0x2, UPT ;  /* 0x000000020400788c */ /* 0x000fe4000bf05270 */
[----:B------:R-:W-:Y:S06]  /*33e0*/  UGETNEXTWORKID.BROADCAST [UR8], [UR9] ;  /* 0x00000000080073ca */ /* 0x000fec0008000100 */
[----:B------:R-:W-:Y:S01]  /*33f0*/  USEL UR7, URZ, 0x1, UP0 ;  /* 0x00000001ff077887 */ /* 0x000fe20008000000 */
[----:B------:R-:W-:Y:S01]  /*3400*/  ISETP.NE.AND P0, PT, R8, 0x2, PT ;  /* 0x000000020800780c */ /* 0x000fe20003f05270 */
[----:B------:R-:W-:Y:S01]  /*3410*/  USEL UR5, UR4, URZ, UP0 ;  /* 0x000000ff04057287 */ /* 0x000fe20008000000 */
[----:B------:R-:W2:Y:S03]  /*3420*/  SYNCS.PHASECHK.TRANS64.TRYWAIT P1, [R2+URZ+0xc0], R5 ;  /* 0x0000c005020075a7 */ /* 0x000ea600080211ff */
[----:B------:R-:W-:Y:S01]  /*3430*/  LOP3.LUT R12, R12, UR7, RZ, 0x3c, !PT ;  /* 0x000000070c0c7c12 */ /* 0x000fe2000f8e3cff */
[----:B-12---:R-:W-:Y:S07]  /*3440*/  @!P1 BRA `(.L_x_57) ;  /* 0x000000fc00409947 */ /* 0x006fee0003800000 */
.L_x_216:
[C---:B------:R-:W-:Y:S01]  /*3450*/  LEA R4, R11.reuse, UR6, 0x4 ;  /* 0x000000060b047c11 */ /* 0x040fe2000f8e20ff */
[----:B-1----:R-:W-:Y:S01]  /*3460*/  VIADD R2, R2, 0xd0 ;  /* 0x000000d002027836 */ /* 0x002fe20000000000 */
[----:B------:R-:W-:Y:S01]  /*3470*/  SEL R8, R8, RZ, P0 ;  /* 0x000000ff08087207 */ /* 0x000fe20000000000 */
[----:B------:R-:W-:-:S03]  /*3480*/  VIADD R11, R11, 0x1 ;  /* 0x000000010b0b7836 */ /* 0x000fc60000000000 */
[----:B------:R-:W1:Y:S01]  /*3490*/  LDS.128 R4, [R4+0x120] ;  /* 0x0001200004047984 */ /* 0x000e620000000c00 */
[----:B------:R-:W-:Y:S02]  /*34a0*/  PRMT R2, RZ, 0x654, R2 ;  /* 0x00000654ff027816 */ /* 0x000fe40000000002 */
[C---:B------:R-:W-:Y:S01]  /*34b0*/  ISETP.NE.AND P1, PT, R11.reuse, 0x2, PT ;  /* 0x000000020b00780c */ /* 0x040fe20003f25270 */
[----:B------:R-:W-:Y:S01]  /*34c0*/  @!PT LDS RZ, [RZ] ;  /* 0x00000000fffff984 */ /* 0x000fe20000000800 */
[----:B------:R-:W-:Y:S01]  /*34d0*/  @!PT LDS RZ, [RZ] ;  /* 0x00000000fffff984 */ /* 0x000fe20000000800 */
[----:B------:R-:W-:Y:S01]  /*34e0*/  @!PT LDS RZ, [RZ] ;  /* 0x00000000fffff984 */ /* 0x000fe20000000800 */
[----:B------:R-:W-:Y:S01]  /*34f0*/  @!PT LDS RZ, [RZ] ;  /* 0x00000000fffff984 */ /* 0x000fe20000000800 */
[----:B------:R2:W-:Y:S06]  /*3500*/  MEMBAR.ALL.CTA ;  /* 0x0000000000007992 */ /* 0x0005ec0000008000 */
[----:B--2---:R-:W2:Y:S01]  /*3510*/  FENCE.VIEW.ASYNC.S ;  /* 0x00000000000073c6 */ /* 0x004ea20000000000 */
[----:B------:R-:W-:Y:S01]  /*3520*/  SEL R11, R11, RZ, P1 ;  /* 0x000000ff0b0b7207 */ /* 0x000fe20000800000 */
[----:B--2---:R2:W-:Y:S01]  /*3530*/  SYNCS.ARRIVE.TRANS64.RED.A1T0 RZ, [R2+URZ], RZ ;  /* 0x000000ff02ff79a7 */ /* 0x0045e200081004ff */
[----:B-1----:R-:W-:-:S02]  /*3540*/  LOP3.LUT P3, RZ, R6, 0x1, RZ, 0xc0, !PT ;  /* 0x0000000106ff7812 */ /* 0x002fc4000786c0ff */
[----:B------:R-:W-:-:S04]  /*3550*/  SEL R5, RZ, 0x1, P1 ;  /* 0x00000001ff057807 */ /* 0x000fc80000800000 */
[----:B------:R-:W-:Y:S02]  /*3560*/  LOP3.LUT R10, R10, R5, RZ, 0x3c, !PT ;  /* 0x000000050a0a7212 */ /* 0x000fe400078e3cff */
[----:B--2---:R-:W-:-:S04]  /*3570*/  SEL R2, RZ, 0x1, P0 ;  /* 0x00000001ff027807 */ /* 0x004fc80000000000 */
[----:B------:R-:W-:Y:S01]  /*3580*/  LOP3.LUT R9, R9, R2, RZ, 0x3c, !PT ;  /* 0x0000000209097212 */ /* 0x000fe200078e3cff */
[----:B------:R-:W-:Y:S06]  /*3590*/  @P3 BRA `(.L_x_58) ;  /* 0xfffffffc002c3947 */ /* 0x000fec000383ffff */
[----:B------:R-:W-:Y:S01]  /*35a0*/  ULEA UR4, UR5, UR6, 0x3 ;  /* 0x0000000605047291 */ /* 0x000fe2000f8e18ff */
[----:B------:R-:W-:-:S08]  /*35b0*/  SHF.L.U32 R3, R12, 0x1f, RZ ;  /* 0x0000001f0c037819 */ /* 0x000fd000000006ff */
[----:B------:R-:W1:Y:S02]  /*35c0*/  SYNCS.PHASECHK.TRANS64 P0, [UR4+0xd0], R3 ;  /* 0x0000d003ff0075a7 */ /* 0x000e640008001004 */
[----:B-1----:R-:W-:Y:S05]  /*35d0*/  @P0 BRA `(.L_x_59) ;  /* 0x0000000000080947 */ /* 0x002fea0003800000 */
[----:B------:R-:W1:Y:S02]  /*35e0*/  SYNCS.PHASECHK.TRANS64.TRYWAIT P0, [UR4+0xd0], R3 ;  /* 0x0000d003ff0075a7 */ /* 0x000e640008001104 */
[----:B-1----:R-:W-:Y:S05]  /*35f0*/  @!P0 BRA `(.L_x_60) ;  /* 0x000000f800e88947 */ /* 0x002fea0003800000 */
.L_x_59:
[----:B------:R-:W-:-:S04]  /*3600*/  UIADD3 UR7, UPT, UPT, UR5, 0x1, URZ ;  /* 0x0000000105077890 */ /* 0x000fc8000fffe0ff */
[----:B------:R-:W-:-:S04]  /*3610*/  UISETP.NE.AND UP0, UPT, UR7, 0x2, UPT ;  /* 0x000000020700788c */ /* 0x000fc8000bf05270 */
[----:B------:R-:W-:Y:S02]  /*3620*/  USEL UR8, URZ, 0x1, UP0 ;  /* 0x00000001ff087887 */ /* 0x000fe40008000000 */
[----:B------:R-:W-:-:S04]  /*3630*/  USEL UR7, UR7, URZ, UP0 ;  /* 0x000000ff07077287 */ /* 0x000fc80008000000 */
[----:B------:R-:W-:Y:S01]  /*3640*/  ULEA UR7, UR7, UR6, 0x3 ;  /* 0x0000000607077291 */ /* 0x000fe2000f8e18ff */
[----:B-1----:R-:W-:-:S04]  /*3650*/  LOP3.LUT R3, R12, UR8, RZ, 0x3c, !PT ;  /* 0x000000080c037c12 */ /* 0x002fc8000f8e3cff */
[----:B------:R-:W-:-:S04]  /*3660*/  SHF.L.U32 R0, R3, 0x1f, RZ ;  /* 0x0000001f03007819 */ /* 0x000fc800000006ff */
[----:B------:R-:W1:Y:S02]  /*3670*/  SYNCS.PHASECHK.TRANS64 P0, [UR7+0xd0], R0 ;  /* 0x0000d000ff0075a7 */ /* 0x000e640008001007 */
[----:B-1----:R-:W-:Y:S05]  /*3680*/  @P0 EXIT ;  /* 0x000000000000094d */ /* 0x002fea0003800000 */
[----:B------:R-:W-:Y:S02]  /*3690*/  SHF.L.U32 R3, R3, 0x1f, RZ ;  /* 0x0000001f03037819 */ /* 0x000fe400000006ff */
[----:B------:R-:W-:-:S07]  /*36a0*/  MOV R0, UR7 ;  /* 0x0000000700007c02 */ /* 0x000fce0008000f00 */
.L_x_61:
[----:B-1----:R1:W2:Y:S02]  /*36b0*/  SYNCS.PHASECHK.TRANS64.TRYWAIT P0, [R0+URZ+0xd0], R3 ;  /* 0x0000d003000075a7 */ /* 0x0022a400080011ff */
[----:B--2---:R-:W-:Y:S05]  /*36c0*/  @!P0 NANOSLEEP.SYNCS 0x989680 ;  /* 0x009896800000895d */ /* 0x004fea0003900000 */
[----:B------:R-:W2:Y:S02]  /*36d0*/  @!P0 SYNCS.PHASECHK.TRANS64 P0, [R0+URZ+0xd0], R3 ;  /* 0x0000d003000085a7 */ /* 0x000ea400080010ff */
[----:B--2---:R-:W-:Y:S05]  /*36e0*/  @P0 EXIT ;  /* 0x000000000000094d */ /* 0x004fea0003800000 */
[----:B------:R-:W-:Y:S05]  /*36f0*/  BRA `(.L_x_61) ;  /* 0xfffffffc00ec7947 */ /* 0x000fea000383ffff */
.L_x_54:
[----:B------:R-:W-:Y:S05]  /*3700*/  BRA.U UP6, `(.L_x_62) ;  /* 0x0000001106a47547 */ /* 0x000fea000b800000 */
[----:B------:R-:W1:Y:S01]  /*3710*/  S2UR UR7, SR_CgaCtaId ;  /* 0x00000000000779c3 */ /* 0x000e620000008800 */
[----:B------:R-:W-:Y:S01]  /*3720*/  UMOV UR4, 0x40 ;  /* 0x0000004000047882 */ /* 0x000fe20000000000 */
[----:B------:R-:W-:Y:S01]  /*3730*/  NOP ;  /* 0x0000000000007918 */ /* 0x000fe20000000000 */
[----:B------:R-:W-:Y:S01]  /*3740*/  UMOV UR6, 0x400 ;  /* 0x0000040000067882 */ /* 0x000fe20000000000 */
[----:B-1----:R-:W-:Y:S02]  /*3750*/  ULEA UR5, UR7, UR4, 0x18 ;  /* 0x0000000407057291 */ /* 0x002fe4000f8ec0ff */
[----:B------:R-:W-:-:S07]  /*3760*/  ULEA UR6, UR7, UR6, 0x18 ;  /* 0x0000000607067291 */ /* 0x000fce000f8ec0ff */
[----:B------:R-:W1:Y:S02]  /*3770*/  LDS.U8 R0, [UR5+0x1c] ;  /* 0x00001c05ff007984 */ /* 0x000e640008000000 */
[----:B-1----:R-:W-:-:S13]  /*3780*/  ISETP.NE.AND P0, PT, R0, RZ, PT ;  /* 0x000000ff0000720c */ /* 0x002fda0003f05270 */
[----:B------:R-:W-:Y:S05]  /*3790*/  @P0 BRA `(.L_x_63) ;  /* 0x0000000000580947 */ /* 0x000fea0003800000 */
[----:B------:R-:W-:-:S13]  /*37a0*/  ELECT P0, URZ, PT ;  /* 0x0000000000ff782f */ /* 0x000fda0003800000 */
[----:B------:R-:W-:Y:S05]  /*37b0*/  @!P0 BRA `(.L_x_64) ;  /* 0x0000000000608947 */ /* 0x000fea0003800000 */
[----:B------:R-:W-:Y:S01]  /*37c0*/  UMOV UR4, 0x10 ;  /* 0x0000001000047882 */ /* 0x000fe20000000000 */
[----:B------:R-:W-:Y:S01]  /*37d0*/  HFMA2 R0, -RZ, RZ, 0, 5.9604644775390625e-08 ;  /* 0x00000001ff007431 */ /* 0x000fe200000001ff */
[----:B------:R-:W-:-:S03]  /*37e0*/  MOV R3, 0xffff ;  /* 0x0000ffff00037802 */ /* 0x000fc60000000f00 */
[----:B------:R-:W-:Y:S04]  /*37f0*/  DEPBAR.LE SB1, 0x36 ;  /* 0x00009d800000791a */ /* 0x000fe80000000000 */
[----:B------:R-:W1:Y:S02]  /*3800*/  UTCATOMSWS.FIND_AND_SET.ALIGN UP0, UR4, UR4 ;  /* 0x00000004000475e3 */ /* 0x000e640008000800 */
[----:B-1----:R-:W-:Y:S01]  /*3810*/  MOV R4, UR4 ;  /* 0x0000000400047c02 */ /* 0x002fe20008000f00 */
[----:B------:R-:W-:Y:S06]  /*3820*/  BRA.U UP0, `(.L_x_65) ;  /* 0x0000000100187547 */ /* 0x000fec000b800000 */
.L_x_66:
[----:B------:R-:W-:Y:S05]  /*3830*/  NANOSLEEP 0x64 ;  /* 0x000000640000795d */ /* 0x000fea0003800000 */
[----:B------:R-:W-:-:S05]  /*3840*/  UMOV UR4, 0x10 ;  /* 0x0000001000047882 */ /* 0x000fca0000000000 */
[----:B------:R-:W-:Y:S04]  /*3850*/  DEPBAR.LE SB1, 0x36 ;  /* 0x00009d800000791a */ /* 0x000fe80000000000 */
[----:B------:R-:W1:Y:S02]  /*3860*/  UTCATOMSWS.FIND_AND_SET.ALIGN UP0, UR4, UR4 ;  /* 0x00000004000475e3 */ /* 0x000e640008000800 */
[----:B-1----:R-:W-:Y:S01]  /*3870*/  MOV R4, UR4 ;  /* 0x0000000400047c02 */ /* 0x002fe20008000f00 */
[----:B------:R-:W-:Y:S05]  /*3880*/  BRA.U !UP0, `(.L_x_66) ;  /* 0xfffffffd08e87547 */ /* 0x000fea000b83ffff */
.L_x_65:
[-C--:B------:R-:W-:Y:S02]  /*3890*/  SHF.L.U32 R3, R3, R4.reuse, RZ ;  /* 0x0000000403037219 */ /* 0x080fe400000006ff */
[----:B------:R-:W-:Y:S01]  /*38a0*/  SHF.L.U32 R0, R0, R4, RZ ;  /* 0x0000000400007219 */ /* 0x000fe200000006ff */
[----:B------:R-:W-:Y:S02]  /*38b0*/  IMAD.SHL.U32 R4, R4, 0x20, RZ ;  /* 0x0000002004047824 */ /* 0x000fe400078e00ff */
[----:B------:R1:W-:Y:S04]  /*38c0*/  ATOMS.OR RZ, [UR5+0x14], R3 ;  /* 0x00001403ffff798c */ /* 0x0003e8000b000005 */
[----:B------:R1:W-:Y:S04]  /*38d0*/  ATOMS.OR RZ, [UR5+0x18], R0 ;  /* 0x00001800ffff798c */ /* 0x0003e8000b000005 */
[----:B------:R1:W-:Y:S01]  /*38e0*/  STS [UR6+0x140], R4 ;  /* 0x00014004ff007988 */ /* 0x0003e20008000806 */
[----:B------:R-:W-:Y:S05]  /*38f0*/  BRA `(.L_x_64) ;  /* 0x0000000000107947 */ /* 0x000fea0003800000 */
.L_x_63:
[----:B------:R-:W-:Y:S02]  /*3900*/  MOV R0, 0xffffffff ;  /* 0xffffffff00007802 */ /* 0x000fe40000000f00 */
[----:B------:R-:W-:-:S03]  /*3910*/  MOV R4, 0x3940 ;  /* 0x0000394000047802 */ /* 0x000fc60000000f00 */
[----:B------:R1:W-:Y:S04]  /*3920*/  STS [UR6+0x140], R0 ;  /* 0x00014000ff007988 */ /* 0x0003e80008000806 */
[----:B-1---5:R-:W-:Y:S05]  /*3930*/  CALL.REL.NOINC `($__internal_1_$__cuda_sm10x_tcgen05_guardrail_trap_phase_invalid_during_alloc) ;  /* 0x0000010000b47944 */ /* 0x022fea0003c00000 */
.L_x_64:
[----:B------:R-:W-:Y:S05]  /*3940*/  WARPSYNC.ALL ;  /* 0x0000000000007948 */ /* 0x000fea0003800000 */
[----:B------:R-:W2:Y:S01]  /*3950*/  S2UR UR4, SR_CgaCtaId ;  /* 0x00000000000479c3 */ /* 0x000ea20000008800 */
[----:B------:R-:W-:Y:S01]  /*3960*/  UMOV UR31, 0x400 ;  /* 0x00000400001f7882 */ /* 0x000fe20000000000 */
[----:B------:R-:W-:-:S06]  /*3970*/  NOP ;  /* 0x0000000000007918 */ /* 0x000fcc0000000000 */
[----:B------:R-:W-:Y:S06]  /*3980*/  BAR.ARV 0x6, 0xa0 ;  /* 0x0182800000007b1d */ /* 0x000fec0000002000 */
[----:B------:R-:W3:Y:S01]  /*3990*/  LDCU UR12, c[0x0][0x38c] ;  /* 0x00007180ff0c77ac */ /* 0x000ee20008000800 */
[----:B------:R-:W-:Y:S01]  /*39a0*/  CS2R R8, SRZ ;  /* 0x0000000000087805 */ /* 0x000fe2000001ff00 */
[----:B-1----:R-:W-:Y:S01]  /*39b0*/  IMAD.MOV.U32 R3, RZ, RZ, RZ ;  /* 0x000000ffff037224 */ /* 0x002fe200078e00ff */
[----:B------:R-:W-:Y:S01]  /*39c0*/  UMOV UR28, URZ ;  /* 0x000000ff001c7c82 */ /* 0x000fe20008000000 */
[----:B------:R-:W-:Y:S01]  /*39d0*/  UMOV UR48, URZ ;  /* 0x000000ff00307c82 */ /* 0x000fe20008000000 */
[----:B------:R-:W-:Y:S01]  /*39e0*/  UMOV UR36, URZ ;  /* 0x000000ff00247c82 */ /* 0x000fe20008000000 */
[----:B------:R-:W-:Y:S01]  /*39f0*/  UMOV UR34, URZ ;  /* 0x000000ff00227c82 */ /* 0x000fe20008000000 */
[----:B--2---:R-:W-:Y:S01]  /*3a00*/  ULEA UR31, UR4, UR31, 0x18 ;  /* 0x0000001f041f7291 */ /* 0x004fe2000f8ec0ff */
[----:B------:R-:W1:Y:S03]  /*3a10*/  LDCU UR4, c[0x0][0x38c] ;  /* 0x00007180ff0477ac */ /* 0x000e660008000800 */
[----:B------:R-:W-:-:S02]  /*3a20*/  UIADD3 UR6, UPT, UPT, UR31, 0x8400, URZ ;  /* 0x000084001f067890 */ /* 0x000fc4000fffe0ff */
[----:B------:R-:W-:-:S03]  /*3a30*/  UIADD3 UR5, UPT, UPT, UR31, 0x16400, URZ ;  /* 0x000164001f057890 */ /* 0x000fc6000fffe0ff */
[----:B------:R-:W2:Y:S01]  /*3a40*/  LDS R0, [UR31+0x140] ;  /* 0x0001401fff007984 */ /* 0x000ea20008000800 */
[----:B------:R-:W-:Y:S02]  /*3a50*/  UIADD3 UR7, UPT, UPT, UR31, 0x34000, URZ ;  /* 0x000340001f077890 */ /* 0x000fe4000fffe0ff */
[----:B------:R-:W-:Y:S02]  /*3a60*/  USHF.R.U32.HI UR10, URZ, 0x4, UR6 ;  /* 0x00000004ff0a7899 */ /* 0x000fe40008011606 */
[----:B------:R-:W-:Y:S02]  /*3a70*/  USHF.R.U32.HI UR8, URZ, 0x4, UR5 ;  /* 0x00000004ff087899 */ /* 0x000fe40008011605 */
[----:B------:R-:W-:Y:S02]  /*3a80*/  USHF.R.U32.HI UR5, URZ, 0x4, UR7 ;  /* 0x00000004ff057899 */ /* 0x000fe40008011607 */
[----:B------:R-:W-:Y:S02]  /*3a90*/  ULOP3.LUT UR8, UR8, 0x3fff, URZ, 0xc0, !UPT ;  /* 0x00003fff08087892 */ /* 0x000fe4000f8ec0ff */
[----:B-1----:R-:W-:-:S02]  /*3aa0*/  UIADD3 UR11, UPT, UPT, UR4, 0x7f, URZ ;  /* 0x0000007f040b7890 */ /* 0x002fc4000fffe0ff */
[----:B------:R-:W-:Y:S02]  /*3ab0*/  UIADD3 UR4, UPT, UPT, UR31, 0x32400, URZ ;  /* 0x000324001f047890 */ /* 0x000fe4000fffe0ff */
[----:B------:R-:W-:Y:S02]  /*3ac0*/  USHF.R.S32.HI UR9, URZ, 0x1f, UR11 ;  /* 0x0000001fff097899 */ /* 0x000fe4000801140b */
[----:B------:R-:W-:Y:S02]  /*3ad0*/  USHF.R.U32.HI UR6, URZ, 0x4, UR4 ;  /* 0x00000004ff067899 */ /* 0x000fe40008011604 */
[----:B------:R-:W-:Y:S02]  /*3ae0*/  ULOP3.LUT UR5, UR5, 0x3fff, URZ, 0xc0, !UPT ;  /* 0x00003fff05057892 */ /* 0x000fe4000f8ec0ff */
[----:B------:R-:W-:Y:S02]  /*3af0*/  ULOP3.LUT UR6, UR6, 0x3fff, URZ, 0xc0, !UPT ;  /* 0x00003fff06067892 */ /* 0x000fe4000f8ec0ff */
[----:B------:R-:W-:-:S02]  /*3b00*/  ULEA.HI UR4, UR9, UR11, URZ, 0x7 ;  /* 0x0000000b09047291 */ /* 0x000fc4000f8f38ff */
[----:B------:R-:W-:Y:S02]  /*3b10*/  ULOP3.LUT UR43, UR6, 0x10000, URZ, 0xfc, !UPT ;  /* 0x00010000062b7892 */ /* 0x000fe4000f8efcff */
[----:B------:R-:W-:Y:S02]  /*3b20*/  ULOP3.LUT UR44, UR5, 0x10000, URZ, 0xfc, !UPT ;  /* 0x00010000052c7892 */ /* 0x000fe4000f8efcff */
[----:B------:R-:W-:Y:S02]  /*3b30*/  USHF.R.S32.HI UR50, URZ, 0x7, UR4 ;  /* 0x00000007ff327899 */ /* 0x000fe40008011404 */
[----:B------:R-:W-:Y:S02]  /*3b40*/  ULOP3.LUT UR42, UR8, 0x10000, URZ, 0xfc, !UPT ;  /* 0x00010000082a7892 */ /* 0x000fe4000f8efcff */
[----:B------:R-:W-:Y:S02]  /*3b50*/  ULOP3.LUT UR10, UR10, 0x3fff, URZ, 0xc0, !UPT ;  /* 0x00003fff0a0a7892 */ /* 0x000fe4000f8ec0ff */
[----:B---3--:R-:W-:-:S02]  /*3b60*/  UISETP.GE.AND UP3, UPT, UR12, 0x1, UPT ;  /* 0x000000010c00788c */ /* 0x008fc4000bf66270 */
[----:B------:R-:W-:Y:S02]  /*3b70*/  UIADD3 UR52, UPT, UPT, UR31, 0xe0, URZ ;  /* 0x000000e01f347890 */ /* 0x000fe4000fffe0ff */
[----:B------:R-:W-:Y:S01]  /*3b80*/  ULOP3.LUT UR33, UR10, 0x10000, URZ, 0xfc, !UPT ;  /* 0x000100000a217892 */ /* 0x000fe2000f8efcff */
[----:B--2---:R-:W-:Y:S01]  /*3b90*/  R2UR UR26, R0 ;  /* 0x00000000001a72ca */ /* 0x004fe200000e0000 */
[----:B------:R-:W-:Y:S02]  /*3ba0*/  UIADD3 UR51, UPT, UPT, UR50, -0x1, URZ ;  /* 0xffffffff32337890 */ /* 0x000fe4000fffe0ff */
[----:B------:R-:W-:-:S10]  /*3bb0*/  UISETP.GE.U32.AND UP2, UPT, UR12, 0x81, UPT ;  /* 0x000000810c00788c */ /* 0x000fd4000bf46070 */
[----:B------:R-:W-:Y:S02]  /*3bc0*/  UIADD3 UR40, UPT, UPT, UR26, 0x1c0, URZ ;  /* 0x000001c01a287890 */ /* 0x000fe4000fffe0ff */
[----:B------:R-:W-:Y:S02]  /*3bd0*/  UIADD3 UR41, UPT, UPT, UR26, 0x1c8, URZ ;  /* 0x000001c81a297890 */ /* 0x000fe4000fffe0ff */
[----:B------:R-:W-:Y:S02]  /*3be0*/  UIADD3 UR38, UPT, UPT, UR26, 0x1c4, URZ ;  /* 0x000001c41a267890 */ /* 0x000fe4000fffe0ff */
[----:B------:R-:W-:Y:S02]  /*3bf0*/  UIADD3 UR39, UPT, UPT, UR26, 0x1d0, URZ ;  /* 0x000001d01a277890 */ /* 0x000fe4000fffe0ff */
[----:B------:R-:W-:Y:S02]  /*3c00*/  USHF.R.U32.HI UR6, URZ, 0x11, UR40 ;  /* 0x00000011ff067899 */ /* 0x000fe40008011628 */
[----:B------:R-:W-:-:S02]  /*3c10*/  USHF.R.U32.HI UR5, URZ, 0x1a, UR41 ;  /* 0x0000001aff057899 */ /* 0x000fc40008011629 */
[----:B------:R-:W-:Y:S02]  /*3c20*/  USHF.R.U32.HI UR4, URZ, 0x11, UR38 ;  /* 0x00000011ff047899 */ /* 0x000fe40008011626 */
[----:B------:R-:W-:Y:S02]  /*3c30*/  USHF.R.U32.HI UR7, URZ, 0x1a, UR39 ;  /* 0x0000001aff077899 */ /* 0x000fe40008011627 */
[----:B------:R-:W-:Y:S02]  /*3c40*/  ULOP3.LUT UR8, UR6, 0x6000, URZ, 0xc0, !UPT ;  /* 0x0000600006087892 */ /* 0x000fe4000f8ec0ff */
[----:B------:R-:W-:Y:S02]  /*3c50*/  ULOP3.LUT UR6, UR5, 0x30, URZ, 0xc0, !UPT ;  /* 0x0000003005067892 */ /* 0x000fe4000f8ec0ff */
[----:B------:R-:W-:Y:S02]  /*3c60*/  ULOP3.LUT UR5, UR4, 0x6000, URZ, 0xc0, !UPT ;  /* 0x0000600004057892 */ /* 0x000fe4000f8ec0ff */
[----:B------:R-:W-:-:S02]  /*3c70*/  ULOP3.LUT UR4, UR7, 0x30, URZ, 0xc0, !UPT ;  /* 0x0000003007047892 */ /* 0x000fc4000f8ec0ff */
[----:B------:R-:W-:Y:S02]  /*3c80*/  ULOP3.LUT UR8, UR8, 0x840, URZ, 0xfc, !UPT ;  /* 0x0000084008087892 */ /* 0x000fe4000f8efcff */
[----:B------:R-:W-:Y:S02]  /*3c90*/  ULOP3.LUT UR6, UR6, 0x480, URZ, 0xfc, !UPT ;  /* 0x0000048006067892 */ /* 0x000fe4000f8efcff */
[----:B------:R-:W-:Y:S02]  /*3ca0*/  ULOP3.LUT UR46, UR5, 0x840, URZ, 0xfc, !UPT ;  /* 0x00000840052e7892 */ /* 0x000fe4000f8efcff */
[----:B------:R-:W-:Y:S02]  /*3cb0*/  ULOP3.LUT UR4, UR4, 0x480, URZ, 0xfc, !UPT ;  /* 0x0000048004047892 */ /* 0x000fe4000f8efcff */
[----:B------:R-:W-:Y:S02]  /*3cc0*/  UPRMT UR49, UR6, 0x5410, UR8 ;  /* 0x0000541006317896 */ /* 0x000fe40008000008 */
[----:B------:R-:W-:Y:S01]  /*3cd0*/  UPRMT UR47, UR4, 0x5410, UR46 ;  /* 0x00005410042f7896 */ /* 0x000fe2000800002e */
[----:B------:R-:W-:-:S02]  /*3ce0*/  UMOV UR5, 0x1 ;  /* 0x0000000100057882 */ /* 0x000fc40000000000 */
[----:B------:R-:W-:Y:S02]  /*3cf0*/  UMOV UR46, URZ ;  /* 0x000000ff002e7c82 */ /* 0x000fe40008000000 */
[----:B------:R-:W-:Y:S02]  /*3d00*/  UMOV UR37, UR49 ;  /* 0x0000003100257c82 */ /* 0x000fe40008000000 */
[----:B------:R-:W-:-:S05]  /*3d10*/  UMOV UR35, UR47 ;  /* 0x0000002f00237c82 */ /* 0x000fca0008000000 */
.L_x_76:
[C---:B------:R-:W-:Y:S02]  /*3d20*/  LEA R0, R9.reuse, UR31, 0x3 ;  /* 0x0000001f09007c11 */ /* 0x040fe4000f8e18ff */
[----:B------:R-:W-:Y:S02]  /*3d30*/  SHF.L.U32 R5, R8, 0x1f, RZ ;  /* 0x0000001f08057819 */ /* 0x000fe400000006ff */
[----:B------:R-:W-:Y:S02]  /*3d40*/  LEA R4, R9, UR31, 0x4 ;  /* 0x0000001f09047c11 */ /* 0x000fe4000f8e20ff */
[----:B------:R-:W1:Y:S02]  /*3d50*/  SYNCS.PHASECHK.TRANS64.TRYWAIT P0, [R0+URZ+0xc0], R5 ;  /* 0x0000c005000075a7 */ /* 0x000e6400080011ff */
[----:B-12---:R-:W-:Y:S05]  /*3d60*/  @!P0 BRA `(.L_x_67) ;  /* 0x000000f400248947 */ /* 0x006fea0003800000 */
.L_x_218:
[----:B-1----:R-:W1:Y:S01]  /*3d70*/  LDS.128 R4, [R4+0x120] ;  /* 0x0001200004047984 */ /* 0x002e620000000c00 */
[----:B------:R-:W-:Y:S01]  /*3d80*/  VIADD R0, R0, 0xd0 ;  /* 0x000000d000007836 */ /* 0x000fe20000000000 */
[----:B------:R-:W-:Y:S01]  /*3d90*/  ULOP3.LUT UR45, UR5, 0x1, URZ, 0x3c, !UPT ;  /* 0x00000001052d7892 */ /* 0x000fe2000f8e3cff */
[----:B------:R-:W-:Y:S01]  /*3da0*/  VIADD R9, R9, 0x1 ;  /* 0x0000000109097836 */ /* 0x000fe20000000000 */
[----:B------:R-:W-:Y:S01]  /*3db0*/  @!PT LDS RZ, [RZ] ;  /* 0x00000000fffff984 */ /* 0x000fe20000000800 */
[----:B------:R-:W-:Y:S01]  /*3dc0*/  @!PT LDS RZ, [RZ] ;  /* 0x00000000fffff984 */ /* 0x000fe20000000800 */
[----:B------:R-:W-:Y:S01]  /*3dd0*/  @!PT LDS RZ, [RZ] ;  /* 0x00000000fffff984 */ /* 0x000fe20000000800 */
[----:B------:R-:W-:Y:S01]  /*3de0*/  @!PT LDS RZ, [RZ] ;  /* 0x00000000fffff984 */ /* 0x000fe20000000800 */
[----:B------:R2:W-:Y:S06]  /*3df0*/  MEMBAR.ALL.CTA ;  /* 0x0000000000007992 */ /* 0x0005ec0000008000 */
[----:B--2---:R-:W2:Y:S01]  /*3e00*/  FENCE.VIEW.ASYNC.S ;  /* 0x00000000000073c6 */ /* 0x004ea20000000000 */
[----:B------:R-:W-:Y:S01]  /*3e10*/  UMOV UR6, 0x1 ;  /* 0x0000000100067882 */ /* 0x000fe20000000000 */
[----:B------:R-:W-:Y:S01]  /*3e20*/  PRMT R0, RZ, 0x654, R0 ;  /* 0x00000654ff007816 */ /* 0x000fe20000000000 */
[----:B------:R-:W-:Y:S01]  /*3e30*/  UIMAD UR32, UR45, 0xc0, UR26 ;  /* 0x000000c02d2078a4 */ /* 0x000fe2000f8e021a */
[----:B------:R-:W-:Y:S01]  /*3e40*/  UMOV UR7, UR50 ;  /* 0x0000003200077c82 */ /* 0x000fe20008000000 */
[----:B------:R-:W-:Y:S01]  /*3e50*/  UMOV UR13, URZ ;  /* 0x000000ff000d7c82 */ /* 0x000fe20008000000 */
[----:B--2---:R2:W-:Y:S01]  /*3e60*/  SYNCS.ARRIVE.TRANS64.RED.A1T0 RZ, [R0+URZ], RZ ;  /* 0x000000ff00ff79a7 */ /* 0x0045e200081004ff */
[----:B-1----:R-:W-:Y:S01]  /*3e70*/  LOP3.LUT P2, RZ, R6, 0x1, RZ, 0xc0, !PT ;  /* 0x0000000106ff7812 */ /* 0x002fe2000784c0ff */
[----:B--2---:R-:W-:-:S12]  /*3e80*/  BRA.U !UP3, `(.L_x_68) ;  /* 0x000000010bec7547 */ /* 0x004fd8000b800000 */
[----:B------:R-:W-:Y:S01]  /*3e90*/  ULEA UR7, UR28, UR31, 0x3 ;  /* 0x0000001f1c077291 */ /* 0x000fe2000f8e18ff */
[----:B------:R-:W-:-:S08]  /*3ea0*/  SHF.L.U32 R5, R3, 0x1f, RZ ;  /* 0x0000001f03057819 */ /* 0x000fd000000006ff */
[----:B------:R-:W1:Y:S02]  /*3eb0*/  SYNCS.PHASECHK.TRANS64.TRYWAIT P0, [UR7], R5 ;  /* 0x00000005ff0075a7 */ /* 0x000e640008001107 */
[----:B-1----:R-:W-:Y:S05]  /*3ec0*/  @P0 BRA `(.L_x_69) ;  /* 0x0000000000080947 */ /* 0x002fea0003800000 */
[----:B------:R-:W1:Y:S02]  /*3ed0*/  SYNCS.PHASECHK.TRANS64.TRYWAIT P0, [UR7], R5 ;  /* 0x00000005ff0075a7 */ /* 0x000e640008001107 */
[----:B-1----:R-:W-:Y:S05]  /*3ee0*/  @!P0 BRA `(.L_x_70) ;  /* 0x000000f000d88947 */ /* 0x002fea0003800000 */
.L_x_69:
[----:B------:R-:W-:Y:S01]  /*3ef0*/  UIADD3 UR4, UPT, UPT, UR28, 0x1, URZ ;  /* 0x000000011c047890 */ /* 0x000fe2000fffe0ff */
[----:B------:R-:W-:Y:S01]  /*3f00*/  PLOP3.LUT P1, PT, PT, PT, UP2, 0x80, 0x8 ;  /* 0x000000000008781c */ /* 0x000fe20003f2f028 */
[----:B------:R-:W-:Y:S01]  /*3f10*/  ULEA UR8, UR28, UR43, 0x6 ;  /* 0x0000002b1c087291 */ /* 0x000fe2000f8e30ff */
[----:B-1----:R-:W-:Y:S01]  /*3f20*/  IMAD.U32 R0, RZ, RZ, UR5 ;  /* 0x00000005ff007e24 */ /* 0x002fe2000f8e00ff */
[----:B------:R-:W-:Y:S02]  /*3f30*/  UISETP.NE.AND UP0, UPT, UR4, 0x7, UPT ;  /* 0x000000070400788c */ /* 0x000fe4000bf05270 */
[----:B------:R-:W-:Y:S02]  /*3f40*/  UIADD3 UR16, UPT, UPT, UR8, 0x20, URZ ;  /* 0x0000002008107890 */ /* 0x000fe4000fffe0ff */
[----:B------:R-:W-:Y:S01]  /*3f50*/  USEL UR6, URZ, 0x1, UP0 ;  /* 0x00000001ff067887 */ /* 0x000fe20008000000 */
[----:B------:R-:W-:Y:S01]  /*3f60*/  SHF.L.U32 R5, R0, 0x1f, RZ ;  /* 0x0000001f00057819 */ /* 0x000fe200000006ff */
[----:B------:R-:W-:-:S02]  /*3f70*/  USEL UR18, UR4, URZ, UP0 ;  /* 0x000000ff04127287 */ /* 0x000fc40008000000 */
[----:B------:R-:W-:Y:S02]  /*3f80*/  ULEA UR4, UR28, UR44, 0x7 ;  /* 0x0000002c1c047291 */ /* 0x000fe4000f8e38ff */
[----:B------:R-:W-:Y:S01]  /*3f90*/  @UP2 ULEA UR9, UR18, UR31, 0x3 ;  /* 0x0000001f12092291 */ /* 0x000fe2000f8e18ff */
[----:B------:R-:W-:Y:S01]  /*3fa0*/  LOP3.LUT R3, R3, UR6, RZ, 0x3c, !PT ;  /* 0x0000000603037c12 */ /* 0x000fe2000f8e3cff */
[----:B------:R-:W-:Y:S02]  /*3fb0*/  UIADD3 UR10, UPT, UPT, UR4, 0x20, URZ ;  /* 0x00000020040a7890 */ /* 0x000fe4000fffe0ff */
[----:B------:R-:W-:Y:S01]  /*3fc0*/  UIADD3 UR12, UPT, UPT, UR4, 0x40, URZ ;  /* 0x00000040040c7890 */ /* 0x000fe2000fffe0ff */
[----:B------:R-:W-:Y:S01]  /*3fd0*/  @P1 SHF.L.U32 R4, R3, 0x1f, RZ ;  /* 0x0000001f03041819 */ /* 0x000fe200000006ff */
[----:B------:R-:W-:Y:S01]  /*3fe0*/  UIADD3 UR14, UPT, UPT, UR4, 0x60, URZ ;  /* 0x00000060040e7890 */ /* 0x000fe2000fffe0ff */
[----:B------:R-:W-:Y:S02]  /*3ff0*/  UMOV UR17, 0x4008 ;  /* 0x0000400800117882 */ /* 0x000fe40000000000 */
[----:B------:R-:W1:Y:S01]  /*4000*/  @P1 SYNCS.PHASECHK.TRANS64.TRYWAIT P0, [UR9], R4 ;  /* 0x00000004ff0015a7 */ /* 0x000e620008001109 */
[----:B------:R-:W-:Y:S01]  /*4010*/  UMOV UR9, 0x4008 ;  /* 0x0000400800097882 */ /* 0x000fe20000000000 */
[----:B------:R-:W-:Y:S01]  /*4020*/  UMOV UR5, 0x4008 ;  /* 0x0000400800057882 */ /* 0x000fe20000000000 */
[----:B------:R2:W-:Y:S01]  /*4030*/  UTCCP.T.S.4x32dp128bit tmem[UR26+0x1c0], gdesc[UR8] ;  /* 0x0001c0081a0079e7 */ /* 0x0005e20009100000 */
[----:B------:R-:W-:Y:S01]  /*4040*/  UMOV UR11, 0x4008 ;  /* 0x00004008000b7882 */ /* 0x000fe20000000000 */
[----:B------:R2:W-:Y:S01]  /*4050*/  UTCCP.T.S.4x32dp128bit tmem[UR26+0x1c4], gdesc[UR16] ;  /* 0x0001c4101a0079e7 */ /* 0x0005e20009100000 */
[----:B------:R-:W-:Y:S01]  /*4060*/  UMOV UR13, 0x4008 ;  /* 0x00004008000d7882 */ /* 0x000fe20000000000 */
[----:B------:R2:W-:Y:S01]  /*4070*/  UTCCP.T.S.4x32dp128bit tmem[UR26+0x1c8], gdesc[UR4] ;  /* 0x0001c8041a0079e7 */ /* 0x0005e20009100000 */
[----:B------:R-:W-:Y:S01]  /*4080*/  UMOV UR15, 0x4008 ;  /* 0x00004008000f7882 */ /* 0x000fe20000000000 */
[----:B------:R2:W-:Y:S01]  /*4090*/  UTCCP.T.S.4x32dp128bit tmem[UR26+0x1cc], gdesc[UR10] ;  /* 0x0001cc0a1a0079e7 */ /* 0x0005e20009100000 */
[----:B------:R2:W-:Y:S01]  /*40a0*/  UTCCP.T.S.4x32dp128bit tmem[UR26+0x1d0], gdesc[UR12] ;  /* 0x0001d00c1a0079e7 */ /* 0x0005e20009100000 */
[----:B------:R2:W-:Y:S01]  /*40b0*/  UTCCP.T.S.4x32dp128bit tmem[UR26+0x1d4], gdesc[UR14] ;  /* 0x0001d40e1a0079e7 */ /* 0x0005e20009100000 */
[----:B------:R-:W-:Y:S01]  /*40c0*/  UMOV UR6, 0x1 ;  /* 0x0000000100067882 */ /* 0x000fe20000000000 */
[----:B------:R-:W3:Y:S01]  /*40d0*/  SYNCS.PHASECHK.TRANS64.TRYWAIT P3, [UR31+0xe8], R5 ;  /* 0x0000e805ff0075a7 */ /* 0x000ee2000806111f */
[----:B-1----:R-:W-:Y:S01]  /*40e0*/  @P1 VOTEU.ANY UP0, P0 ;  /* 0x0000000000ff1886 */ /* 0x002fe20000000100 */
[----:B------:R-:W-:Y:S01]  /*40f0*/  @UP2 USEL UR6, URZ, 0x1, !UP0 ;  /* 0x00000001ff062887 */ /* 0x000fe2000c000000 */
[----:B--23--:R-:W-:Y:S11]  /*4100*/  @!P3 BRA `(.L_x_71) ;  /* 0x000000f00068b947 */ /* 0x00cff60003800000 */
.L_x_221:
[----:B------:R-:W-:Y:S01]  /*4110*/  ELECT P0, URZ, PT ;  /* 0x0000000000ff782f */ /* 0x000fe20003800000 */
[----:B------:R-:W-:Y:S02]  /*4120*/  ULEA UR8, UR28, UR42, 0xa ;  /* 0x0000002a1c087291 */ /* 0x000fe4000f8e50ff */
[----:B------:R-:W-:Y:S02]  /*4130*/  ULEA UR4, UR28, UR33, 0x9 ;  /* 0x000000211c047291 */ /* 0x000fe4000f8e48ff */
[----:B------:R-:W-:Y:S02]  /*4140*/  UIADD3 UR14, UPT, UPT, UR8, 0x2, URZ ;  /* 0x00000002080e7890 */ /* 0x000fe4000fffe0ff */
[----:B------:R-:W-:Y:S02]  /*4150*/  UIADD3 UR10, UPT, UPT, UR4, 0x2, URZ ;  /* 0x00000002040a7890 */ /* 0x000fe4000fffe0ff */
[----:B------:R-:W-:Y:S01]  /*4160*/  UIADD3 UR12, UPT, UPT, UR7, 0x38, URZ ;  /* 0x00000038070c7890 */ /* 0x000fe2000fffe0ff */
[----:B------:R-:W-:-:S03]  /*4170*/  UMOV UR9, 0x80004020 ;  /* 0x8000402000097882 */ /* 0x000fc60000000000 */
[----:B-1----:R-:W-:Y:S01]  /*4180*/  @P0 LOP3.LUT R0, R2, 0xffff, RZ, 0xc0, !PT ;  /* 0x0000ffff02000812 */ /* 0x002fe200078ec0ff */
[----:B------:R-:W-:Y:S01]  /*4190*/  UMOV UR5, 0x80004020 ;  /* 0x8000402000057882 */ /* 0x000fe20000000000 */
[----:B------:R-:W-:Y:S01]  /*41a0*/  UMOV UR15, 0x80004020 ;  /* 0x80004020000f7882 */ /* 0x000fe20000000000 */
[----:B------:R-:W-:Y:S01]  /*41b0*/  UMOV UR11, 0x80004020 ;  /* 0x80004020000b7882 */ /* 0x000fe20000000000 */
[----:B------:R-:W-:Y:S01]  /*41c0*/  @P0 R2UR UR16, R0 ;  /* 0x00000000001002ca */ /* 0x000fe200000e0000 */
[----:B------:R1:W-:Y:S01]  /*41d0*/  UTCOMMA.4X gdesc[UR4], gdesc[UR8], tmem[UR32], tmem[UR48], idesc[UR49], tmem[UR40], !UPT ;  /* 0x80283008040075ea */ /* 0x0003e2000f800020 */
[----:B------:R1:W-:Y:S01]  /*41e0*/  UTCOMMA.4X gdesc[UR10], gdesc[UR14], tmem[UR32], tmem[UR46], idesc[UR47], tmem[UR38], UPT ;  /* 0x80262e0e0a0075ea */ /* 0x0003e2000b800020 */
[----:B------:R-:W-:Y:S01]  /*41f0*/  UMOV UR13, 0x1 ;  /* 0x00000001000d7882 */ /* 0x000fe20000000000 */
[----:B------:R-:W-:Y:S01]  /*4200*/  UMOV UR7, UR51 ;  /* 0x0000003300077c82 */ /* 0x000fe20008000000 */
[----:B------:R-:W-:-:S08]  /*4210*/  UMOV UR28, UR18 ;  /* 0x00000012001c7c82 */ /* 0x000fd00008000000 */
[----:B------:R1:W-:Y:S01]  /*4220*/  UTCBAR.MULTICAST [UR12], URZ, UR16 ;  /* 0x000000ff0c0073e9 */ /* 0x0003e20008000810 */
[----:B------:R-:W-:Y:S01]  /*4230*/  NOP ;  /* 0x0000000000007918 */ /* 0x000fe20000000000 */
.L_x_68:
[----:B------:R-:W-:-:S09]  /*4240*/  UISETP.GE.AND UP0, UPT, UR7, 0x1, UPT ;  /* 0x000000010700788c */ /* 0x000fd2000bf06270 */
[----:B------:R-:W-:Y:S05]  /*4250*/  BRA.U !UP0, `(.L_x_72) ;  /* 0x0000000108f87547 */ /* 0x000fea000b800000 */
[----:B------:R-:W-:Y:S01]  /*4260*/  UIADD3 UR27, UPT, UPT, UR7, -0x1, URZ ;  /* 0xffffffff071b7890 */ /* 0x000fe2000fffe0ff */
[----:B-1----:R-:W-:-:S11]  /*4270*/  UMOV UR5, UR28 ;  /* 0x0000001c00057c82 */ /* 0x002fd60008000000 */
.L_x_75:
[----:B------:R-:W-:Y:S02]  /*4280*/  UISETP.NE.AND UP0, UPT, UR6, URZ, UPT ;  /* 0x000000ff0600728c */ /* 0x000fe4000bf05270 */
[----:B------:R-:W-:Y:S07]  /*4290*/  ULEA UR7, UR5, UR31, 0x3 ;  /* 0x0000001f05077291 */ /* 0x000fee000f8e18ff */
[----:B------:R-:W-:Y:S05]  /*42a0*/  BRA.U UP0, `(.L_x_73) ;  /* 0x00000001000c7547 */ /* 0x000fea000b800000 */
[----:B------:R-:W-:Y:S04]  /*42b0*/  SHF.L.U32 R5, R3, 0x1f, RZ ;  /* 0x0000001f03057819 */ /* 0x000fe800000006ff */
[----:B------:R-:W1:Y:S02]  /*42c0*/  SYNCS.PHASECHK.TRANS64.TRYWAIT P0, [UR7], R5 ;  /* 0x00000005ff0075a7 */ /* 0x000e640008001107 */
[----:B-1----:R-:W-:Y:S05]  /*42d0*/  @!P0 BRA `(.L_x_74) ;  /* 0x000000f0000c8947 */ /* 0x002fea0003800000 */
.L_x_73:
[----:B------:R-:W-:Y:S02]  /*42e0*/  UISETP.NE.AND UP1, UPT, UR27, URZ, UPT ;  /* 0x000000ff1b00728c */ /* 0x000fe4000bf25270 */
[----:B------:R-:W-:Y:S01]  /*42f0*/  UIADD3 UR4, UPT, UPT, UR5, 0x1, URZ ;  /* 0x0000000105047890 */ /* 0x000fe2000fffe0ff */
[----:B------:R-:W-:Y:S03]  /*4300*/  ELECT P3, URZ, PT ;  /* 0x0000000000ff782f */ /* 0x000fe60003860000 */
[----:B------:R-:W-:Y:S01]  /*4310*/  UISETP.NE.AND UP0, UPT, UR4, 0x7, UPT ;  /* 0x000000070400788c */ /* 0x000fe2000bf05270 */
[----:B------:R-:W-:Y:S01]  /*4320*/  PLOP3.LUT P1, PT, PT, PT, UP1, 0x80, 0x8 ;  /* 0x000000000008781c */ /* 0x000fe20003f2f018 */
[----:B------:R-:W-:Y:S02]  /*4330*/  ULEA UR12, UR5, UR43, 0x6 ;  /* 0x0000002b050c7291 */ /* 0x000fe4000f8e30ff */
[----:B------:R-:W-:Y:S02]  /*4340*/  USEL UR6, URZ, 0x1, UP0 ;  /* 0x00000001ff067887 */ /* 0x000fe40008000000 */
[----:B------:R-:W-:Y:S02]  /*4350*/  USEL UR28, UR4, URZ, UP0 ;  /* 0x000000ff041c7287 */ /* 0x000fe40008000000 */
[----:B------:R-:W-:Y:S02]  /*4360*/  UIADD3 UR24, UPT, UPT, UR12, 0x20, URZ ;  /* 0x000000200c187890 */ /* 0x000fe4000fffe0ff */
[----:B------:R-:W-:Y:S01]  /*4370*/  @UP1 ULEA UR4, UR28, UR31, 0x3 ;  /* 0x0000001f1c041291 */ /* 0x000fe2000f8e18ff */
[----:B------:R-:W-:Y:S01]  /*4380*/  LOP3.LUT R3, R3, UR6, RZ, 0x3c, !PT ;  /* 0x0000000603037c12 */ /* 0x000fe2000f8e3cff */
[----:B------:R-:W-:Y:S01]  /*4390*/  ULEA UR10, UR5, UR42, 0xa ;  /* 0x0000002a050a7291 */ /* 0x000fe2000f8e50ff */
[----:B-1----:R-:W-:Y:S01]  /*43a0*/  @P3 LOP3.LUT R0, R2, 0xffff, RZ, 0xc0, !PT ;  /* 0x0000ffff02003812 */ /* 0x002fe200078ec0ff */
[----:B------:R-:W-:Y:S01]  /*43b0*/  ULEA UR8, UR5, UR33, 0x9 ;  /* 0x0000002105087291 */ /* 0x000fe2000f8e48ff */
[----:B------:R-:W-:Y:S01]  /*43c0*/  @P1 SHF.L.U32 R4, R3, 0x1f, RZ ;  /* 0x0000001f03041819 */ /* 0x000fe200000006ff */
[----:B------:R-:W-:Y:S01]  /*43d0*/  UISETP.NE.U32.AND UP0, UPT, UR13, URZ, UPT ;  /* 0x000000ff0d00728c */ /* 0x000fe2000bf05070 */
[----:B------:R-:W-:Y:S01]  /*43e0*/  @P3 R2UR UR29, R0 ;  /* 0x00000000001d32ca */ /* 0x000fe200000e0000 */
[----:B------:R-:W-:Y:S01]  /*43f0*/  UIADD3 UR16, UPT, UPT, UR10, 0x2, URZ ;  /* 0x000000020a107890 */ /* 0x000fe2000fffe0ff */
[----:B------:R-:W1:Y:S01]  /*4400*/  @P1 SYNCS.PHASECHK.TRANS64.TRYWAIT P0, [UR4], R4 ;  /* 0x00000004ff0015a7 */ /* 0x000e620008001104 */
[----:B------:R-:W-:Y:S02]  /*4410*/  ULEA UR4, UR5, UR44, 0x7 ;  /* 0x0000002c05047291 */ /* 0x000fe4000f8e38ff */
[----:B------:R-:W-:Y:S02]  /*4420*/  UIADD3 UR14, UPT, UPT, UR8, 0x2, URZ ;  /* 0x00000002080e7890 */ /* 0x000fe4000fffe0ff */
[----:B------:R-:W-:Y:S02]  /*4430*/  UIADD3 UR18, UPT, UPT, UR4, 0x20, URZ ;  /* 0x0000002004127890 */ /* 0x000fe4000fffe0ff */
[----:B------:R-:W-:Y:S02]  /*4440*/  UIADD3 UR20, UPT, UPT, UR4, 0x40, URZ ;  /* 0x0000004004147890 */ /* 0x000fe4000fffe0ff */
[----:B------:R-:W-:Y:S02]  /*4450*/  UIADD3 UR22, UPT, UPT, UR4, 0x60, URZ ;  /* 0x0000006004167890 */ /* 0x000fe4000fffe0ff */
[----:B------:R-:W-:Y:S02]  /*4460*/  UIADD3 UR30, UPT, UPT, UR7, 0x38, URZ ;  /* 0x00000038071e7890 */ /* 0x000fe4000fffe0ff */
[----:B------:R-:W-:Y:S01]  /*4470*/  UIADD3 UR7, UPT, UPT, UR27, 0x1, URZ ;  /* 0x000000011b077890 */ /* 0x000fe2000fffe0ff */
[----:B------:R-:W-:Y:S01]  /*4480*/  UMOV UR13, 0x4008 ;  /* 0x00004008000d7882 */ /* 0x000fe20000000000 */
[----:B------:R-:W-:Y:S01]  /*4490*/  UMOV UR25, 0x4008 ;  /* 0x0000400800197882 */ /* 0x000fe20000000000 */
[----:B------:R2:W-:Y:S01]  /*44a0*/  UTCCP.T.S.4x32dp128bit tmem[UR26+0x1c0], gdesc[UR12] ;  /* 0x0001c00c1a0079e7 */ /* 0x0005e20009100000 */
[----:B------:R-:W-:Y:S01]  /*44b0*/  UTCCP.T.S.4x32dp128bit tmem[UR26+0x1c4], gdesc[UR24] ;  /* 0x0001c4181a0079e7 */ /* 0x000fe20009100000 */
[----:B------:R-:W-:Y:S01]  /*44c0*/  UMOV UR5, 0x4008 ;  /* 0x0000400800057882 */ /* 0x000fe20000000000 */
[----:B------:R-:W-:Y:S01]  /*44d0*/  UMOV UR19, 0x4008 ;  /* 0x0000400800137882 */ /* 0x000fe20000000000 */
[----:B------:R3:W-:Y:S01]  /*44e0*/  UTCCP.T.S.4x32dp128bit tmem[UR26+0x1c8], gdesc[UR4] ;  /* 0x0001c8041a0079e7 */ /* 0x0007e20009100000 */
[----:B------:R4:W-:Y:S01]  /*44f0*/  UTCCP.T.S.4x32dp128bit tmem[UR26+0x1cc], gdesc[UR18] ;  /* 0x0001cc121a0079e7 */ /* 0x0009e20009100000 */
[----:B------:R-:W-:Y:S01]  /*4500*/  UMOV UR21, 0x4008 ;  /* 0x0000400800157882 */ /* 0x000fe20000000000 */
[----:B------:R-:W-:Y:S01]  /*4510*/  UMOV UR23, 0x4008 ;  /* 0x0000400800177882 */ /* 0x000fe20000000000 */
[----:B------:R4:W-:Y:S01]  /*4520*/  UTCCP.T.S.4x32dp128bit tmem[UR26+0x1d0], gdesc[UR20] ;  /* 0x0001d0141a0079e7 */ /* 0x0009e20009100000 */
[----:B------:R4:W-:Y:S01]  /*4530*/  UTCCP.T.S.4x32dp128bit tmem[UR26+0x1d4], gdesc[UR22] ;  /* 0x0001d4161a0079e7 */ /* 0x0009e20009100000 */
[----:B------:R-:W-:Y:S01]  /*4540*/  UMOV UR11, 0x80004020 ;  /* 0x80004020000b7882 */ /* 0x000fe20000000000 */
[----:B------:R-:W-:Y:S01]  /*4550*/  UMOV UR9, 0x80004020 ;  /* 0x8000402000097882 */ /* 0x000fe20000000000 */
[----:B------:R-:W-:Y:S01]  /*4560*/  UMOV UR17, 0x80004020 ;  /* 0x8000402000117882 */ /* 0x000fe20000000000 */
[----:B------:R4:W-:Y:S01]  /*4570*/  UTCOMMA.4X gdesc[UR8], gdesc[UR10], tmem[UR32], tmem[UR36], idesc[UR37], tmem[UR40], UP0 ;  /* 0x8028240a080075ea */ /* 0x0009e20008000020 */
[----:B------:R-:W-:Y:S01]  /*4580*/  UMOV UR15, 0x80004020 ;  /* 0x80004020000f7882 */ /* 0x000fe20000000000 */
[----:B------:R-:W-:Y:S01]  /*4590*/  UMOV UR6, 0x1 ;  /* 0x0000000100067882 */ /* 0x000fe20000000000 */
[----:B------:R4:W-:Y:S01]  /*45a0*/  UTCOMMA.4X gdesc[UR14], gdesc[UR16], tmem[UR32], tmem[UR34], idesc[UR35], tmem[UR38], UPT ;  /* 0x802622100e0075ea */ /* 0x0009e2000b800020 */
[----:B------:R4:W-:Y:S01]  /*45b0*/  UTCBAR.MULTICAST [UR30], URZ, UR29 ;  /* 0x000000ff1e0073e9 */ /* 0x0009e2000800081d */
[----:B--2---:R-:W-:Y:S01]  /*45c0*/  UIADD3 UR12, UPT, UPT, UR27, -0x1, URZ ;  /* 0xffffffff1b0c7890 */ /* 0x004fe2000fffe0ff */
[----:B------:R-:W-:Y:S01]  /*45d0*/  UMOV UR13, 0x1 ;  /* 0x00000001000d7882 */ /* 0x000fe20000000000 */
[----:B---3--:R-:W-:Y:S05]  /*45e0*/  UMOV UR5, UR28 ;  /* 0x0000001c00057c82 */ /* 0x008fea0008000000 */
[----:B------:R-:W-:Y:S01]  /*45f0*/  UMOV UR27, UR12 ;  /* 0x0000000c001b7c82 */ /* 0x000fe20008000000 */
[----:B-1----:R-:W-:Y:S01]  /*4600*/  @P1 VOTEU.ANY UP0, P0 ;  /* 0x0000000000ff1886 */ /* 0x002fe20000000100 */
[----:B------:R-:W-:Y:S02]  /*4610*/  @UP1 USEL UR6, URZ, 0x1, !UP0 ;  /* 0x00000001ff061887 */ /* 0x000fe4000c000000 */
[----:B------:R-:W-:Y:S09]  /*4620*/  UISETP.GT.U32.AND UP0, UPT, UR7, 0x1, UPT ;  /* 0x000000010700788c */ /* 0x000ff2000bf04070 */
[----:B----4-:R-:W-:Y:S05]  /*4630*/  BRA.U UP0, `(.L_x_75) ;  /* 0xfffffffd00107547 */ /* 0x010fea000b83ffff */
.L_x_72:
[C---:B------:R-:W-:Y:S01]  /*4640*/  ISETP.NE.AND P0, PT, R9.reuse, 0x2, PT ;  /* 0x000000020900780c */ /* 0x040fe20003f05270 */
[----:B------:R2:W-:Y:S01]  /*4650*/  UTCBAR [UR52], URZ ;  /* 0x000000ff340073e9 */ /* 0x0005e200080000ff */
[----:B-1----:R-:W-:Y:S02]  /*4660*/  UMOV UR5, UR45 ;  /* 0x0000002d00057c82 */ /* 0x002fe40008000000 */
[----:B------:R-:W-:Y:S02]  /*4670*/  SEL R5, RZ, 0x1, P0 ;  /* 0x00000001ff057807 */ /* 0x000fe40000000000 */
[----:B------:R-:W-:Y:S02]  /*4680*/  SEL R9, R9, RZ, P0 ;  /* 0x000000ff09097207 */ /* 0x000fe40000000000 */
[----:B------:R-:W-:Y:S01]  /*4690*/  LOP3.LUT R8, R8, R5, RZ, 0x3c, !PT ;  /* 0x0000000508087212 */ /* 0x000fe200078e3cff */
[----:B------:R-:W-:Y:S06]  /*46a0*/  @P2 BRA `(.L_x_76) ;  /* 0xfffffff4009c2947 */ /* 0x000fec000383ffff */
[----:B------:R-:W1:Y:S01]  /*46b0*/  S2UR UR6, SR_CgaCtaId ;  /* 0x00000000000679c3 */ /* 0x000e620000008800 */
[----:B------:R-:W-:Y:S01]  /*46c0*/  ELECT P0, URZ, PT ;  /* 0x0000000000ff782f */ /* 0x000fe20003800000 */
[----:B------:R-:W-:Y:S01]  /*46d0*/  IMAD.MOV.U32 R0, RZ, RZ, 0x1 ;  /* 0x00000001ff007424 */ /* 0x000fe200078e00ff */
[----:B------:R-:W-:Y:S01]  /*46e0*/  UMOV UR4, 0x40 ;  /* 0x0000004000047882 */ /* 0x000fe20000000000 */
[----:B------:R-:W-:-:S04]  /*46f0*/  SHF.L.U32 R3, RZ, 0x1f, RZ ;  /* 0x0000001fff037819 */ /* 0x000fc800000006ff */
[----:B------:R-:W-:Y:S01]  /*4700*/  UVIRTCOUNT.DEALLOC.SMPOOL 0x80 ;  /* 0x000000800000784c */ /* 0x000fe20000000000 */
[----:B-1----:R-:W-:-:S09]  /*4710*/  ULEA UR6, UR6, UR4, 0x18 ;  /* 0x0000000406067291 */ /* 0x002fd2000f8ec0ff */
[----:B------:R1:W-:Y:S01]  /*4720*/  @P0 STS.U8 [UR6+0x1c], R0 ;  /* 0x00001c00ff000988 */ /* 0x0003e20008000006 */
[----:B------:R-:W3:Y:S02]  /*4730*/  SYNCS.PHASECHK.TRANS64.TRYWAIT P0, [UR31+0x110], R3 ;  /* 0x00011003ff0075a7 */ /* 0x000ee4000800111f */
[----:B-1-3--:R-:W-:Y:S05]  /*4740*/  @!P0 BRA `(.L_x_77) ;  /* 0x000000ec00088947 */ /* 0x00afea0003800000 */
.L_x_224:
[----:B------:R-:W-:Y:S01]  /*4750*/  NOP ;  /* 0x0000000000007918 */ /* 0x000fe20000000000 */
[----:B-1----:R-:W1:Y:S01]  /*4760*/  LDS R0, [UR6+0x14] ;  /* 0x00001406ff007984 */ /* 0x002e620008000800 */
[----:B------:R-:W-:Y:S01]  /*4770*/  ULOP3.LUT UR4, UR26, 0xffff, URZ, 0xc0, !UPT ;  /* 0x0000ffff1a047892 */ /* 0x000fe2000f8ec0ff */
[----:B------:R-:W-:Y:S01]  /*4780*/  UMOV UR5, 0xffff ;  /* 0x0000ffff00057882 */ /* 0x000fe20000000000 */
[----:B------:R-:W-:Y:S02]  /*4790*/  UMOV UR7, 0x1 ;  /* 0x0000000100077882 */ /* 0x000fe40000000000 */
[----:B------:R-:W-:-:S04]  /*47a0*/  USHF.R.U32.HI UR4, URZ, 0x5, UR4 ;  /* 0x00000005ff047899 */ /* 0x000fc80008011604 */
[----:B------:R-:W-:Y:S02]  /*47b0*/  USHF.L.U32 UR5, UR5, UR4, URZ ;  /* 0x0000000405057299 */ /* 0x000fe400080006ff */
[----:B------:R-:W-:-:S04]  /*47c0*/  USHF.L.U32 UR4, UR7, UR4, URZ ;  /* 0x0000000407047299 */ /* 0x000fc800080006ff */
[----:B-1----:R-:W-:-:S04]  /*47d0*/  LOP3.LUT R0, R0, UR5, RZ, 0xc0, !PT ;  /* 0x0000000500007c12 */ /* 0x002fc8000f8ec0ff */
[----:B------:R-:W-:-:S13]  /*47e0*/  ISETP.NE.AND P0, PT, R0, UR5, PT ;  /* 0x0000000500007c0c */ /* 0x000fda000bf05270 */
[----:B------:R-:W-:Y:S05]  /*47f0*/  @P0 BRA `(.L_x_78) ;  /* 0x0000000000580947 */ /* 0x000fea0003800000 */
[----:B------:R-:W1:Y:S02]  /*4800*/  LDS R0, [UR6+0x18] ;  /* 0x00001806ff007984 */ /* 0x000e640008000800 */
[----:B-1----:R-:W-:-:S04]  /*4810*/  LOP3.LUT R0, R0, UR4, RZ, 0xc0, !PT ;  /* 0x0000000400007c12 */ /* 0x002fc8000f8ec0ff */
[----:B------:R-:W-:-:S13]  /*4820*/  ISETP.NE.AND P0, PT, R0, UR4, PT ;  /* 0x0000000400007c0c */ /* 0x000fda000bf05270 */
[----:B------:R-:W-:Y:S05]  /*4830*/  @P0 BRA `(.L_x_79) ;  /* 0x00000000003c0947 */ /* 0x000fea0003800000 */
[----:B------:R-:W1:Y:S01]  /*4840*/  S2R R2, SR_LANEID ;  /* 0x0000000000027919 */ /* 0x000e620000000000 */
[----:B------:R-:W-:Y:S01]  /*4850*/  ULOP3.LUT UR5, URZ, UR5, URZ, 0x33, !UPT ;  /* 0x00000005ff057292 */ /* 0x000fe2000f8e33ff */
[----:B------:R-:W-:Y:S01]  /*4860*/  LOP3.LUT R4, RZ, UR4, RZ, 0x33, !PT ;  /* 0x00000004ff047c12 */ /* 0x000fe2000f8e33ff */
[----:B------:R-:W-:Y:S02]  /*4870*/  VOTEU.ANY UR4, UPT, PT ;  /* 0x0000000000047886 */ /* 0x000fe400038e0100 */
[----:B------:R-:W-:Y:S01]  /*4880*/  UFLO.U32 UR4, UR4 ;  /* 0x00000004000472bd */ /* 0x000fe200080e0000 */
[----:B------:R-:W3:Y:S01]  /*4890*/  REDUX UR7, R4 ;  /* 0x00000000040773c4 */ /* 0x000ee20000000000 */
[----:B------:R-:W-:-:S06]  /*48a0*/  IMAD.U32 R0, RZ, RZ, UR5 ;  /* 0x00000005ff007e24 */ /* 0x000fcc000f8e00ff */
[----:B------:R4:W-:Y:S01]  /*48b0*/  UTCATOMSWS.AND URZ, UR5 ;  /* 0x0000000500ff79e3 */ /* 0x0009e20008000000 */
[----:B------:R-:W2:Y:S01]  /*48c0*/  REDUX UR8, R0 ;  /* 0x00000000000873c4 */ /* 0x000ea20000000000 */
[----:B-1----:R-:W-:Y:S01]  /*48d0*/  ISETP.EQ.U32.AND P0, PT, R2, UR4, PT ;  /* 0x0000000402007c0c */ /* 0x002fe2000bf02070 */
[----:B---3--:R-:W-:Y:S01]  /*48e0*/  IMAD.U32 R2, RZ, RZ, UR7 ;  /* 0x00000007ff027e24 */ /* 0x008fe2000f8e00ff */
[----:B--2---:R-:W-:-:S11]  /*48f0*/  MOV R3, UR8 ;  /* 0x0000000800037c02 */ /* 0x004fd60008000f00 */
[----:B------:R4:W-:Y:S04]  /*4900*/  @P0 ATOMS.AND RZ, [UR6+0x14], R3 ;  /* 0x00001403ffff098c */ /* 0x0009e8000a800006 */
[----:B------:R4:W-:Y:S01]  /*4910*/  @P0 ATOMS.AND RZ, [UR6+0x18], R2 ;  /* 0x00001802ffff098c */ /* 0x0009e2000a800006 */
[----:B------:R-:W-:Y:S05]  /*4920*/  BRA `(.L_x_80) ;  /* 0x0000000000147947 */ /* 0x000fea0003800000 */
.L_x_79:
[----:B------:R-:W-:Y:S02]  /*4930*/  MOV R2, 0x4950 ;  /* 0x0000495000027802 */ /* 0x000fe40000000f00 */
[----:B--2--5:R-:W-:Y:S05]  /*4940*/  CALL.REL.NOINC `($__internal_0_$__cuda_sm10x_tcgen05_guardrail_trap_col_being_dealloced_not_returned_by_alloc) ;  /* 0x000000f000a47944 */ /* 0x024fea0003c00000 */
[----:B------:R-:W-:Y:S05]  /*4950*/  BRA `(.L_x_80) ;  /* 0x0000000000087947 */ /* 0x000fea0003800000 */
.L_x_78:
[----:B------:R-:W-:Y:S02]  /*4960*/  MOV R2, 0x4980 ;  /* 0x0000498000027802 */ /* 0x000fe40000000f00 */
[----:B--2--5:R-:W-:Y:S05]  /*4970*/  CALL.REL.NOINC `($__internal_2_$__cuda_sm10x_tcgen05_guardrail_trap_unallocated_columns_being_dealloced) ;  /* 0x000000f000b07944 */ /* 0x024fea0003c00000 */
.L_x_80:
[----:B------:R-:W-:Y:S01]  /*4980*/  NOP ;  /* 0x0000000000007918 */ /* 0x000fe20000000000 */
[----:B----4-:R-:W-:Y:S05]  /*4990*/  EXIT ;  /* 0x000000000000794d */ /* 0x010fea0003800000 */
.L_x_62:
[----:B------:R-:W-:-:S09]  /*49a0*/  UISETP.NE.OR UP0, UPT, UR19, 0x3, !UP5 ;  /* 0x000000031300788c */ /* 0x000fd2000ef05670 */
[----:B------:R-:W-:Y:S05]  /*49b0*/  BRA.U UP0, `(.L_x_81) ;  /* 0x0000001900bc7547 */ /* 0x000fea000b800000 */
[----:B------:R-:W1:Y:S01]  /*49c0*/  S2UR UR10, SR_CgaCtaId ;  /* 0x00000000000a79c3 */ /* 0x000e620000008800 */
[----:B------:R-:W2:Y:S01]  /*49d0*/  LDCU UR54, c[0x0][0x370] ;  /* 0x00006e00ff3677ac */ /* 0x000ea20008000800 */
[----:B------:R-:W-:Y:S01]  /*49e0*/  HFMA2 R14, -RZ, RZ, 0, 0 ;  /* 0x00000000ff0e7431 */ /* 0x000fe200000001ff */
[----:B------:R-:W-:Y:S01]  /*49f0*/  MOV R13, RZ ;  /* 0x000000ff000d7202 */ /* 0x000fe20000000f00 */
[----:B------:R-:W-:Y:S01]  /*4a00*/  HFMA2 R7, -RZ, RZ, 0, 0.0078125 ;  /* 0x00002000ff077431 */ /* 0x000fe200000001ff */
[----:B------:R-:W2:Y:S03]  /*4a10*/  LDCU.128 UR64, c[0x0][0xf10] ;  /* 0x0001e200ff4077ac */ /* 0x000ea60008000c00 */
[----:B------:R-:W3:Y:S01]  /*4a20*/  LDC.64 R16, c[0x0][0x348] ;  /* 0x0000d200ff107b82 */ /* 0x000ee20000000a00 */
[----:B------:R-:W4:Y:S01]  /*4a30*/  LDCU UR53, c[0x0][0x374] ;  /* 0x00006e80ff3577ac */ /* 0x000f220008000800 */
[----:B------:R-:W1:Y:S06]  /*4a40*/  LDCU UR15, c[0x0][0xf0c] ;  /* 0x0001e180ff0f77ac */ /* 0x000e6c0008000800 */
[----:B------:R-:W3:Y:S01]  /*4a50*/  LDC.64 R2, c[0x0][0xc88] ;  /* 0x00032200ff027b82 */ /* 0x000ee20000000a00 */
[----:B------:R-:W3:Y:S01]  /*4a60*/  LDCU UR62, c[0x0][0xf20] ;  /* 0x0001e400ff3e77ac */ /* 0x000ee20008000800 */
[----:B------:R-:W3:Y:S06]  /*4a70*/  LDCU UR4, c[0x0][0xf30] ;  /* 0x0001e600ff0477ac */ /* 0x000eec0008000800 */
[----:B------:R-:W3:Y:S01]  /*4a80*/  LDC.64 R4, c[0x0][0xc90] ;  /* 0x00032400ff047b82 */ /* 0x000ee20000000a00 */
[----:B------:R-:W-:Y:S01]  /*4a90*/  UMOV UR21, 0x400 ;  /* 0x0000040000157882 */ /* 0x000fe20000000000 */
[----:B--2---:R-:W-:-:S02]  /*4aa0*/  UIMAD.WIDE.U32 UR6, UR54, UR64, URZ ;  /* 0x00000040360672a5 */ /* 0x004fc4000f8e00ff */
[----:B----4-:R-:W-:Y:S02]  /*4ab0*/  UIMAD.WIDE.U32 UR8, UR53, UR67, URZ ;  /* 0x00000043350872a5 */ /* 0x010fe4000f8e00ff */
[----:B-1----:R-:W-:Y:S02]  /*4ac0*/  ULEA UR21, UR10, UR21, 0x18 ;  /* 0x000000150a157291 */ /* 0x002fe4000f8ec0ff */
[----:B------:R-:W-:Y:S02]  /*4ad0*/  UPLOP3.LUT UP1, UPT, UPT, UPT, UPT, 0x40, 0x4 ;  /* 0x000000000004789c */ /* 0x000fe40003f2e870 */
[----:B------:R-:W-:Y:S02]  /*4ae0*/  UIADD3 UR57, UPT, UPT, UR21, 0x70, URZ ;  /* 0x0000007015397890 */ /* 0x000fe4000fffe0ff */
[----:B------:R-:W-:Y:S02]  /*4af0*/  UIADD3 UR49, UPT, UPT, UR21, 0x78, URZ ;  /* 0x0000007815317890 */ /* 0x000fe4000fffe0ff */
[----:B------:R-:W-:-:S02]  /*4b00*/  UIADD3 UR41, UPT, UPT, UR21, 0x80, URZ ;  /* 0x0000008015297890 */ /* 0x000fc4000fffe0ff */
[----:B------:R-:W-:Y:S01]  /*4b10*/  UIADD3 UR33, UPT, UPT, UR21, 0x88, URZ ;  /* 0x0000008815217890 */ /* 0x000fe2000fffe0ff */
[----:B------:R-:W-:Y:S01]  /*4b20*/  UMOV UR6, UR7 ;  /* 0x0000000700067c82 */ /* 0x000fe20008000000 */
[----:B------:R-:W-:Y:S01]  /*4b30*/  UMOV UR5, UR9 ;  /* 0x0000000900057c82 */ /* 0x000fe20008000000 */
[----:B------:R-:W-:Y:S02]  /*4b40*/  UISETP.GE.AND UP0, UPT, UR45, 0x1, UPT ;  /* 0x000000012d00788c */ /* 0x000fe4000bf06270 */
[----:B------:R-:W-:Y:S01]  /*4b50*/  UISETP.NE.AND UP4, UPT, UR45, 0x1, UPT ;  /* 0x000000012d00788c */ /* 0x000fe2000bf85270 */
[----:B------:R-:W1:Y:S01]  /*4b60*/  LDCU.64 UR22, c[0x0][0xf28] ;  /* 0x0001e500ff1677ac */ /* 0x000e620008000a00 */
[----:B------:R-:W-:Y:S02]  /*4b70*/  UISETP.NE.AND UP6, UPT, UR15, 0x1, UPT ;  /* 0x000000010f00788c */ /* 0x000fe4000bfc5270 */
[----:B------:R-:W-:Y:S02]  /*4b80*/  UISETP.NE.AND UP5, UPT, UR66, 0x1, UPT ;  /* 0x000000014200788c */ /* 0x000fe4000bfa5270 */
[----:B------:R-:W-:-:S02]  /*4b90*/  USHF.R.U32.HI UR61, URZ, UR65, UR6 ;  /* 0x00000041ff3d7299 */ /* 0x000fc40008011606 */
[----:B------:R-:W-:Y:S02]  /*4ba0*/  UPRMT UR46, UR10, 0x654, UR57 ;  /* 0x000006540a2e7896 */ /* 0x000fe40008000039 */
[----:B------:R-:W-:Y:S02]  /*4bb0*/  UPRMT UR39, UR10, 0x654, UR49 ;  /* 0x000006540a277896 */ /* 0x000fe40008000031 */
[----:B------:R-:W-:Y:S02]  /*4bc0*/  UPRMT UR38, UR10, 0x654, UR41 ;  /* 0x000006540a267896 */ /* 0x000fe40008000029 */
[----:B------:R-:W-:Y:S02]  /*4bd0*/  UPRMT UR37, UR10, 0x654, UR33 ;  /* 0x000006540a257896 */ /* 0x000fe40008000021 */
[----:B---3--:R-:W-:Y:S02]  /*4be0*/  USHF.R.U32.HI UR55, URZ, UR62, UR5 ;  /* 0x0000003eff377299 */ /* 0x008fe40008011605 */
[----:B------:R-:W-:Y:S01]  /*4bf0*/  UISETP.NE.AND UP3, UPT, UR4, 0x1, UPT ;  /* 0x000000010400788c */ /* 0x000fe2000bf65270 */
[----:B-1----:R-:W-:-:S10]  /*4c00*/  UMOV UR29, URZ ;  /* 0x000000ff001d7c82 */ /* 0x002fd40008000000 */
.L_x_96:
[C---:B------:R-:W-:Y:S02]  /*4c10*/  LEA R12, R14.reuse, UR21, 0x3 ;  /* 0x000000150e0c7c11 */ /* 0x040fe4000f8e18ff */
[----:B------:R-:W-:Y:S02]  /*4c20*/  SHF.L.U32 R9, R13, 0x1f, RZ ;  /* 0x0000001f0d097819 */ /* 0x000fe400000006ff */
[----:B------:R-:W-:Y:S02]  /*4c30*/  LEA R10, R14, UR21, 0x4 ;  /* 0x000000150e0a7c11 */ /* 0x000fe4000f8e20ff */
[----:B------:R-:W1:Y:S02]  /*4c40*/  SYNCS.PHASECHK.TRANS64.TRYWAIT P0, [R12+URZ+0xc0], R9 ;  /* 0x0000c0090c0075a7 */ /* 0x000e6400080011ff */
[----:B-12---:R-:W-:Y:S05]  /*4c50*/  @!P0 BRA `(.L_x_82) ;  /* 0x000000e400dc8947 */ /* 0x006fea0003800000 */
.L_x_225:
[----:B-1----:R-:W1:Y:S01]  /*4c60*/  LDS.128 R8, [R10+0x120] ;  /* 0x000120000a087984 */ /* 0x002e620000000c00 */
[----:B------:R-:W-:Y:S01]  /*4c70*/  UISETP.GE.AND UP0, UPT, UR45, 0x1, UPT ;  /* 0x000000012d00788c */ /* 0x000fe2000bf06270 */
[----:B------:R-:W-:Y:S01]  /*4c80*/  @!PT LDS RZ, [RZ] ;  /* 0x00000000fffff984 */ /* 0x000fe20000000800 */
[----:B------:R-:W-:Y:S01]  /*4c90*/  @!PT LDS RZ, [RZ] ;  /* 0x00000000fffff984 */ /* 0x000fe20000000800 */
[----:B------:R-:W-:Y:S01]  /*4ca0*/  @!PT LDS RZ, [RZ] ;  /* 0x00000000fffff984 */ /* 0x000fe20000000800 */
[----:B------:R-:W-:Y:S01]  /*4cb0*/  @!PT LDS RZ, [RZ] ;  /* 0x00000000fffff984 */ /* 0x000fe20000000800 */
[----:B------:R2:W-:Y:S06]  /*4cc0*/  MEMBAR.ALL.CTA ;  /* 0x0000000000007992 */ /* 0x0005ec0000008000 */
[----:B--2---:R-:W2:Y:S01]  /*4cd0*/  FENCE.VIEW.ASYNC.S ;  /* 0x00000000000073c6 */ /* 0x004ea20000000000 */
[----:B-1----:R-:W-:Y:S11]  /*4ce0*/  LOP3.LUT P0, RZ, R10, 0x1, RZ, 0xc0, !PT ;  /* 0x000000010aff7812 */ /* 0x002ff6000780c0ff */
[----:B------:R-:W-:Y:S02]  /*4cf0*/  @!UPT UIADD3 URZ, UPT, UPT, URZ, URZ, URZ ;  /* 0x000000fffffff290 */ /* 0x000fe4000fffe0ff */
[----:B--2---:R-:W-:Y:S01]  /*4d00*/  VOTEU.ANY UP2, P0 ;  /* 0x0000000000ff7886 */ /* 0x004fe20000040100 */
[----:B------:R-:W-:Y:S11]  /*4d10*/  PLOP3.LUT P0, PT, PT, PT, UP2, 0x80, 0x8 ;  /* 0x000000000008781c */ /* 0x000ff60003f0f028 */
[----:B------:R-:W-:Y:S02]  /*4d20*/  @!UPT UIADD3 URZ, UPT, UPT, URZ, URZ, URZ ;  /* 0x000000fffffff290 */ /* 0x000fe4000fffe0ff */
[----:B------:R-:W-:Y:S02]  /*4d30*/  @P0 SHF.R.U32.HI R0, RZ, 0x10, R9 ;  /* 0x00000010ff000819 */ /* 0x000fe40000011609 */
[----:B------:R-:W-:Y:S02]  /*4d40*/  @P0 MOV R6, R8 ;  /* 0x0000000800060202 */ /* 0x000fe40000000f00 */
[----:B------:R-:W-:Y:S01]  /*4d50*/  @P0 R2UR UR4, R0 ;  /* 0x00000000000402ca */ /* 0x000fe200000e0000 */
[----:B------:R-:W-:Y:S01]  /*4d60*/  VIADD R0, R12, 0xd0 ;  /* 0x000000d00c007836 */ /* 0x000fe20000000000 */
[----:B------:R-:W-:Y:S02]  /*4d70*/  @P0 LOP3.LUT R8, R9, 0xffff, RZ, 0xc0, !PT ;  /* 0x0000ffff09080812 */ /* 0x000fe400078ec0ff */
[----:B------:R-:W-:Y:S02]  /*4d80*/  @P0 R2UR UR6, R6 ;  /* 0x00000000060602ca */ /* 0x000fe400000e0000 */
[----:B------:R-:W-:Y:S02]  /*4d90*/  PRMT R0, RZ, 0x654, R0 ;  /* 0x00000654ff007816 */ /* 0x000fe40000000000 */
[----:B------:R-:W-:Y:S02]  /*4da0*/  @P0 R2UR UR5, R8 ;  /* 0x00000000080502ca */ /* 0x000fe400000e0000 */
[----:B------:R1:W-:Y:S03]  /*4db0*/  SYNCS.ARRIVE.TRANS64.RED.A1T0 RZ, [R0+URZ], RZ ;  /* 0x000000ff00ff79a7 */ /* 0x0003e600081004ff */
[----:B------:R-:W-:Y:S04]  /*4dc0*/  @UP2 UMOV UR47, UR4 ;  /* 0x00000004002f2c82 */ /* 0x000fe80008000000 */
[----:B------:R-:W-:Y:S04]  /*4dd0*/  @UP2 UMOV UR14, UR6 ;  /* 0x00000006000e2c82 */ /* 0x000fe80008000000 */
[----:B------:R-:W-:Y:S01]  /*4de0*/  @UP2 UMOV UR13, UR5 ;  /* 0x00000005000d2c82 */ /* 0x000fe20008000000 */
[----:B------:R-:W-:Y:S05]  /*4df0*/  BRA.U !UP0, `(.L_x_83) ;  /* 0x0000000108a47547 */ /* 0x000fea000b800000 */
[----:B------:R-:W-:Y:S02]  /*4e00*/  UIMAD.WIDE.U32 UR16, UR13, UR67, URZ ;  /* 0x000000430d1072a5 */ /* 0x000fe4000f8e00ff */
[----:B------:R-:W-:Y:S02]  /*4e10*/  UIMAD.WIDE.U32 UR18, UR14, UR64, URZ ;  /* 0x000000400e1272a5 */ /* 0x000fe4000f8e00ff */
[----:B------:R-:W-:Y:S02]  /*4e20*/  USEL UR4, UR53, UR55, !UP5 ;  /* 0x0000003735047287 */ /* 0x000fe4000e800000 */
[----:B------:R-:W-:Y:S02]  /*4e30*/  USEL UR7, UR54, UR61, !UP6 ;  /* 0x0000003d36077287 */ /* 0x000fe4000f000000 */
[----:B------:R-:W-:Y:S02]  /*4e40*/  UIMAD.WIDE.U32 UR8, UR4, UR22, URZ ;  /* 0x00000016040872a5 */ /* 0x000fe4000f8e00ff */
[----:B------:R-:W-:Y:S01]  /*4e50*/  UIMAD.WIDE.U32 UR10, UR7, UR22, URZ ;  /* 0x00000016070a72a5 */ /* 0x000fe2000f8e00ff */
[----:B------:R-:W-:Y:S02]  /*4e60*/  UMOV UR5, UR17 ;  /* 0x0000001100057c82 */ /* 0x000fe40008000000 */
[----:B------:R-:W-:Y:S03]  /*4e70*/  USHF.R.U32.HI UR6, URZ, UR62, UR5 ;  /* 0x0000003eff067299 */ /* 0x000fe60008011605 */
[----:B------:R-:W-:Y:S01]  /*4e80*/  UMOV UR5, UR19 ;  /* 0x0000001300057c82 */ /* 0x000fe20008000000 */
[----:B------:R-:W-:Y:S02]  /*4e90*/  USEL UR6, UR13, UR6, !UP5 ;  /* 0x000000060d067287 */ /* 0x000fe4000e800000 */
[----:B------:R-:W-:Y:S03]  /*4ea0*/  USHF.R.U32.HI UR12, URZ, UR65, UR5 ;  /* 0x00000041ff0c7299 */ /* 0x000fe60008011605 */
[----:B------:R-:W-:Y:S02]  /*4eb0*/  UMOV UR5, UR9 ;  /* 0x0000000900057c82 */ /* 0x000fe40008000000 */
[----:B------:R-:W-:Y:S03]  /*4ec0*/  @UP4 USHF.R.U32.HI UR4, URZ, UR23, UR5 ;  /* 0x00000017ff044299 */ /* 0x000fe60008011605 */
[----:B------:R-:W-:Y:S01]  /*4ed0*/  UMOV UR5, UR11 ;  /* 0x0000000b00057c82 */ /* 0x000fe20008000000 */
[----:B------:R-:W-:Y:S02]  /*4ee0*/  UIMAD UR4, UR45, UR4, URZ ;  /* 0x000000042d0472a4 */ /* 0x000fe4000f8e02ff */
[----:B------:R-:W-:Y:S02]  /*4ef0*/  @UP4 USHF.R.U32.HI UR7, URZ, UR23, UR5 ;  /* 0x00000017ff074299 */ /* 0x000fe40008011605 */
[----:B------:R-:W-:Y:S02]  /*4f00*/  UIMAD.WIDE.U32 UR10, UR6, UR22, URZ ;  /* 0x00000016060a72a5 */ /* 0x000fe4000f8e00ff */
[----:B------:R-:W-:Y:S02]  /*4f10*/  USEL UR5, UR14, UR12, !UP6 ;  /* 0x0000000c0e057287 */ /* 0x000fe4000f000000 */
[----:B------:R-:W-:Y:S02]  /*4f20*/  UIMAD UR8, UR45, UR7, URZ ;  /* 0x000000072d0872a4 */ /* 0x000fe4000f8e02ff */
[----:B------:R-:W-:Y:S03]  /*4f30*/  UISETP.GE.AND UP0, UPT, UR6, UR4, UPT ;  /* 0x000000040600728c */ /* 0x000fe6000bf06270 */
[----:B------:R-:W-:Y:S01]  /*4f40*/  UMOV UR4, UR11 ;  /* 0x0000000b00047c82 */ /* 0x000fe20008000000 */
[----:B------:R-:W-:Y:S02]  /*4f50*/  UISETP.GE.OR UP0, UPT, UR5, UR8, UP0 ;  /* 0x000000080500728c */ /* 0x000fe40008706670 */
[----:B------:R-:W-:Y:S02]  /*4f60*/  USHF.R.U32.HI UR4, URZ, UR23, UR4 ;  /* 0x00000017ff047299 */ /* 0x000fe40008011604 */
[----:B------:R-:W-:Y:S02]  /*4f70*/  UIMAD.WIDE.U32 UR8, UR5, UR22, URZ ;  /* 0x00000016050872a5 */ /* 0x000fe4000f8e00ff */
[----:B------:R-:W-:Y:S04]  /*4f80*/  USEL UR10, UR6, UR4, !UP4 ;  /* 0x00000004060a7287 */ /* 0x000fe8000e000000 */
[----:B------:R-:W-:Y:S01]  /*4f90*/  UIADD3 UR11, UPT, UPT, -UR10, URZ, URZ ;  /* 0x000000ff0a0b7290 */ /* 0x000fe2000fffe1ff */
[----:B------:R-:W-:Y:S02]  /*4fa0*/  @!UP0 UMOV UR4, UR9 ;  /* 0x0000000900048c82 */ /* 0x000fe40008000000 */
[----:B------:R-:W-:Y:S02]  /*4fb0*/  @!UP0 USHF.R.U32.HI UR4, URZ, UR23, UR4 ;  /* 0x00000017ff048299 */ /* 0x000fe40008011604 */
[----:B------:R-:W-:Y:S02]  /*4fc0*/  UIMAD UR8, UR45, UR11, UR6 ;  /* 0x0000000b2d0872a4 */ /* 0x000fe4000f8e0206 */
[----:B------:R-:W-:Y:S04]  /*4fd0*/  @!UP0 USEL UR4, UR5, UR4, !UP4 ;  /* 0x0000000405048287 */ /* 0x000fe8000e000000 */
[----:B------:R-:W-:Y:S02]  /*4fe0*/  @!UP0 UIMAD UR7, UR7, UR8, UR4 ;  /* 0x00000008070782a4 */ /* 0x000fe4000f8e0204 */
[----:B------:R-:W-:Y:S02]  /*4ff0*/  @!UP0 UIADD3 UR9, UPT, UPT, UR10, -UR4, URZ ;  /* 0x800000040a098290 */ /* 0x000fe4000fffe0ff */
[----:B------:R-:W-:Y:S02]  /*5000*/  UIADD3 UR8, UPT, UPT, -UR6, URZ, URZ ;  /* 0x000000ff06087290 */ /* 0x000fe4000fffe1ff */
[----:B------:R-:W-:Y:S02]  /*5010*/  UIADD3 UR4, UPT, UPT, -UR5, URZ, URZ ;  /* 0x000000ff05047290 */ /* 0x000fe4000fffe1ff */
[----:B------:R-:W-:Y:S03]  /*5020*/  @!UP0 UIMAD UR6, UR9, UR45, UR5 ;  /* 0x0000002d090682a4 */ /* 0x000fe6000f8e0205 */
[----:B------:R-:W-:Y:S01]  /*5030*/  @!UP0 UMOV UR5, UR7 ;  /* 0x0000000700058c82 */ /* 0x000fe20008000000 */
[----:B------:R-:W-:Y:S02]  /*5040*/  UIMAD UR7, UR15, UR4, UR14 ;  /* 0x000000040f0772a4 */ /* 0x000fe4000f8e020e */
[----:B------:R-:W-:Y:S02]  /*5050*/  UIMAD UR4, UR66, UR8, UR13 ;  /* 0x00000008420472a4 */ /* 0x000fe4000f8e020d */
[----:B------:R-:W-:Y:S02]  /*5060*/  UIMAD UR14, UR5, UR15, UR7 ;  /* 0x0000000f050e72a4 */ /* 0x000fe4000f8e0207 */
[----:B------:R-:W-:Y:S11]  /*5070*/  UIMAD UR13, UR6, UR66, UR4 ;  /* 0x00000042060d72a4 */ /* 0x000ff6000f8e0204 */
[----:B------:R-:W-:Y:S01]  /*5080*/  @!UPT UIADD3 URZ, UPT, UPT, URZ, URZ, URZ ;  /* 0x000000fffffff290 */ /* 0x000fe2000fffe0ff */
.L_x_83:
[----:B------:R-:W2:Y:S01]  /*5090*/  @!UP3 LDCU.128 UR8, c[0x0][0xf10] ;  /* 0x0001e200ff08b7ac */ /* 0x000ea20008000c00 */
[----:B------:R-:W-:Y:S01]  /*50a0*/  IMAD.MOV.U32 R10, RZ, RZ, 0x1 ;  /* 0x00000001ff0a7424 */ /* 0x000fe200078e00ff */
[C---:B------:R-:W-:Y:S02]  /*50b0*/  ISETP.NE.U32.AND P1, PT, R4.reuse, RZ, PT ;  /* 0x000000ff0400720c */ /* 0x040fe40003f25070 */
[----:B------:R-:W-:Y:S02]  /*50c0*/  ISETP.NE.U32.AND P0, PT, R4, RZ, PT ;  /* 0x000000ff0400720c */ /* 0x000fe40003f05070 */
[C---:B------:R-:W-:Y:S01]  /*50d0*/  ISETP.NE.AND.EX P1, PT, R5.reuse, RZ, PT, P1 ;  /* 0x000000ff0500720c */ /* 0x040fe20003f25310 */
[----:B------:R-:W3:Y:S01]  /*50e0*/  @!UP3 LDCU UR5, c[0x0][0xf0c] ;  /* 0x0001e180ff05b7ac */ /* 0x000ee20008000800 */
[----:B------:R-:W-:Y:S02]  /*50f0*/  ISETP.NE.AND.EX P0, PT, R5, RZ, PT, P0 ;  /* 0x000000ff0500720c */ /* 0x000fe40003f05300 */
[----:B------:R-:W-:Y:S01]  /*5100*/  SHF.L.U32 R10, R10, 0x1f, RZ ;  /* 0x0000001f0a0a7819 */ /* 0x000fe200000006ff */
[----:B------:R-:W4:Y:S01]  /*5110*/  @!UP3 LDCU UR4, c[0x0][0xf20] ;  /* 0x0001e400ff04b7ac */ /* 0x000f220008000800 */
[----:B------:R-:W-:Y:S02]  /*5120*/  USHF.L.U32 UR17, UR24, 0x8, URZ ;  /* 0x0000000818117899 */ /* 0x000fe400080006ff */
[----:B--2---:R-:W-:Y:S02]  /*5130*/  UIMAD.WIDE.U32 UR6, UR14, UR8, URZ ;  /* 0x000000080e0672a5 */ /* 0x004fe4000f8e00ff */
[----:B------:R-:W-:Y:S02]  /*5140*/  USHF.L.U32 UR59, UR20, 0x7, URZ ;  /* 0x00000007143b7899 */ /* 0x000fe400080006ff */
[----:B------:R-:W-:Y:S02]  /*5150*/  @!UP3 USHF.R.U32.HI UR7, URZ, UR9, UR7 ;  /* 0x00000009ff07b299 */ /* 0x000fe40008011607 */
[----:B------:R-:W-:Y:S02]  /*5160*/  UIMAD.WIDE.U32 UR8, UR13, UR11, URZ ;  /* 0x0000000b0d0872a5 */ /* 0x000fe4000f8e00ff */
[----:B---3--:R-:W-:Y:S04]  /*5170*/  @!UP3 UISETP.NE.AND UP0, UPT, UR5, 0x1, UPT ;  /* 0x000000010500b88c */ /* 0x008fe8000bf05270 */
[----:B------:R-:W-:Y:S02]  /*5180*/  @!UP3 USEL UR7, UR14, UR7, !UP0 ;  /* 0x000000070e07b287 */ /* 0x000fe4000c000000 */
[----:B------:R-:W-:Y:S01]  /*5190*/  @!UP3 UISETP.NE.AND UP0, UPT, UR10, 0x1, UPT ;  /* 0x000000010a00b88c */ /* 0x000fe2000bf05270 */
[----:B------:R-:W-:Y:S02]  /*51a0*/  @!UP3 UMOV UR6, UR9 ;  /* 0x000000090006bc82 */ /* 0x000fe40008000000 */
[----:B----4-:R-:W-:Y:S04]  /*51b0*/  @!UP3 USHF.R.U32.HI UR6, URZ, UR4, UR6 ;  /* 0x00000004ff06b299 */ /* 0x010fe80008011606 */
[----:B------:R-:W-:Y:S04]  /*51c0*/  @!UP3 USEL UR6, UR13, UR6, !UP0 ;  /* 0x000000060d06b287 */ /* 0x000fe8000c000000 */
[----:B------:R-:W-:Y:S02]  /*51d0*/  @!UP3 UIADD3 UR4, UPT, UPT, -UR7, UR6, URZ ;  /* 0x000000060704b290 */ /* 0x000fe4000fffe1ff */
[----:B------:R-:W-:Y:S02]  /*51e0*/  @!UP3 UIADD3 UR6, UPT, UPT, UR7, -UR6, URZ ;  /* 0x800000060706b290 */ /* 0x000fe4000fffe0ff */
[----:B------:R-:W-:Y:S02]  /*51f0*/  @!UP3 UIMAD UR14, UR4, UR5, UR14 ;  /* 0x00000005040eb2a4 */ /* 0x000fe4000f8e020e */
[----:B------:R-:W-:Y:S01]  /*5200*/  @!UP3 UIMAD UR13, UR6, UR10, UR13 ;  /* 0x0000000a060db2a4 */ /* 0x000fe2000f8e020d */
[----:B------:R-:W-:Y:S11]  /*5210*/  BRA.U UP1, `(.L_x_84) ;  /* 0x0000000101107547 */ /* 0x000ff6000b800000 */
[----:B-1----:R-:W-:Y:S04]  /*5220*/  MOV R0, UR68 ;  /* 0x0000004400007c02 */ /* 0x002fe80008000f00 */
[----:B------:R-:W-:Y:S04]  /*5230*/  SHF.L.U32 R9, R0, 0x1f, RZ ;  /* 0x0000001f00097819 */ /* 0x000fe800000006ff */
[----:B------:R-:W1:Y:S02]  /*5240*/  SYNCS.PHASECHK.TRANS64.TRYWAIT P2, [UR21+0xb8], R9 ;  /* 0x0000b809ff0075a7 */ /* 0x000e640008041115 */
[----:B-1----:R-:W-:Y:S05]  /*5250*/  @!P2 BRA `(.L_x_85) ;  /* 0x000000e00070a947 */ /* 0x002fea0003800000 */
.L_x_84:
[----:B------:R-:W-:Y:S05]  /*5260*/  @!P1 BRA `(.L_x_86) ;  /* 0x0000000000309947 */ /* 0x000fea0003800000 */
[----:B------:R-:W-:Y:S01]  /*5270*/  ISETP.NE.U32.AND P1, PT, R2, RZ, PT ;  /* 0x000000ff0200720c */ /* 0x000fe20003f25070 */
[----:B------:R-:W2:Y:S01]  /*5280*/  LDCU.64 UR4, c[0x0][0x358] ;  /* 0x00006b00ff0477ac */ /* 0x000ea20008000a00 */
[----:B------:R-:W-:Y:S02]  /*5290*/  IMAD.MOV.U32 R180, RZ, RZ, 0x1 ;  /* 0x00000001ffb47424 */ /* 0x000fe400078e00ff */
[----:B------:R-:W-:Y:S11]  /*52a0*/  ISETP.NE.AND.EX P1, PT, R3, RZ, PT, P1 ;  /* 0x000000ff0300720c */ /* 0x000ff60003f25310 */
[----:B------:R-:W-:Y:S02]  /*52b0*/  @!UPT UIADD3 URZ, UPT, UPT, URZ, URZ, URZ ;  /* 0x000000fffffff290 */ /* 0x000fe4000fffe0ff */
[----:B-1----:R-:W1:Y:S01]  /*52c0*/  @P1 LDC.64 R8, c[0x0][0xc88] ;  /* 0x00032200ff081b82 */ /* 0x002e620000000a00 */
[----:B------:R-:W-:Y:S04]  /*52d0*/  @P1 IMAD R0, R4, UR36, RZ ;  /* 0x0000002404001c24 */ /* 0x000fe8000f8e02ff */
[----:B-1----:R-:W-:Y:S04]  /*52e0*/  @P1 IMAD.WIDE R8, R0, 0x4, R8 ;  /* 0x0000000400081825 */ /* 0x002fe800078e0208 */
[----:B------:R-:W-:Y:S01]  /*52f0*/  HFMA2 R0, -RZ, RZ, 0, 5.9604644775390625e-08 ;  /* 0x00000001ff007431 */ /* 0x000fe200000001ff */
[----:B--2--5:R2:W5:Y:S04]  /*5300*/  @P1 LDG.E R133, desc[UR4][R8.64] ;  /* 0x0000000408851981 */ /* 0x024568000c1e1900 */
[----:B------:R-:W-:Y:S01]  /*5310*/  @!P1 PRMT R180, R0, 0x7610, R180 ;  /* 0x0000761000b49816 */ /* 0x000fe200000000b4 */
[----:B--2---:R-:W3:Y:S06]  /*5320*/  @!P1 LDC R133, c[0x0][0xc80] ;  /* 0x00032000ff859b82 */ /* 0x004eec0000000800 */
.L_x_86:
[----:B---3-5:R-:W-:Y:S01]  /*5330*/  @!P0 FSETP.EQ.AND P1, PT, R133, RZ, PT ;  /* 0x000000ff8500820b */ /* 0x028fe20003f22000 */
[----:B------:R-:W-:Y:S01]  /*5340*/  @!UPT UIADD3 URZ, UPT, UPT, URZ, URZ, URZ ;  /* 0x000000fffffff290 */ /* 0x000fe2000fffe0ff */
[----:B------:R-:W-:Y:S11]  /*5350*/  @!P0 BRA `(.L_x_87) ;  /* 0x0000000000188947 */ /* 0x000ff60003800000 */
[----:B------:R-:W-:Y:S02]  /*5360*/  LOP3.LUT P0, RZ, R180, 0xff, RZ, 0xc0, !PT ;  /* 0x000000ffb4ff7812 */ /* 0x000fe4000780c0ff */
[----:B------:R-:W-:Y:S04]  /*5370*/  ISETP.NE.U32.AND P1, PT, R2, RZ, PT ;  /* 0x000000ff0200720c */ /* 0x000fe80003f25070 */
[----:B------:R-:W-:Y:S04]  /*5380*/  ISETP.NE.AND.EX P1, PT, R3, RZ, PT, P1 ;  /* 0x000000ff0300720c */ /* 0x000fe80003f25310 */
[----:B------:R-:W-:Y:S03]  /*5390*/  PLOP3.LUT P1, PT, P1, PT, PT, 0x8, 0x80 ;  /* 0x000000000080781c */ /* 0x000fe60000f2e170 */
[----:B------:R-:W-:Y:S11]  /*53a0*/  @P0 FSETP.EQ.AND P1, PT, R133, RZ, PT ;  /* 0x000000ff8500020b */ /* 0x000ff60003f22000 */
[----:B------:R-:W-:Y:S02]  /*53b0*/  @!UPT UIADD3 URZ, UPT, UPT, URZ, URZ, URZ ;  /* 0x000000fffffff290 */ /* 0x000fe4000fffe0ff */
.L_x_87:
[----:B------:R-:W2:Y:S01]  /*53c0*/  SYNCS.PHASECHK.TRANS64.TRYWAIT P2, [UR21+0x90], R10 ;  /* 0x0000900aff0075a7 */ /* 0x000ea20008041115 */
[----:B------:R-:W-:Y:S01]  /*53d0*/  ELECT P0, URZ, PT ;  /* 0x0000000000ff782f */ /* 0x000fe20003800000 */
[----:B------:R-:W-:Y:S02]  /*53e0*/  ULOP3.LUT UP0, UR19, UR29, 0x1, URZ, 0xc0, !UPT ;  /* 0x000000011d137892 */ /* 0x000fe4000f80c0ff */
[----:B------:R-:W-:Y:S01]  /*53f0*/  UIADD3 UR18, UPT, UPT, UR17, 0x60, URZ ;  /* 0x0000006011127890 */ /* 0x000fe2000fffe0ff */
[----:B------:R-:W-:Y:S06]  /*5400*/  PLOP3.LUT P1, PT, P1, P0, PT, 0xf2, 0x2f ;  /* 0x00000000002f781c */ /* 0x000fec0000f21e72 */
[----:B------:R-:W-:Y:S02]  /*5410*/  UMOV UR58, UR18 ;  /* 0x00000012003a7c82 */ /* 0x000fe40008000000 */
[----:B------:R-:W-:Y:S05]  /*5420*/  @UP0 UIADD3 UR58, UPT, UPT, UR17, URZ, URZ ;  /* 0x000000ff113a0290 */ /* 0x000fea000fffe0ff */
[----:B------:R-:W-:Y:S05]  /*5430*/  @!P1 IADD3 R6, P0, PT, R16, 0x980, RZ ;  /* 0x0000098010069810 */ /* 0x000fea0007f1e0ff */
[----:B-1----:R-:W-:Y:S01]  /*5440*/  @!P1 IMAD.X R0, RZ, RZ, R17, P0 ;  /* 0x000000ffff009224 */ /* 0x002fe200000e0611 */
[----:B--2---:R-:W-:Y:S07]  /*5450*/  @!P2 BRA `(.L_x_88) ;  /* 0x000000e00008a947 */ /* 0x004fee0003800000 */
.L_x_228:
[----:B------:R-:W-:Y:S01]  /*5460*/  @!P1 R2UR UR5, R6 ;  /* 0x00000000060592ca */ /* 0x000fe200000e0000 */
[----:B------:R-:W-:Y:S01]  /*5470*/  VOTEU.ALL UP0, P1 ;  /* 0x0000000000ff7886 */ /* 0x000fe20000800000 */
[----:B------:R-:W-:Y:S01]  /*5480*/  @!P1 R2UR UR4, R0 ;  /* 0x00000000000492ca */ /* 0x000fe200000e0000 */
[----:B------:R-:W-:Y:S01]  /*5490*/  UMOV UR6, 0x0 ;  /* 0x0000000000067882 */ /* 0x000fe20000000000 */
[----:B------:R-:W-:Y:S01]  /*54a0*/  UMOV UR7, 0x10000000 ;  /* 0x1000000000077882 */ /* 0x000fe20000000000 */
[----:B------:R-:W-:Y:S01]  /*54b0*/  UMOV UR60, UR36 ;  /* 0x00000024003c7c82 */ /* 0x000fe20008000000 */
[----:B------:R-:W-:Y:S01]  /*54c0*/  @!UP0 UIADD3 UR56, UPT, UPT, UR21, 0x200, URZ ;  /* 0x0000020015388890 */ /* 0x000fe2000fffe0ff */
[----:B------:R-:W-:Y:S01]  /*54d0*/  @!P1 IMAD.MOV.U32 R0, RZ, RZ, 0x2000 ;  /* 0x00002000ff009424 */ /* 0x000fe200078e00ff */
[----:B------:R-:W-:Y:S01]  /*54e0*/  @!UP0 UIADD3 UR10, UPT, UPT, UR58, 0x80, URZ ;  /* 0x000000803a0a8890 */ /* 0x000fe2000fffe0ff */
[----:B------:R-:W-:Y:S01]  /*54f0*/  @!P1 IADD3 R6, P0, PT, R16, 0x980, RZ ;  /* 0x0000098010069810 */ /* 0x000fe20007f1e0ff */
[----:B------:R-:W-:Y:S01]  /*5500*/  @!UP0 UIADD3 UR8, UPT, UPT, UR21, 0x1200, URZ ;  /* 0x0000120015088890 */ /* 0x000fe2000fffe0ff */
[----:B------:R-:W-:Y:S02]  /*5510*/  VOTEU.ALL UP0, P1 ;  /* 0x0000000000ff7886 */ /* 0x000fe40000800000 */
[----:B------:R-:W-:Y:S01]  /*5520*/  IMAD.U32 R8, RZ, RZ, UR5 ;  /* 0x00000005ff087e24 */ /* 0x000fe2000f8e00ff */
[----:B------:R-:W-:Y:S01]  /*5530*/  UMOV UR9, UR57 ;  /* 0x0000003900097c82 */ /* 0x000fe20008000000 */
[----:B-1----:R-:W-:Y:S01]  /*5540*/  IMAD.U32 R9, RZ, RZ, UR4 ;  /* 0x00000004ff097e24 */ /* 0x002fe2000f8e00ff */
[----:B------:R-:W-:Y:S01]  /*5550*/  UMOV UR11, UR59 ;  /* 0x0000003b000b7c82 */ /* 0x000fe20008000000 */
[----:B------:R-:W-:Y:S01]  /*5560*/  UMOV UR12, UR36 ;  /* 0x00000024000c7c82 */ /* 0x000fe20008000000 */
[----:B------:R-:W-:Y:S02]  /*5570*/  @!P1 R2UR UR4, R8 ;  /* 0x00000000080492ca */ /* 0x000fe400000e0000 */
[----:B------:R-:W-:Y:S11]  /*5580*/  @!P1 R2UR UR5, R9 ;  /* 0x00000000090592ca */ /* 0x000ff600000e0000 */
[----:B------:R-:W-:Y:S02]  /*5590*/  @!UPT UIADD3 URZ, UPT, UPT, URZ, URZ, URZ ;  /* 0x000000fffffff290 */ /* 0x000fe4000fffe0ff */
[----:B------:R1:W-:Y:S01]  /*55a0*/  @!UP0 UTMALDG.3D [UR56], [UR4], desc[UR6] ;  /* 0x00000638040085b4 */ /* 0x0003e20008011000 */
[----:B------:R-:W-:Y:S05]  /*55b0*/  VOTEU.ALL UP0, P1 ;  /* 0x0000000000ff7886 */ /* 0x000fea0000800000 */
[----:B------:R1:W-:Y:S01]  /*55c0*/  @!UP0 UTMALDG.3D [UR8], [UR4], desc[UR6] ;  /* 0x00000608040085b4 */ /* 0x0003e20008011000 */
[----:B------:R2:W-:Y:S01]  /*55d0*/  @!P1 SYNCS.ARRIVE.TRANS64.RED.A0TR RZ, [UR21+0x70], R0 ;  /* 0x00007000ffff99a7 */ /* 0x0005e20008300415 */
[----:B------:R-:W-:Y:S01]  /*55e0*/  SYNCS.ARRIVE.TRANS64.RED.A1T0 RZ, [UR46], RZ ;  /* 0x000000ffffff79a7 */ /* 0x000fe2000810042e */
[----:B--2---:R-:W-:Y:S01]  /*55f0*/  @!P1 IMAD.X R0, RZ, RZ, R17, P0 ;  /* 0x000000ffff009224 */ /* 0x004fe200000e0611 */
[----:B------:R-:W2:Y:S02]  /*5600*/  SYNCS.PHASECHK.TRANS64.TRYWAIT P2, [UR21+0x98], R10 ;  /* 0x0000980aff0075a7 */ /* 0x000ea40008041115 */
[----:B-12---:R-:W-:Y:S05]  /*5610*/  @!P2 BRA `(.L_x_89) ;  /* 0x000000dc00b0a947 */ /* 0x006fea0003800000 */
.L_x_230:
        /* <DEDUP_REMOVED lines=10> */
[----:B------:R-:W-:Y:S02]  /*56c0*/  @!UP0 UIADD3 UR10, UPT, UPT, UR58, 0x80, URZ ;  /* 0x000000803a0a8890 */ /* 0x000fe4000fffe0ff */
[----:B------:R-:W-:Y:S01]  /*56d0*/  @!UP0 UIADD3 UR8, UPT, UPT, UR21, 0x3200, URZ ;  /* 0x0000320015088890 */ /* 0x000fe2000fffe0ff */
[----:B------:R-:W-:Y:S01]  /*56e0*/  IMAD.U32 R8, RZ, RZ, UR5 ;  /* 0x00000005ff087e24 */ /* 0x000fe2000f8e00ff */
[----:B------:R-:W-:Y:S01]  /*56f0*/  VOTEU.ALL UP0, P1 ;  /* 0x0000000000ff7886 */ /* 0x000fe20000800000 */
[----:B-1----:R-:W-:Y:S01]  /*5700*/  IMAD.U32 R9, RZ, RZ, UR4 ;  /* 0x00000004ff097e24 */ /* 0x002fe2000f8e00ff */
[----:B------:R-:W-:Y:S01]  /*5710*/  UMOV UR52, UR36 ;  /* 0x0000002400347c82 */ /* 0x000fe20008000000 */
[----:B------:R-:W-:Y:S01]  /*5720*/  UMOV UR9, UR49 ;  /* 0x0000003100097c82 */ /* 0x000fe20008000000 */
[----:B------:R-:W-:Y:S01]  /*5730*/  @!P1 R2UR UR4, R8 ;  /* 0x00000000080492ca */ /* 0x000fe200000e0000 */
[----:B------:R-:W-:Y:S01]  /*5740*/  UMOV UR12, UR36 ;  /* 0x00000024000c7c82 */ /* 0x000fe20008000000 */
[----:B------:R-:W-:Y:S01]  /*5750*/  @!P1 R2UR UR5, R9 ;  /* 0x00000000090592ca */ /* 0x000fe200000e0000 */
[----:B------:R-:W-:Y:S11]  /*5760*/  UMOV UR11, UR51 ;  /* 0x00000033000b7c82 */ /* 0x000ff60008000000 */
[----:B------:R-:W-:Y:S01]  /*5770*/  @!UPT UIADD3 URZ, UPT, UPT, URZ, URZ, URZ ;  /* 0x000000fffffff290 */ /* 0x000fe2000fffe0ff */
        /* <DEDUP_REMOVED lines=8> */
.L_x_232:
[----:B------:R-:W-:Y:S01]  /*5800*/  @!P1 R2UR UR4, R0 ;  /* 0x00000000000492ca */ /* 0x000fe200000e0000 */
[----:B------:R-:W-:Y:S01]  /*5810*/  USHF.L.U32 UR16, UR19, 0x5, URZ ;  /* 0x0000000513107899 */ /* 0x000fe200080006ff */
[----:B------:R-:W-:Y:S01]  /*5820*/  @!P1 R2UR UR5, R6 ;  /* 0x00000000060592ca */ /* 0x000fe200000e0000 */
[----:B------:R-:W-:Y:S01]  /*5830*/  VOTEU.ALL UP0, P1 ;  /* 0x0000000000ff7886 */ /* 0x000fe20000800000 */
[----:B------:R-:W-:Y:S01]  /*5840*/  UMOV UR24, 0x0 ;  /* 0x0000000000187882 */ /* 0x000fe20000000000 */
[----:B------:R-:W-:Y:S01]  /*5850*/  UMOV UR25, 0x10000000 ;  /* 0x1000000000197882 */ /* 0x000fe20000000000 */
[----:B------:R-:W-:Y:S01]  /*5860*/  UMOV UR43, UR59 ;  /* 0x0000003b002b7c82 */ /* 0x000fe20008000000 */
[----:B------:R-:W-:Y:S01]  /*5870*/  UMOV UR44, UR36 ;  /* 0x00000024002c7c82 */ /* 0x000fe20008000000 */
[----:B------:R-:W-:Y:S01]  /*5880*/  @!UP0 UIADD3 UR40, UPT, UPT, UR21, 0x4200, URZ ;  /* 0x0000420015288890 */ /* 0x000fe2000fffe0ff */
[----:B------:R-:W-:Y:S01]  /*5890*/  @!P1 IMAD.MOV.U32 R0, RZ, RZ, 0x2000 ;  /* 0x00002000ff009424 */ /* 0x000fe200078e00ff */
[----:B------:R-:W-:Y:S01]  /*58a0*/  @!UP0 UIADD3 UR8, UPT, UPT, UR21, 0x5200, URZ ;  /* 0x0000520015088890 */ /* 0x000fe2000fffe0ff */
[----:B------:R-:W-:Y:S01]  /*58b0*/  @!P1 IADD3 R6, P0, PT, R16, 0x980, RZ ;  /* 0x0000098010069810 */ /* 0x000fe20007f1e0ff */
[----:B------:R-:W-:Y:S01]  /*58c0*/  UMOV UR9, UR41 ;  /* 0x0000002900097c82 */ /* 0x000fe20008000000 */
[----:B-1----:R-:W-:Y:S01]  /*58d0*/  IMAD.U32 R9, RZ, RZ, UR4 ;  /* 0x00000004ff097e24 */ /* 0x002fe2000f8e00ff */
[----:B------:R-:W-:Y:S01]  /*58e0*/  UIADD3 UR4, UPT, UPT, UR17, -UR16, URZ ;  /* 0x8000001011047290 */ /* 0x000fe2000fffe0ff */
[----:B------:R-:W-:Y:S01]  /*58f0*/  IMAD.U32 R8, RZ, RZ, UR5 ;  /* 0x00000005ff087e24 */ /* 0x000fe2000f8e00ff */
[----:B------:R-:W-:Y:S01]  /*5900*/  UMOV UR11, UR59 ;  /* 0x0000003b000b7c82 */ /* 0x000fe20008000000 */
[----:B------:R-:W-:Y:S01]  /*5910*/  UMOV UR12, UR36 ;  /* 0x00000024000c7c82 */ /* 0x000fe20008000000 */
[----:B------:R-:W-:Y:S01]  /*5920*/  @!P1 R2UR UR7, R9 ;  /* 0x00000000090792ca */ /* 0x000fe200000e0000 */
[----:B------:R-:W-:Y:S01]  /*5930*/  UIADD3 UR42, UPT, UPT, UR4, 0x40, URZ ;  /* 0x00000040042a7890 */ /* 0x000fe2000fffe0ff */
[----:B------:R-:W-:Y:S01]  /*5940*/  @!P1 R2UR UR6, R8 ;  /* 0x00000000080692ca */ /* 0x000fe200000e0000 */
[----:B------:R-:W-:Y:S01]  /*5950*/  @!UP0 UIADD3 UR10, UPT, UPT, UR4, 0xc0, URZ ;  /* 0x000000c0040a8890 */ /* 0x000fe2000fffe0ff */
[----:B------:R-:W-:Y:S11]  /*5960*/  VOTEU.ALL UP0, P1 ;  /* 0x0000000000ff7886 */ /* 0x000ff60000800000 */
        /* <DEDUP_REMOVED lines=8> */
.L_x_234:
[----:B------:R-:W-:Y:S01]  /*59f0*/  @!P1 R2UR UR6, R6 ;  /* 0x00000000060692ca */ /* 0x000fe200000e0000 */
[----:B------:R-:W-:Y:S01]  /*5a00*/  VOTEU.ALL UP0, P1 ;  /* 0x0000000000ff7886 */ /* 0x000fe20000800000 */
[----:B------:R-:W-:Y:S01]  /*5a10*/  @!P1 R2UR UR5, R0 ;  /* 0x00000000000592ca */ /* 0x000fe200000e0000 */
[----:B------:R-:W-:Y:S01]  /*5a20*/  UMOV UR34, UR42 ;  /* 0x0000002a00227c82 */ /* 0x000fe20008000000 */
[----:B------:R-:W-:Y:S01]  /*5a30*/  @!P1 IMAD.MOV.U32 R0, RZ, RZ, 0x2000 ;  /* 0x00002000ff009424 */ /* 0x000fe200078e00ff */
[----:B------:R-:W-:Y:S01]  /*5a40*/  UMOV UR9, UR33 ;  /* 0x0000002100097c82 */ /* 0x000fe20008000000 */
[----:B------:R-:W-:Y:S01]  /*5a50*/  @!UP0 UIADD3 UR35, UPT, UPT, UR59, 0x40, URZ ;  /* 0x000000403b238890 */ /* 0x000fe2000fffe0ff */
[----:B-1----:R-:W-:Y:S01]  /*5a60*/  SHF.L.U32 R9, RZ, 0x1f, RZ ;  /* 0x0000001fff097819 */ /* 0x002fe200000006ff */
[----:B------:R-:W-:Y:S01]  /*5a70*/  @!UP0 UIADD3 UR32, UPT, UPT, UR21, 0x6200, URZ ;  /* 0x0000620015208890 */ /* 0x000fe2000fffe0ff */
[----:B------:R-:W-:Y:S01]  /*5a80*/  @!P1 IADD3 R8, P0, PT, R16, 0x980, RZ ;  /* 0x0000098010089810 */ /* 0x000fe20007f1e0ff */
[----:B------:R-:W-:Y:S02]  /*5a90*/  @!UP0 UIADD3 UR10, UPT, UPT, UR4, 0xc0, URZ ;  /* 0x000000c0040a8890 */ /* 0x000fe4000fffe0ff */
[----:B------:R-:W-:Y:S01]  /*5aa0*/  @!UP0 UIADD3 UR8, UPT, UPT, UR21, 0x7200, URZ ;  /* 0x0000720015088890 */ /* 0x000fe2000fffe0ff */
[----:B------:R-:W-:Y:S01]  /*5ab0*/  IMAD.U32 R18, RZ, RZ, UR6 ;  /* 0x00000006ff127e24 */ /* 0x000fe2000f8e00ff */
[----:B------:R-:W-:Y:S01]  /*5ac0*/  VOTEU.ALL UP0, P1 ;  /* 0x0000000000ff7886 */ /* 0x000fe20000800000 */
[----:B------:R-:W-:Y:S01]  /*5ad0*/  IMAD.U32 R19, RZ, RZ, UR5 ;  /* 0x00000005ff137e24 */ /* 0x000fe2000f8e00ff */
[----:B------:R-:W-:Y:S01]  /*5ae0*/  UMOV UR4, 0x0 ;  /* 0x0000000000047882 */ /* 0x000fe20000000000 */
[----:B------:R-:W-:Y:S01]  /*5af0*/  UMOV UR5, 0x10000000 ;  /* 0x1000000000057882 */ /* 0x000fe20000000000 */
[----:B------:R-:W-:Y:S01]  /*5b00*/  @!P1 R2UR UR6, R18 ;  /* 0x00000000120692ca */ /* 0x000fe200000e0000 */
[----:B------:R-:W-:Y:S01]  /*5b10*/  UMOV UR12, UR36 ;  /* 0x00000024000c7c82 */ /* 0x000fe20008000000 */
[----:B------:R-:W-:Y:S01]  /*5b20*/  @!P1 R2UR UR7, R19 ;  /* 0x00000000130792ca */ /* 0x000fe200000e0000 */
[----:B------:R-:W-:Y:S01]  /*5b30*/  UMOV UR11, UR35 ;  /* 0x00000023000b7c82 */ /* 0x000fe20008000000 */
[----:B------:R-:W-:Y:S11]  /*5b40*/  @!P1 IMAD.X R6, RZ, RZ, R17, P0 ;  /* 0x000000ffff069224 */ /* 0x000ff600000e0611 */
[----:B------:R-:W-:Y:S01]  /*5b50*/  @!UP0 UTMALDG.3D [UR32], [UR6], desc[UR4] ;  /* 0x00000420060085b4 */ /* 0x000fe20008011000 */
[----:B------:R-:W-:Y:S05]  /*5b60*/  VOTEU.ALL UP0, P1 ;  /* 0x0000000000ff7886 */ /* 0x000fea0000800000 */
[----:B------:R1:W-:Y:S01]  /*5b70*/  @!UP0 UTMALDG.3D [UR8], [UR6], desc[UR4] ;  /* 0x00000408060085b4 */ /* 0x0003e20008011000 */
[----:B------:R2:W-:Y:S01]  /*5b80*/  @!P1 SYNCS.ARRIVE.TRANS64.RED.A0TR RZ, [UR21+0x88], R0 ;  /* 0x00008800ffff99a7 */ /* 0x0005e20008300415 */
[----:B------:R-:W-:Y:S01]  /*5b90*/  SYNCS.ARRIVE.TRANS64.RED.A1T0 RZ, [UR37], RZ ;  /* 0x000000ffffff79a7 */ /* 0x000fe20008100425 */
[----:B------:R-:W3:Y:S01]  /*5ba0*/  SYNCS.PHASECHK.TRANS64.TRYWAIT P2, [UR21+0x90], R9 ;  /* 0x00009009ff0075a7 */ /* 0x000ee20008041115 */
[----:B-1----:R-:W-:Y:S01]  /*5bb0*/  UIADD3 UR4, UPT, UPT, UR17, UR16, URZ ;  /* 0x0000001011047290 */ /* 0x002fe2000fffe0ff */
[----:B--23--:R-:W-:Y:S11]  /*5bc0*/  @!P2 BRA `(.L_x_92) ;  /* 0x000000d8008ca947 */ /* 0x00cff60003800000 */
.L_x_236:
[----:B------:R-:W-:Y:S01]  /*5bd0*/  @!P1 R2UR UR6, R8 ;  /* 0x00000000080692ca */ /* 0x000fe200000e0000 */
[----:B------:R-:W-:Y:S01]  /*5be0*/  VOTEU.ALL UP0, P1 ;  /* 0x0000000000ff7886 */ /* 0x000fe20000800000 */
[----:B------:R-:W-:Y:S01]  /*5bf0*/  @!P1 R2UR UR5, R6 ;  /* 0x00000000060592ca */ /* 0x000fe200000e0000 */
[----:B------:R-:W-:Y:S01]  /*5c00*/  UIADD3 UR26, UPT, UPT, UR4, 0x20, URZ ;  /* 0x00000020041a7890 */ /* 0x000fe2000fffe0ff */
[----:B-1----:R-:W-:Y:S01]  /*5c10*/  @!P1 IMAD.MOV.U32 R0, RZ, RZ, 0x2000 ;  /* 0x00002000ff009424 */ /* 0x002fe200078e00ff */
[----:B------:R-:W-:Y:S01]  /*5c20*/  UMOV UR30, 0x0 ;  /* 0x00000000001e7882 */ /* 0x000fe20000000000 */
[----:B------:R-:W-:Y:S01]  /*5c30*/  @!UP0 UIADD3 UR24, UPT, UPT, UR21, 0x200, URZ ;  /* 0x0000020015188890 */ /* 0x000fe2000fffe0ff */
[----:B------:R-:W-:Y:S01]  /*5c40*/  @!P1 IADD3 R8, P0, PT, R16, 0x980, RZ ;  /* 0x0000098010089810 */ /* 0x000fe20007f1e0ff */
[----:B------:R-:W-:Y:S02]  /*5c50*/  @!UP0 UIADD3 UR10, UPT, UPT, UR4, 0xa0, URZ ;  /* 0x000000a0040a8890 */ /* 0x000fe4000fffe0ff */
[----:B------:R-:W-:Y:S01]  /*5c60*/  @!UP0 UIADD3 UR8, UPT, UPT, UR21, 0x1200, URZ ;  /* 0x0000120015088890 */ /* 0x000fe2000fffe0ff */
[----:B------:R-:W-:Y:S02]  /*5c70*/  VOTEU.ALL UP0, P1 ;  /* 0x0000000000ff7886 */ /* 0x000fe40000800000 */
[----:B------:R-:W-:Y:S01]  /*5c80*/  IMAD.U32 R18, RZ, RZ, UR6 ;  /* 0x00000006ff127e24 */ /* 0x000fe2000f8e00ff */
[----:B------:R-:W-:Y:S01]  /*5c90*/  UMOV UR31, 0x10000000 ;  /* 0x10000000001f7882 */ /* 0x000fe20000000000 */
[----:B------:R-:W-:Y:S01]  /*5ca0*/  IMAD.U32 R19, RZ, RZ, UR5 ;  /* 0x00000005ff137e24 */ /* 0x000fe2000f8e00ff */
[----:B------:R-:W-:Y:S01]  /*5cb0*/  UMOV UR25, UR57 ;  /* 0x0000003900197c82 */ /* 0x000fe20008000000 */
[----:B------:R-:W-:Y:S01]  /*5cc0*/  UMOV UR27, UR59 ;  /* 0x0000003b001b7c82 */ /* 0x000fe20008000000 */
[----:B------:R-:W-:Y:S01]  /*5cd0*/  @!P1 R2UR UR6, R18 ;  /* 0x00000000120692ca */ /* 0x000fe200000e0000 */
[----:B------:R-:W-:Y:S01]  /*5ce0*/  UMOV UR28, UR36 ;  /* 0x00000024001c7c82 */ /* 0x000fe20008000000 */
[----:B------:R-:W-:Y:S01]  /*5cf0*/  @!P1 R2UR UR7, R19 ;  /* 0x00000000130792ca */ /* 0x000fe200000e0000 */
[----:B------:R-:W-:Y:S01]  /*5d00*/  UMOV UR9, UR57 ;  /* 0x0000003900097c82 */ /* 0x000fe20008000000 */
[----:B------:R-:W-:Y:S01]  /*5d10*/  UMOV UR11, UR59 ;  /* 0x0000003b000b7c82 */ /* 0x000fe20008000000 */
[----:B------:R-:W-:Y:S01]  /*5d20*/  UMOV UR12, UR36 ;  /* 0x00000024000c7c82 */ /* 0x000fe20008000000 */
[----:B------:R-:W-:Y:S09]  /*5d30*/  @!P1 IMAD.X R6, RZ, RZ, R17, P0 ;  /* 0x000000ffff069224 */ /* 0x000ff200000e0611 */
[----:B------:R1:W-:Y:S01]  /*5d40*/  @!UP0 UTMALDG.3D [UR24], [UR6], desc[UR30] ;  /* 0x00001e18060085b4 */ /* 0x0003e20008011000 */
[----:B------:R-:W-:Y:S05]  /*5d50*/  VOTEU.ALL UP0, P1 ;  /* 0x0000000000ff7886 */ /* 0x000fea0000800000 */
[----:B------:R1:W-:Y:S01]  /*5d60*/  @!UP0 UTMALDG.3D [UR8], [UR6], desc[UR30] ;  /* 0x00001e08060085b4 */ /* 0x0003e20008011000 */
[----:B------:R1:W-:Y:S01]  /*5d70*/  @!P1 SYNCS.ARRIVE.TRANS64.RED.A0TR RZ, [UR21+0x70], R0 ;  /* 0x00007000ffff99a7 */ /* 0x0003e20008300415 */
[----:B------:R-:W-:Y:S01]  /*5d80*/  SYNCS.ARRIVE.TRANS64.RED.A1T0 RZ, [UR46], RZ ;  /* 0x000000ffffff79a7 */ /* 0x000fe2000810042e */
[----:B------:R-:W2:Y:S02]  /*5d90*/  SYNCS.PHASECHK.TRANS64.TRYWAIT P2, [UR21+0x98], R9 ;  /* 0x00009809ff0075a7 */ /* 0x000ea40008041115 */
[----:B-12---:R-:W-:Y:S05]  /*5da0*/  @!P2 BRA `(.L_x_93) ;  /* 0x000000d8002ca947 */ /* 0x006fea0003800000 */
.L_x_238:
[----:B------:R-:W-:Y:S01]  /*5db0*/  @!P1 R2UR UR6, R8 ;  /* 0x00000000080692ca */ /* 0x000fe200000e0000 */
[----:B------:R-:W-:Y:S01]  /*5dc0*/  VOTEU.ALL UP0, P1 ;  /* 0x0000000000ff7886 */ /* 0x000fe20000800000 */
[----:B------:R-:W-:Y:S01]  /*5dd0*/  @!P1 R2UR UR5, R6 ;  /* 0x00000000060592ca */ /* 0x000fe200000e0000 */
[----:B------:R-:W-:Y:S01]  /*5de0*/  UMOV UR30, 0x0 ;  /* 0x00000000001e7882 */ /* 0x000fe20000000000 */
[----:B------:R-:W-:Y:S01]  /*5df0*/  UMOV UR31, 0x10000000 ;  /* 0x10000000001f7882 */ /* 0x000fe20000000000 */
[----:B------:R-:W-:Y:S01]  /*5e00*/  UMOV UR25, UR49 ;  /* 0x0000003100197c82 */ /* 0x000fe20008000000 */
[----:B------:R-:W-:Y:S01]  /*5e10*/  @!UP0 UIADD3 UR27, UPT, UPT, UR59, 0x40, URZ ;  /* 0x000000403b1b8890 */ /* 0x000fe2000fffe0ff */
[----:B-1----:R-:W-:Y:S01]  /*5e20*/  @!P1 IMAD.MOV.U32 R0, RZ, RZ, 0x2000 ;  /* 0x00002000ff009424 */ /* 0x002fe200078e00ff */
[----:B------:R-:W-:Y:S01]  /*5e30*/  @!UP0 UIADD3 UR24, UPT, UPT, UR21, 0x2200, URZ ;  /* 0x0000220015188890 */ /* 0x000fe2000fffe0ff */
[----:B------:R-:W-:Y:S01]  /*5e40*/  @!P1 IADD3 R8, P0, PT, R16, 0x980, RZ ;  /* 0x0000098010089810 */ /* 0x000fe20007f1e0ff */
[----:B------:R-:W-:Y:S02]  /*5e50*/  @!UP0 UIADD3 UR10, UPT, UPT, UR4, 0xa0, URZ ;  /* 0x000000a0040a8890 */ /* 0x000fe4000fffe0ff */
[----:B------:R-:W-:Y:S01]  /*5e60*/  @!UP0 UIADD3 UR8, UPT, UPT, UR21, 0x3200, URZ ;  /* 0x0000320015088890 */ /* 0x000fe2000fffe0ff */
[----:B------:R-:W-:Y:S01]  /*5e70*/  IMAD.U32 R18, RZ, RZ, UR6 ;  /* 0x00000006ff127e24 */ /* 0x000fe2000f8e00ff */
[----:B------:R-:W-:Y:S01]  /*5e80*/  VOTEU.ALL UP0, P1 ;  /* 0x0000000000ff7886 */ /* 0x000fe20000800000 */
[----:B------:R-:W-:Y:S01]  /*5e90*/  IMAD.U32 R19, RZ, RZ, UR5 ;  /* 0x00000005ff137e24 */ /* 0x000fe2000f8e00ff */
[----:B------:R-:W-:Y:S01]  /*5ea0*/  UMOV UR28, UR36 ;  /* 0x00000024001c7c82 */ /* 0x000fe20008000000 */
[----:B------:R-:W-:Y:S01]  /*5eb0*/  UMOV UR9, UR49 ;  /* 0x0000003100097c82 */ /* 0x000fe20008000000 */
[----:B------:R-:W-:Y:S01]  /*5ec0*/  @!P1 R2UR UR6, R18 ;  /* 0x00000000120692ca */ /* 0x000fe200000e0000 */
[----:B------:R-:W-:Y:S01]  /*5ed0*/  UMOV UR12, UR36 ;  /* 0x00000024000c7c82 */ /* 0x000fe20008000000 */
[----:B------:R-:W-:Y:S01]  /*5ee0*/  @!P1 R2UR UR7, R19 ;  /* 0x00000000130792ca */ /* 0x000fe200000e0000 */
[----:B------:R-:W-:Y:S01]  /*5ef0*/  UMOV UR11, UR27 ;  /* 0x0000001b000b7c82 */ /* 0x000fe20008000000 */
[----:B------:R-:W-:Y:S11]  /*5f00*/  @!P1 IMAD.X R6, RZ, RZ, R17, P0 ;  /* 0x000000ffff069224 */ /* 0x000ff600000e0611 */
[----:B------:R1:W-:Y:S01]  /*5f10*/  @!UP0 UTMALDG.3D [UR24], [UR6], desc[UR30] ;  /* 0x00001e18060085b4 */ /* 0x0003e20008011000 */
[----:B------:R-:W-:Y:S05]  /*5f20*/  VOTEU.ALL UP0, P1 ;  /* 0x0000000000ff7886 */ /* 0x000fea0000800000 */
[----:B------:R1:W-:Y:S01]  /*5f30*/  @!UP0 UTMALDG.3D [UR8], [UR6], desc[UR30] ;  /* 0x00001e08060085b4 */ /* 0x0003e20008011000 */
[----:B------:R1:W-:Y:S01]  /*5f40*/  @!P1 SYNCS.ARRIVE.TRANS64.RED.A0TR RZ, [UR21+0x78], R0 ;  /* 0x00007800ffff99a7 */ /* 0x0003e20008300415 */
[----:B------:R-:W-:Y:S11]  /*5f50*/  UISETP.NE.AND UP0, UPT, UR19, URZ, UPT ;  /* 0x000000ff1300728c */ /* 0x000ff6000bf05270 */
[----:B------:R-:W-:Y:S01]  /*5f60*/  @!UP0 UIADD3 UR18, UPT, UPT, UR17, URZ, URZ ;  /* 0x000000ff11128290 */ /* 0x000fe2000fffe0ff */
[----:B------:R-:W-:Y:S01]  /*5f70*/  SYNCS.ARRIVE.TRANS64.RED.A1T0 RZ, [UR39], RZ ;  /* 0x000000ffffff79a7 */ /* 0x000fe20008100427 */
[----:B------:R-:W2:Y:S02]  /*5f80*/  SYNCS.PHASECHK.TRANS64.TRYWAIT P2, [UR21+0xa0], R9 ;  /* 0x0000a009ff0075a7 */ /* 0x000ea40008041115 */
[----:B-12---:R-:W-:Y:S08]  /*5f90*/  @!P2 BRA `(.L_x_94) ;  /* 0x000000d400c8a947 */ /* 0x006ff00003800000 */
.L_x_240:
        /* <DEDUP_REMOVED lines=9> */
[----:B------:R-:W-:Y:S01]  /*6030*/  VIADD R14, R14, 0x1 ;  /* 0x000000010e0e7836 */ /* 0x000fe20000000000 */
[----:B------:R-:W-:Y:S01]  /*6040*/  @!UP0 UIADD3 UR8, UPT, UPT, UR21, 0x5200, URZ ;  /* 0x0000520015088890 */ /* 0x000fe2000fffe0ff */
[----:B------:R-:W-:Y:S02]  /*6050*/  VOTEU.ALL UP0, P1 ;  /* 0x0000000000ff7886 */ /* 0x000fe40000800000 */
[----:B------:R-:W-:Y:S01]  /*6060*/  IMAD.U32 R18, RZ, RZ, UR5 ;  /* 0x00000005ff127e24 */ /* 0x000fe2000f8e00ff */
[----:B------:R-:W-:Y:S01]  /*6070*/  UMOV UR19, UR59 ;  /* 0x0000003b00137c82 */ /* 0x000fe20008000000 */
[----:B------:R-:W-:Y:S01]  /*6080*/  IMAD.U32 R19, RZ, RZ, UR4 ;  /* 0x00000004ff137e24 */ /* 0x000fe2000f8e00ff */
        /* <DEDUP_REMOVED lines=12> */
[----:B------:R-:W2:Y:S02]  /*6150*/  SYNCS.PHASECHK.TRANS64.TRYWAIT P0, [UR21+0xa8], R9 ;  /* 0x0000a809ff0075a7 */ /* 0x000ea40008001115 */
[----:B-12---:R-:W-:Y:S05]  /*6160*/  @!P0 BRA `(.L_x_95) ;  /* 0x000000d4006c8947 */ /* 0x006fea0003800000 */
.L_x_242:
[----:B------:R-:W-:Y:S01]  /*6170*/  UIADD3 UR29, UPT, UPT, UR29, 0x1, URZ ;  /* 0x000000011d1d7890 */ /* 0x000fe2000fffe0ff */
[----:B------:R-:W-:Y:S01]  /*6180*/  @!P1 IADD3 R6, P0, PT, R16, 0x980, RZ ;  /* 0x0000098010069810 */ /* 0x000fe20007f1e0ff */
[----:B------:R-:W-:Y:S01]  /*6190*/  UPLOP3.LUT UP1, UPT, UPT, UPT, UPT, 0x80, 0x8 ;  /* 0x000000000008789c */ /* 0x000fe20003f2f070 */
[----:B------:R-:W-:Y:S01]  /*61a0*/  R2UR UR24, R182 ;  /* 0x00000000b61872ca */ /* 0x000fe200000e0000 */
[----:B------:R-:W-:Y:S01]  /*61b0*/  VOTEU.ALL UP0, P1 ;  /* 0x0000000000ff7886 */ /* 0x000fe20000800000 */
[----:B------:R-:W-:Y:S01]  /*61c0*/  @!P1 R2UR UR5, R6 ;  /* 0x00000000060592ca */ /* 0x000fe200000e0000 */
[----:B-1----:R-:W-:Y:S01]  /*61d0*/  @!P1 IMAD.X R0, RZ, RZ, R17, P0 ;  /* 0x000000ffff009224 */ /* 0x002fe200000e0611 */
[----:B------:R-:W-:Y:S01]  /*61e0*/  UMOV UR6, 0x0 ;  /* 0x0000000000067882 */ /* 0x000fe20000000000 */
[----:B------:R-:W-:Y:S01]  /*61f0*/  UMOV UR7, 0x10000000 ;  /* 0x1000000000077882 */ /* 0x000fe20000000000 */
[----:B------:R-:W-:Y:S01]  /*6200*/  @!UP0 UIADD3 UR19, UPT, UPT, UR59, 0x40, URZ ;  /* 0x000000403b138890 */ /* 0x000fe2000fffe0ff */
[----:B------:R-:W-:Y:S01]  /*6210*/  R2UR UR25, R183 ;  /* 0x00000000b71972ca */ /* 0x000fe200000e0000 */
[----:B------:R-:W-:Y:S01]  /*6220*/  @!UP0 UIADD3 UR16, UPT, UPT, UR21, 0x6200, URZ ;  /* 0x0000620015108890 */ /* 0x000fe2000fffe0ff */
[----:B------:R-:W-:Y:S01]  /*6230*/  @!P1 R2UR UR4, R0 ;  /* 0x00000000000492ca */ /* 0x000fe200000e0000 */
[----:B------:R-:W-:Y:S01]  /*6240*/  @!UP0 UIADD3 UR10, UPT, UPT, UR18, 0x80, URZ ;  /* 0x00000080120a8890 */ /* 0x000fe2000fffe0ff */
[----:B------:R-:W-:Y:S01]  /*6250*/  ISETP.NE.AND P0, PT, R14, 0x2, PT ;  /* 0x000000020e00780c */ /* 0x000fe20003f05270 */
[----:B------:R-:W-:Y:S01]  /*6260*/  @!UP0 UIADD3 UR8, UPT, UPT, UR21, 0x7200, URZ ;  /* 0x0000720015088890 */ /* 0x000fe2000fffe0ff */
[----:B------:R-:W-:Y:S02]  /*6270*/  VOTEU.ALL UP0, P1 ;  /* 0x0000000000ff7886 */ /* 0x000fe40000800000 */
[----:B------:R-:W-:Y:S01]  /*6280*/  IMAD.U32 R8, RZ, RZ, UR5 ;  /* 0x00000005ff087e24 */ /* 0x000fe2000f8e00ff */
[----:B------:R-:W-:Y:S01]  /*6290*/  UMOV UR17, UR33 ;  /* 0x0000002100117c82 */ /* 0x000fe20008000000 */
[----:B------:R-:W-:Y:S01]  /*62a0*/  UMOV UR20, UR36 ;  /* 0x0000002400147c82 */ /* 0x000fe20008000000 */
[----:B------:R-:W-:Y:S01]  /*62b0*/  UMOV UR9, UR33 ;  /* 0x0000002100097c82 */ /* 0x000fe20008000000 */
[----:B------:R-:W-:Y:S01]  /*62c0*/  UMOV UR12, UR36 ;  /* 0x00000024000c7c82 */ /* 0x000fe20008000000 */
[----:B------:R-:W-:Y:S01]  /*62d0*/  UMOV UR11, UR19 ;  /* 0x00000013000b7c82 */ /* 0x000fe20008000000 */
[----:B------:R-:W-:Y:S01]  /*62e0*/  SEL R0, RZ, 0x1, P0 ;  /* 0x00000001ff007807 */ /* 0x000fe20000000000 */
[----:B------:R-:W-:Y:S01]  /*62f0*/  IMAD.U32 R9, RZ, RZ, UR4 ;  /* 0x00000004ff097e24 */ /* 0x000fe2000f8e00ff */
[----:B------:R-:W-:Y:S01]  /*6300*/  @!P1 R2UR UR4, R8 ;  /* 0x00000000080492ca */ /* 0x000fe200000e0000 */
[----:B------:R-:W-:Y:S01]  /*6310*/  UIADD3 UR24, UPT, UPT, UR13, UR24, URZ ;  /* 0x000000180d187290 */ /* 0x000fe2000fffe0ff */
[----:B------:R-:W-:Y:S01]  /*6320*/  LOP3.LUT R13, R13, R0, RZ, 0x3c, !PT ;  /* 0x000000000d0d7212 */ /* 0x000fe200078e3cff */
[----:B------:R-:W-:Y:S01]  /*6330*/  UMOV UR36, UR47 ;  /* 0x0000002f00247c82 */ /* 0x000fe20008000000 */
[----:B------:R-:W-:Y:S02]  /*6340*/  @!P1 R2UR UR5, R9 ;  /* 0x00000000090592ca */ /* 0x000fe400000e0000 */
[----:B------:R-:W-:Y:S11]  /*6350*/  SEL R14, R14, RZ, P0 ;  /* 0x000000ff0e0e7207 */ /* 0x000ff60000000000 */
[----:B------:R1:W-:Y:S01]  /*6360*/  @!UP0 UTMALDG.3D [UR16], [UR4], desc[UR6] ;  /* 0x00000610040085b4 */ /* 0x0003e20008011000 */
[----:B------:R-:W-:Y:S05]  /*6370*/  VOTEU.ALL UP0, P1 ;  /* 0x0000000000ff7886 */ /* 0x000fea0000800000 */
[----:B------:R2:W-:Y:S01]  /*6380*/  @!UP0 UTMALDG.3D [UR8], [UR4], desc[UR6] ;  /* 0x00000608040085b4 */ /* 0x0005e20008011000 */
[----:B------:R2:W-:Y:S01]  /*6390*/  @!P1 SYNCS.ARRIVE.TRANS64.RED.A0TR RZ, [UR21+0x88], R7 ;  /* 0x00008807ffff99a7 */ /* 0x0005e20008300415 */
[----:B------:R-:W-:Y:S01]  /*63a0*/  SYNCS.ARRIVE.TRANS64.RED.A1T0 RZ, [UR37], RZ ;  /* 0x000000ffffff79a7 */ /* 0x000fe20008100425 */
[----:B-1----:R-:W-:Y:S01]  /*63b0*/  UIADD3 UR20, UPT, UPT, UR14, UR25, URZ ;  /* 0x000000190e147290 */ /* 0x002fe2000fffe0ff */
[----:B------:R-:W-:Y:S11]  /*63c0*/  BRA.U UP2, `(.L_x_96) ;  /* 0xffffffe902107547 */ /* 0x000ff6000b83ffff */
[----:B------:R-:W1:Y:S02]  /*63d0*/  SYNCS.PHASECHK.TRANS64.TRYWAIT P0, [UR21+0x90], R10 ;  /* 0x0000900aff0075a7 */ /* 0x000e640008001115 */
[----:B-1----:R-:W-:Y:S05]  /*63e0*/  @!P0 BRA `(.L_x_97) ;  /* 0x000000d000e48947 */ /* 0x002fea0003800000 */
.L_x_244:
[----:B------:R-:W3:Y:S02]  /*63f0*/  SYNCS.PHASECHK.TRANS64.TRYWAIT P0, [UR21+0x98], R10 ;  /* 0x0000980aff0075a7 */ /* 0x000ee40008001115 */
[----:B---3--:R-:W-:Y:S05]  /*6400*/  @!P0 BRA `(.L_x_98) ;  /* 0x000000d000f48947 */ /* 0x008fea0003800000 */
.L_x_246:
[----:B------:R-:W3:Y:S01]  /*6410*/  SYNCS.PHASECHK.TRANS64.TRYWAIT P0, [UR21+0xa0], R10 ;  /* 0x0000a00aff0075a7 */ /* 0x000ee20008001115 */
[----:B------:R-:W-:Y:S01]  /*6420*/  HFMA2 R0, -RZ, RZ, 0, 5.9604644775390625e-08 ;  /* 0x00000001ff007431 */ /* 0x000fe200000001ff */
[----:B---3--:R-:W-:Y:S06]  /*6430*/  @!P0 BRA `(.L_x_99) ;  /* 0x000000d400008947 */ /* 0x008fec0003800000 */
.L_x_248:
[----:B------:R-:W-:Y:S02]  /*6440*/  MOV R2, UR21 ;  /* 0x0000001500027c02 */ /* 0x000fe40008000f00 */
[----:B-1----:R-:W-:-:S07]  /*6450*/  SHF.L.U32 R3, R0, 0x1f, RZ ;  /* 0x0000001f00037819 */ /* 0x002fce00000006ff */
.L_x_100:
[----:B-1----:R1:W3:Y:S02]  /*6460*/  SYNCS.PHASECHK.TRANS64.TRYWAIT P0, [R2+URZ+0xa8], R3 ;  /* 0x0000a803020075a7 */ /* 0x0022e400080011ff */
[----:B---3--:R-:W-:Y:S05]  /*6470*/  @!P0 NANOSLEEP.SYNCS 0x989680 ;  /* 0x009896800000895d */ /* 0x008fea0003900000 */
[----:B------:R-:W3:Y:S02]  /*6480*/  @!P0 SYNCS.PHASECHK.TRANS64 P0, [R2+URZ+0xa8], R3 ;  /* 0x0000a803020085a7 */ /* 0x000ee400080010ff */
[----:B--23--:R-:W-:Y:S05]  /*6490*/  @P0 EXIT ;  /* 0x000000000000094d */ /* 0x00cfea0003800000 */
[----:B------:R-:W-:Y:S05]  /*64a0*/  BRA `(.L_x_100) ;  /* 0xfffffffc00ec7947 */ /* 0x000fea000383ffff */
.L_x_81:
[----:B------:R-:W-:-:S06]  /*64b0*/  UISETP.GE.AND UP0, UPT, UR19, 0x4, UPT ;  /* 0x000000041300788c */ /* 0x000fcc000bf06270 */
[----:B------:R-:W-:-:S13]  /*64c0*/  PLOP3.LUT P0, PT, PT, PT, UP0, 0x80, 0x8 ;  /* 0x000000000008781c */ /* 0x000fda0003f0f008 */
[----:B------:R-:W-:Y:S05]  /*64d0*/  @!P0 EXIT ;  /* 0x000000000000894d */ /* 0x000fea0003800000 */
[----:B------:R-:W1:Y:S08]  /*64e0*/  S2UR UR4, SR_CgaCtaId ;  /* 0x00000000000479c3 */ /* 0x000e700000008800 */
[----:B------:R-:W-:Y:S01]  /*64f0*/  BAR.SYNC.DEFER_BLOCKING 0x6, 0xa0 ;  /* 0x0182800000007b1d */ /* 0x000fe20000010000 */
[C---:B------:R-:W-:Y:S01]  /*6500*/  IMAD.SHL.U32 R5, R187.reuse, 0x20, RZ ;  /* 0x00000020bb057824 */ /* 0x040fe200078e00ff */
[----:B------:R-:W-:Y:S01]  /*6510*/  LOP3.LUT R188, R187, 0x2, RZ, 0xc0, !PT ;  /* 0x00000002bbbc7812 */ /* 0x000fe200078ec0ff */
[----:B------:R-:W-:-:S02]  /*6520*/  IMAD.SHL.U32 R191, R181, 0x400, RZ ;  /* 0x00000400b5bf7824 */ /* 0x000fc400078e00ff */
[----:B------:R-:W-:Y:S02]  /*6530*/  HFMA2 R189, -RZ, RZ, 0, 0 ;  /* 0x00000000ffbd7431 */ /* 0x000fe400000001ff */
[----:B------:R-:W-:Y:S01]  /*6540*/  IMAD.SHL.U32 R2, R187, 0x4, RZ ;  /* 0x00000004bb027824 */ /* 0x000fe200078e00ff */
[----:B------:R-:W-:Y:S01]  /*6550*/  UMOV UR44, 0x400 ;  /* 0x00000400002c7882 */ /* 0x000fe20000000000 */
[----:B------:R-:W2:Y:S01]  /*6560*/  LDC.64 R176, c[0x0][0xc88] ;  /* 0x00032200ffb07b82 */ /* 0x000ea20000000a00 */
[----:B------:R-:W-:Y:S01]  /*6570*/  LOP3.LUT R6, R5, 0x320, RZ, 0xc0, !PT ;  /* 0x0000032005067812 */ /* 0x000fe200078ec0ff */
[----:B------:R-:W-:Y:S01]  /*6580*/  IMAD.U32 R4, R187, 0x10000, RZ ;  /* 0x00010000bb047824 */ /* 0x000fe200078e00ff */
[----:B------:R-:W-:Y:S01]  /*6590*/  LOP3.LUT R5, R5, 0xc0, RZ, 0xc0, !PT ;  /* 0x000000c005057812 */ /* 0x000fe200078ec0ff */
[----:B------:R-:W-:Y:S01]  /*65a0*/  IMAD.MOV.U32 R186, RZ, RZ, RZ ;  /* 0x000000ffffba7224 */ /* 0x000fe200078e00ff */
[----:B------:R-:W-:Y:S01]  /*65b0*/  LOP3.LUT R191, R6, 0x400, R191, 0xf8, !PT ;  /* 0x0000040006bf7812 */ /* 0x000fe200078ef8bf */
[----:B------:R-:W-:Y:S01]  /*65c0*/  IMAD.MOV R188, RZ, RZ, -R188 ;  /* 0x000000ffffbc7224 */ /* 0x000fe200078e0abc */
[----:B------:R-:W-:Y:S01]  /*65d0*/  LOP3.LUT R6, R5, 0x18, R2, 0xf8, !PT ;  /* 0x0000001805067812 */ /* 0x000fe200078ef802 */
[----:B------:R-:W3:Y:S01]  /*65e0*/  LDC.64 R178, c[0x0][0xc90] ;  /* 0x00032400ffb27b82 */ /* 0x000ee20000000a00 */
[----:B------:R-:W-:Y:S01]  /*65f0*/  LOP3.LUT R187, R187, 0x4, RZ, 0xc0, !PT ;  /* 0x00000004bbbb7812 */ /* 0x000fe200078ec0ff */
[----:B------:R-:W4:Y:S01]  /*6600*/  LDCU UR63, c[0x0][0x370] ;  /* 0x00006e00ff3f77ac */ /* 0x000f220008000800 */
[----:B------:R-:W-:-:S02]  /*6610*/  LOP3.LUT R2, R4, 0x200000, RZ, 0xc0, !PT ;  /* 0x0020000004027812 */ /* 0x000fc400078ec0ff */
[----:B------:R-:W-:Y:S01]  /*6620*/  LOP3.LUT R191, R191, R6, RZ, 0xfc, !PT ;  /* 0x00000006bfbf7212 */ /* 0x000fe200078efcff */
[----:B------:R-:W2:Y:S01]  /*6630*/  LDCU.64 UR54, c[0x0][0x348] ;  /* 0x00006900ff3677ac */ /* 0x000ea20008000a00 */
[----:B------:R-:W-:Y:S01]  /*6640*/  IADD3 R190, PT, PT, -R187, 0x2, RZ ;  /* 0x00000002bbbe7810 */ /* 0x000fe20007ffe1ff */
[----:B------:R-:W2:Y:S01]  /*6650*/  LDC.64 R174, c[0x0][0xcb0] ;  /* 0x00032c00ffae7b82 */ /* 0x000ea20000000a00 */
[----:B------:R-:W-:Y:S01]  /*6660*/  LOP3.LUT R192, R181, 0x3, RZ, 0xc0, !PT ;  /* 0x00000003b5c07812 */ /* 0x000fe200078ec0ff */
[----:B-1----:R-:W-:Y:S01]  /*6670*/  ULEA UR44, UR4, UR44, 0x18 ;  /* 0x0000002c042c7291 */ /* 0x002fe2000f8ec0ff */
[----:B------:R-:W-:Y:S01]  /*6680*/  IMAD.MOV R187, RZ, RZ, -R187 ;  /* 0x000000ffffbb7224 */ /* 0x000fe200078e0abb */
[----:B------:R-:W-:Y:S01]  /*6690*/  SHF.L.U32 R190, R190, 0x4, RZ ;  /* 0x00000004bebe7819 */ /* 0x000fe200000006ff */
[----:B------:R-:W1:Y:S03]  /*66a0*/  LDCU UR42, c[0x0][0xf0c] ;  /* 0x0001e180ff2a77ac */ /* 0x000e660008000800 */
[----:B------:R-:W1:Y:S01]  /*66b0*/  LDC.64 R172, c[0x0][0xca8] ;  /* 0x00032a00ffac7b82 */ /* 0x000e620000000a00 */
[----:B------:R-:W-:-:S02]  /*66c0*/  UIADD3 UR4, UPT, UPT, UR44, 0x200, URZ ;  /* 0x000002002c047890 */ /* 0x000fc4000fffe0ff */
[----:B------:R-:W4:Y:S01]  /*66d0*/  LDS R3, [UR44+0x140] ;  /* 0x0001402cff037984 */ /* 0x000f220008000800 */
[----:B------:R-:W1:Y:S03]  /*66e0*/  LDCU UR39, c[0x0][0xf30] ;  /* 0x0001e600ff2777ac */ /* 0x000e660008000800 */
[----:B------:R-:W-:Y:S01]  /*66f0*/  IMAD.U32 R184, RZ, RZ, UR4 ;  /* 0x00000004ffb87e24 */ /* 0x000fe2000f8e00ff */
[----:B------:R-:W1:Y:S03]  /*6700*/  LDCU.64 UR60, c[0x0][0xc88] ;  /* 0x00019100ff3c77ac */ /* 0x000e660008000a00 */
[----:B------:R-:W-:Y:S01]  /*6710*/  IMAD R191, R191, 0x2, R184 ;  /* 0x00000002bfbf7824 */ /* 0x000fe200078e02b8 */
[----:B------:R-:W1:Y:S01]  /*6720*/  LDCU.64 UR40, c[0x0][0xf28] ;  /* 0x0001e500ff2877ac */ /* 0x000e620008000a00 */
[----:B------:R-:W1:Y:S01]  /*6730*/  LDCU.128 UR56, c[0x0][0xf10] ;  /* 0x0001e200ff3877ac */ /* 0x000e620008000c00 */
[----:B------:R-:W1:Y:S01]  /*6740*/  LDCU UR62, c[0x0][0x374] ;  /* 0x00006e80ff3e77ac */ /* 0x000e620008000800 */
[----:B------:R-:W-:Y:S01]  /*6750*/  UMOV UR43, URZ ;  /* 0x000000ff002b7c82 */ /* 0x000fe20008000000 */
[----:B------:R-:W-:Y:S01]  /*6760*/  UMOV UR53, URZ ;  /* 0x000000ff00357c82 */ /* 0x000fe20008000000 */
[----:B------:R-:W-:Y:S01]  /*6770*/  UMOV UR47, URZ ;  /* 0x000000ff002f7c82 */ /* 0x000fe20008000000 */
[----:B--234-:R-:W-:-:S07]  /*6780*/  IMAD.IADD R2, R3, 0x1, R2 ;  /* 0x0000000103027824 */ /* 0x01cfce00078e0202 */
.L_x_192:
[C---:B------:R-:W-:Y:S02]  /*6790*/  LEA R0, R186.reuse, UR44, 0x3 ;  /* 0x0000002cba007c11 */ /* 0x040fe4000f8e18ff */
[----:B------:R-:W-:Y:S02]  /*67a0*/  SHF.L.U32 R3, R189, 0x1f, RZ ;  /* 0x0000001fbd037819 */ /* 0x000fe400000006ff */
[----:B--2---:R-:W-:Y:S02]  /*67b0*/  LEA R5, R186, UR44, 0x4 ;  /* 0x0000002cba057c11 */ /* 0x004fe4000f8e20ff */
[----:B------:R-:W2:Y:S02]  /*67c0*/  SYNCS.PHASECHK.TRANS64.TRYWAIT P0, [R0+URZ+0xc0], R3 ;  /* 0x0000c003000075a7 */ /* 0x000ea400080011ff */
[----:B--2---:R-:W-:Y:S05]  /*67d0*/  @!P0 BRA `(.L_x_101) ;  /* 0x000000d000308947 */ /* 0x004fea0003800000 */
.L_x_249:
[----:B------:R-:W-:Y:S01]  /*67e0*/  R2UR UR7, R193 ;  /* 0x00000000c10772ca */ /* 0x000fe200000e0000 */
[----:B------:R-:W3:Y:S01]  /*67f0*/  LDS.128 R4, [R5+0x120] ;  /* 0x0001200005047984 */ /* 0x000ee20000000c00 */
[----:B--2---:R-:W-:Y:S01]  /*6800*/  VIADD R0, R0, 0xd0 ;  /* 0x000000d000007836 */ /* 0x004fe20000000000 */
[----:B------:R-:W-:Y:S04]  /*6810*/  UISETP.GE.AND UP0, UPT, UR45, 0x1, UPT ;  /* 0x000000012d00788c */ /* 0x000fe8000bf06270 */
[----:B------:R-:W-:Y:S01]  /*6820*/  PRMT R0, RZ, 0x654, R0 ;  /* 0x00000654ff007816 */ /* 0x000fe20000000000 */
[----:B------:R-:W-:Y:S01]  /*6830*/  @!PT LDS RZ, [RZ] ;  /* 0x00000000fffff984 */ /* 0x000fe20000000800 */
[----:B------:R-:W-:Y:S01]  /*6840*/  @!PT LDS RZ, [RZ] ;  /* 0x00000000fffff984 */ /* 0x000fe20000000800 */
[----:B------:R-:W-:Y:S01]  /*6850*/  @!PT LDS RZ, [RZ] ;  /* 0x00000000fffff984 */ /* 0x000fe20000000800 */
[----:B------:R-:W-:Y:S01]  /*6860*/  @!PT LDS RZ, [RZ] ;  /* 0x00000000fffff984 */ /* 0x000fe20000000800 */
[----:B------:R2:W-:Y:S06]  /*6870*/  MEMBAR.ALL.CTA ;  /* 0x0000000000007992 */ /* 0x0005ec0000008000 */
[----:B--2---:R-:W2:Y:S02]  /*6880*/  FENCE.VIEW.ASYNC.S ;  /* 0x00000000000073c6 */ /* 0x004ea40000000000 */
[----:B--2---:R2:W-:Y:S01]  /*6890*/  SYNCS.ARRIVE.TRANS64.RED.A1T0 RZ, [R0+URZ], RZ ;  /* 0x000000ff00ff79a7 */ /* 0x0045e200081004ff */
[----:B---3--:R-:W-:Y:S11]  /*68a0*/  LOP3.LUT P0, RZ, R6, 0x1, RZ, 0xc0, !PT ;  /* 0x0000000106ff7812 */ /* 0x008ff6000780c0ff */
[----:B------:R-:W-:Y:S02]  /*68b0*/  @!UPT UIADD3 URZ, UPT, UPT, URZ, URZ, URZ ;  /* 0x000000fffffff290 */ /* 0x000fe4000fffe0ff */
[----:B------:R-:W-:Y:S01]  /*68c0*/  VOTEU.ANY UP1, P0 ;  /* 0x0000000000ff7886 */ /* 0x000fe20000020100 */
[----:B------:R-:W-:Y:S01]  /*68d0*/  PLOP3.LUT P0, PT, PT, PT, UP1, 0x80, 0x8 ;  /* 0x000000000008781c */ /* 0x000fe20003f0f018 */
[----:B------:R-:W-:Y:S06]  /*68e0*/  UP2UR UR4, UPR, URZ, 0x2 ;  /* 0x00000002ff047883 */ /* 0x000fec0008000000 */
[----:B------:R-:W-:Y:S06]  /*68f0*/  IMAD.U32 R194, RZ, RZ, UR4 ;  /* 0x00000004ffc27e24 */ /* 0x000fec000f8e00ff */
[----:B------:R-:W-:Y:S02]  /*6900*/  @P0 SHF.R.U32.HI R3, RZ, 0x10, R5 ;  /* 0x00000010ff030819 */ /* 0x000fe40000011605 */
[----:B------:R-:W-:Y:S02]  /*6910*/  @P0 MOV R8, R4 ;  /* 0x0000000400080202 */ /* 0x000fe40000000f00 */
[----:B------:R-:W-:Y:S02]  /*6920*/  @P0 R2UR UR4, R3 ;  /* 0x00000000030402ca */ /* 0x000fe400000e0000 */
[----:B------:R-:W-:Y:S02]  /*6930*/  @P0 LOP3.LUT R4, R5, 0xffff, RZ, 0xc0, !PT ;  /* 0x0000ffff05040812 */ /* 0x000fe400078ec0ff */
[----:B------:R-:W-:Y:S02]  /*6940*/  @P0 R2UR UR6, R8 ;  /* 0x00000000080602ca */ /* 0x000fe400000e0000 */
[----:B------:R-:W-:Y:S07]  /*6950*/  @P0 R2UR UR5, R4 ;  /* 0x00000000040502ca */ /* 0x000fee00000e0000 */
[----:B------:R-:W-:Y:S02]  /*6960*/  @UP1 UMOV UR7, UR4 ;  /* 0x0000000400071c82 */ /* 0x000fe40008000000 */
[----:B------:R-:W-:Y:S02]  /*6970*/  IMAD.U32 R193, RZ, RZ, UR7 ;  /* 0x00000007ffc17e24 */ /* 0x000fe4000f8e00ff */
[----:B------:R-:W-:Y:S02]  /*6980*/  @UP1 UMOV UR38, UR6 ;  /* 0x0000000600261c82 */ /* 0x000fe40008000000 */
[----:B------:R-:W-:Y:S01]  /*6990*/  @UP1 UMOV UR37, UR5 ;  /* 0x0000000500251c82 */ /* 0x000fe20008000000 */
[----:B--2---:R-:W-:Y:S05]  /*69a0*/  BRA.U !UP0, `(.L_x_102) ;  /* 0x0000000108cc7547 */ /* 0x004fea000b800000 */
[----:B------:R-:W2:Y:S01]  /*69b0*/  LDCU UR12, c[0x0][0xf20] ;  /* 0x0001e400ff0c77ac */ /* 0x000ea20008000800 */
[----:B-1----:R-:W-:Y:S02]  /*69c0*/  UIMAD.WIDE.U32 UR4, UR62, UR59, URZ ;  /* 0x0000003b3e0472a5 */ /* 0x002fe4000f8e00ff */
[----:B------:R-:W-:Y:S02]  /*69d0*/  UIMAD.WIDE.U32 UR6, UR63, UR56, URZ ;  /* 0x000000383f0672a5 */ /* 0x000fe4000f8e00ff */
[----:B------:R-:W-:Y:S02]  /*69e0*/  UISETP.NE.AND UP0, UPT, UR58, 0x1, UPT ;  /* 0x000000013a00788c */ /* 0x000fe4000bf05270 */
[----:B------:R-:W-:Y:S02]  /*69f0*/  UIMAD.WIDE.U32 UR8, UR37, UR59, URZ ;  /* 0x0000003b250872a5 */ /* 0x000fe4000f8e00ff */
[----:B------:R-:W-:Y:S02]  /*6a00*/  UISETP.NE.AND UP1, UPT, UR42, 0x1, UPT ;  /* 0x000000012a00788c */ /* 0x000fe4000bf25270 */
[----:B------:R-:W-:Y:S02]  /*6a10*/  UIMAD.WIDE.U32 UR10, UR38, UR56, URZ ;  /* 0x00000038260a72a5 */ /* 0x000fe4000f8e00ff */
[----:B------:R-:W-:Y:S01]  /*6a20*/  UISETP.NE.AND UP2, UPT, UR45, 0x1, UPT ;  /* 0x000000012d00788c */ /* 0x000fe2000bf45270 */
[----:B------:R-:W-:Y:S02]  /*6a30*/  UMOV UR4, UR5 ;  /* 0x0000000500047c82 */ /* 0x000fe40008000000 */
[----:B--2---:R-:W-:Y:S03]  /*6a40*/  USHF.R.U32.HI UR5, URZ, UR12, UR4 ;  /* 0x0000000cff057299 */ /* 0x004fe60008011604 */
[----:B------:R-:W-:Y:S02]  /*6a50*/  UMOV UR4, UR7 ;  /* 0x0000000700047c82 */ /* 0x000fe40008000000 */
[----:B------:R-:W-:Y:S02]  /*6a60*/  USHF.R.U32.HI UR7, URZ, UR57, UR4 ;  /* 0x00000039ff077299 */ /* 0x000fe40008011604 */
[----:B------:R-:W-:Y:S02]  /*6a70*/  USEL UR4, UR62, UR5, !UP0 ;  /* 0x000000053e047287 */ /* 0x000fe4000c000000 */
[----:B------:R-:W-:Y:S01]  /*6a80*/  USEL UR7, UR63, UR7, !UP1 ;  /* 0x000000073f077287 */ /* 0x000fe2000c800000 */
[----:B------:R-:W-:Y:S01]  /*6a90*/  UMOV UR5, UR9 ;  /* 0x0000000900057c82 */ /* 0x000fe20008000000 */
[----:B------:R-:W-:Y:S02]  /*6aa0*/  UIMAD.WIDE.U32 UR8, UR4, UR40, URZ ;  /* 0x00000028040872a5 */ /* 0x000fe4000f8e00ff */
[----:B------:R-:W-:Y:S03]  /*6ab0*/  USHF.R.U32.HI UR6, URZ, UR12, UR5 ;  /* 0x0000000cff067299 */ /* 0x000fe60008011605 */
[----:B------:R-:W-:Y:S01]  /*6ac0*/  UMOV UR5, UR11 ;  /* 0x0000000b00057c82 */ /* 0x000fe20008000000 */
[----:B------:R-:W-:Y:S02]  /*6ad0*/  UIMAD.WIDE.U32 UR10, UR7, UR40, URZ ;  /* 0x00000028070a72a5 */ /* 0x000fe4000f8e00ff */
[----:B------:R-:W-:Y:S02]  /*6ae0*/  USEL UR6, UR37, UR6, !UP0 ;  /* 0x0000000625067287 */ /* 0x000fe4000c000000 */
[----:B------:R-:W-:Y:S01]  /*6af0*/  USHF.R.U32.HI UR5, URZ, UR57, UR5 ;  /* 0x00000039ff057299 */ /* 0x000fe20008011605 */
[----:B------:R-:W-:Y:S02]  /*6b00*/  UMOV UR8, UR9 ;  /* 0x0000000900087c82 */ /* 0x000fe40008000000 */
[----:B------:R-:W-:Y:S01]  /*6b10*/  UMOV UR10, UR11 ;  /* 0x0000000b000a7c82 */ /* 0x000fe20008000000 */
[----:B------:R-:W-:Y:S02]  /*6b20*/  @UP2 USHF.R.U32.HI UR4, URZ, UR41, UR8 ;  /* 0x00000029ff042299 */ /* 0x000fe40008011608 */
[----:B------:R-:W-:Y:S02]  /*6b30*/  @UP2 USHF.R.U32.HI UR7, URZ, UR41, UR10 ;  /* 0x00000029ff072299 */ /* 0x000fe4000801160a */
[----:B------:R-:W-:Y:S02]  /*6b40*/  UIMAD UR4, UR45, UR4, URZ ;  /* 0x000000042d0472a4 */ /* 0x000fe4000f8e02ff */
        /* <DEDUP_REMOVED lines=8> */
[----:B------:R-:W-:Y:S02]  /*6bd0*/  USEL UR11, UR6, UR4, !UP2 ;  /* 0x00000004060b7287 */ /* 0x000fe4000d000000 */
[----:B------:R-:W-:Y:S02]  /*6be0*/  UIADD3 UR8, UPT, UPT, -UR5, URZ, URZ ;  /* 0x000000ff05087290 */ /* 0x000fe4000fffe1ff */
[----:B------:R-:W-:Y:S01]  /*6bf0*/  UIADD3 UR10, UPT, UPT, -UR11, URZ, URZ ;  /* 0x000000ff0b0a7290 */ /* 0x000fe2000fffe1ff */
[----:B------:R-:W-:Y:S01]  /*6c00*/  @!UP0 UMOV UR4, UR9 ;  /* 0x0000000900048c82 */ /* 0x000fe20008000000 */
[----:B------:R-:W-:Y:S02]  /*6c10*/  UIADD3 UR9, UPT, UPT, -UR6, URZ, URZ ;  /* 0x000000ff06097290 */ /* 0x000fe4000fffe1ff */
[----:B------:R-:W-:Y:S02]  /*6c20*/  @!UP0 USHF.R.U32.HI UR4, URZ, UR41, UR4 ;  /* 0x00000029ff048299 */ /* 0x000fe40008011604 */
[----:B------:R-:W-:Y:S02]  /*6c30*/  UIMAD UR10, UR45, UR10, UR6 ;  /* 0x0000000a2d0a72a4 */ /* 0x000fe4000f8e0206 */
[----:B------:R-:W-:Y:S04]  /*6c40*/  @!UP0 USEL UR4, UR5, UR4, !UP2 ;  /* 0x0000000405048287 */ /* 0x000fe8000d000000 */
[----:B------:R-:W-:Y:S02]  /*6c50*/  @!UP0 UIMAD UR10, UR7, UR10, UR4 ;  /* 0x0000000a070a82a4 */ /* 0x000fe4000f8e0204 */
[----:B------:R-:W-:Y:S02]  /*6c60*/  @!UP0 UIADD3 UR11, UPT, UPT, UR11, -UR4, URZ ;  /* 0x800000040b0b8290 */ /* 0x000fe4000fffe0ff */
[----:B------:R-:W-:Y:S02]  /*6c70*/  UIMAD UR7, UR42, UR8, UR38 ;  /* 0x000000082a0772a4 */ /* 0x000fe4000f8e0226 */
[----:B------:R-:W-:Y:S02]  /*6c80*/  @!UP0 UIMAD UR6, UR11, UR45, UR5 ;  /* 0x0000002d0b0682a4 */ /* 0x000fe4000f8e0205 */
[----:B------:R-:W-:Y:S01]  /*6c90*/  UIMAD UR4, UR58, UR9, UR37 ;  /* 0x000000093a0472a4 */ /* 0x000fe2000f8e0225 */
[----:B------:R-:W-:Y:S02]  /*6ca0*/  @!UP0 UMOV UR5, UR10 ;  /* 0x0000000a00058c82 */ /* 0x000fe40008000000 */
[----:B------:R-:W-:Y:S02]  /*6cb0*/  UIMAD UR38, UR5, UR42, UR7 ;  /* 0x0000002a052672a4 */ /* 0x000fe4000f8e0207 */
[----:B------:R-:W-:Y:S11]  /*6cc0*/  UIMAD UR37, UR6, UR58, UR4 ;  /* 0x0000003a062572a4 */ /* 0x000ff6000f8e0204 */
[----:B------:R-:W-:Y:S01]  /*6cd0*/  @!UPT UIADD3 URZ, UPT, UPT, URZ, URZ, URZ ;  /* 0x000000fffffff290 */ /* 0x000fe2000fffe0ff */
.L_x_102:
[----:B-1----:R-:W-:Y:S01]  /*6ce0*/  UISETP.NE.AND UP0, UPT, UR39, 0x1, UPT ;  /* 0x000000012700788c */ /* 0x002fe2000bf05270 */
[----:B------:R-:W-:Y:S01]  /*6cf0*/  LOP3.LUT P0, RZ, R184, 0x1b0, RZ, 0xc0, !PT ;  /* 0x000001b0b8ff7812 */ /* 0x000fe2000780c0ff */
[----:B------:R-:W-:Y:S01]  /*6d00*/  USHF.L.U32 UR50, UR20, 0x7, URZ ;  /* 0x0000000714327899 */ /* 0x000fe200080006ff */
[----:B------:R-:W-:Y:S01]  /*6d10*/  BSSY.RECONVERGENT B6, `(.L_x_103) ;  /* 0x0000034000067945 */ /* 0x000fe20003800200 */
[----:B------:R-:W-:Y:S01]  /*6d20*/  USHF.L.U32 UR52, UR24, 0x8, URZ ;  /* 0x0000000818347899 */ /* 0x000fe200080006ff */
[----:B------:R-:W-:Y:S06]  /*6d30*/  IADD3 R186, PT, PT, R186, 0x1, RZ ;  /* 0x00000001baba7810 */ /* 0x000fec0007ffe0ff */
[----:B------:R-:W1:Y:S01]  /*6d40*/  @!UP0 LDCU.128 UR12, c[0x0][0xf10] ;  /* 0x0001e200ff0c87ac */ /* 0x000e620008000c00 */
[----:B------:R-:W2:Y:S01]  /*6d50*/  @!UP0 LDCU UR5, c[0x0][0xf0c] ;  /* 0x0001e180ff0587ac */ /* 0x000ea20008000800 */
[----:B------:R-:W3:Y:S01]  /*6d60*/  @!UP0 LDCU UR10, c[0x0][0xf20] ;  /* 0x0001e400ff0a87ac */ /* 0x000ee20008000800 */
[----:B-1----:R-:W-:Y:S02]  /*6d70*/  UIMAD.WIDE.U32 UR8, UR38, UR12, URZ ;  /* 0x0000000c260872a5 */ /* 0x002fe4000f8e00ff */
[----:B------:R-:W-:Y:S02]  /*6d80*/  UIMAD.WIDE.U32 UR6, UR37, UR15, URZ ;  /* 0x0000000f250672a5 */ /* 0x000fe4000f8e00ff */
[----:B------:R-:W-:Y:S03]  /*6d90*/  @!UP0 UISETP.NE.AND UP1, UPT, UR14, 0x1, UPT ;  /* 0x000000010e00888c */ /* 0x000fe6000bf25270 */
[----:B------:R-:W-:Y:S01]  /*6da0*/  @!UP0 UMOV UR4, UR9 ;  /* 0x0000000900048c82 */ /* 0x000fe20008000000 */
[----:B--2---:R-:W-:Y:S02]  /*6db0*/  @!UP0 UISETP.NE.AND UP2, UPT, UR5, 0x1, UPT ;  /* 0x000000010500888c */ /* 0x004fe4000bf45270 */
[----:B------:R-:W-:Y:S01]  /*6dc0*/  @!UP0 USHF.R.U32.HI UR4, URZ, UR13, UR4 ;  /* 0x0000000dff048299 */ /* 0x000fe20008011604 */
[----:B------:R-:W-:Y:S02]  /*6dd0*/  @!UP0 UMOV UR6, UR7 ;  /* 0x0000000700068c82 */ /* 0x000fe40008000000 */
[----:B---3--:R-:W-:Y:S02]  /*6de0*/  @!UP0 USHF.R.U32.HI UR6, URZ, UR10, UR6 ;  /* 0x0000000aff068299 */ /* 0x008fe40008011606 */
[----:B------:R-:W-:Y:S02]  /*6df0*/  @!UP0 USEL UR7, UR38, UR4, !UP2 ;  /* 0x0000000426078287 */ /* 0x000fe4000d000000 */
[----:B------:R-:W-:Y:S04]  /*6e00*/  @!UP0 USEL UR6, UR37, UR6, !UP1 ;  /* 0x0000000625068287 */ /* 0x000fe8000c800000 */
[----:B------:R-:W-:Y:S02]  /*6e10*/  @!UP0 UIADD3 UR4, UPT, UPT, -UR7, UR6, URZ ;  /* 0x0000000607048290 */ /* 0x000fe4000fffe1ff */
[----:B------:R-:W-:Y:S02]  /*6e20*/  @!UP0 UIADD3 UR6, UPT, UPT, UR7, -UR6, URZ ;  /* 0x8000000607068290 */ /* 0x000fe4000fffe0ff */
[----:B------:R-:W-:Y:S02]  /*6e30*/  @!UP0 UIMAD UR38, UR4, UR5, UR38 ;  /* 0x00000005042682a4 */ /* 0x000fe4000f8e0226 */
[----:B------:R-:W-:Y:S01]  /*6e40*/  @!UP0 UIMAD UR37, UR6, UR14, UR37 ;  /* 0x0000000e062582a4 */ /* 0x000fe2000f8e0225 */
[----:B------:R-:W-:Y:S11]  /*6e50*/  @!P0 BRA `(.L_x_104) ;  /* 0x00000000007c8947 */ /* 0x000ff60003800000 */
[----:B------:R-:W1:Y:S01]  /*6e60*/  LDCU.64 UR8, c[0x4][0x80] ;  /* 0x01001000ff0877ac */ /* 0x000e620008000a00 */
[----:B------:R-:W-:Y:S01]  /*6e70*/  MOV R16, 0x0 ;  /* 0x0000000000107802 */ /* 0x000fe20000000f00 */
[----:B------:R-:W-:Y:S02]  /*6e80*/  HFMA2 R12, -RZ, RZ, 0, 5.9604644775390625e-08 ;  /* 0x00000001ff0c7431 */ /* 0x000fe400000001ff */
[----:B------:R-:W-:Y:S01]  /*6e90*/  IMAD.MOV.U32 R8, RZ, RZ, 0x70 ;  /* 0x00000070ff087424 */ /* 0x000fe200078e00ff */
[----:B------:R2:W3:Y:S01]  /*6ea0*/  LDC.64 R14, c[0x4][R16] ;  /* 0x01000000100e7b82 */ /* 0x0004e20000000a00 */
[----:B------:R-:W4:Y:S01]  /*6eb0*/  LDCU.64 UR6, c[0x4][0x88] ;  /* 0x01001100ff0677ac */ /* 0x000f220008000a00 */
[----:B------:R-:W-:Y:S01]  /*6ec0*/  IMAD.MOV.U32 R13, RZ, RZ, RZ ;  /* 0x000000ffff0d7224 */ /* 0x000fe200078e00ff */
[----:B------:R-:W2:Y:S01]  /*6ed0*/  LDCU.64 UR4, c[0x4][0x8] ;  /* 0x01000100ff0477ac */ /* 0x000ea20008000a00 */
[----:B-1----:R-:W-:Y:S01]  /*6ee0*/  MOV R5, UR9 ;  /* 0x0000000900057c02 */ /* 0x002fe20008000f00 */
[----:B------:R-:W-:Y:S01]  /*6ef0*/  IMAD.U32 R4, RZ, RZ, UR8 ;  /* 0x00000008ff047e24 */ /* 0x000fe2000f8e00ff */
[----:B----4-:R-:W-:Y:S01]  /*6f00*/  MOV R7, UR7 ;  /* 0x0000000700077c02 */ /* 0x010fe20008000f00 */
[----:B------:R-:W-:Y:S01]  /*6f10*/  IMAD.U32 R6, RZ, RZ, UR6 ;  /* 0x00000006ff067e24 */ /* 0x000fe2000f8e00ff */
[----:B--2---:R-:W-:Y:S01]  /*6f20*/  MOV R11, UR5 ;  /* 0x00000005000b7c02 */ /* 0x004fe20008000f00 */
[----:B------:R-:W-:Y:S02]  /*6f30*/  IMAD.U32 R10, RZ, RZ, UR4 ;  /* 0x00000004ff0a7e24 */ /* 0x000fe4000f8e00ff */
[----:B------:R-:W-:Y:S07]  /*6f40*/  LEPC R20, `(.L_x_105) ;  /* 0x000000001014794e */ /* 0x000fee0000000000 */
[----:B---3-5:R-:W-:Y:S05]  /*6f50*/  CALL.ABS.NOINC R14 ;  /* 0x000000000e007343 */ /* 0x028fea0003c00000 */
.L_x_105:
[----:B------:R-:W1:Y:S01]  /*6f60*/  LDCU.64 UR8, c[0x4][0x80] ;  /* 0x01001000ff0877ac */ /* 0x000e620008000a00 */
[----:B------:R-:W2:Y:S01]  /*6f70*/  LDC.64 R16, c[0x4][R16] ;  /* 0x0100000010107b82 */ /* 0x000ea20000000a00 */
[----:B------:R-:W-:Y:S02]  /*6f80*/  HFMA2 R12, -RZ, RZ, 0, 5.9604644775390625e-08 ;  /* 0x00000001ff0c7431 */ /* 0x000fe400000001ff */
[----:B------:R-:W-:Y:S02]  /*6f90*/  IMAD.MOV.U32 R8, RZ, RZ, 0x70 ;  /* 0x00000070ff087424 */ /* 0x000fe400078e00ff */
[----:B------:R-:W-:Y:S01]  /*6fa0*/  IMAD.MOV.U32 R13, RZ, RZ, RZ ;  /* 0x000000ffff0d7224 */ /* 0x000fe200078e00ff */
[----:B------:R-:W3:Y:S01]  /*6fb0*/  LDCU.64 UR6, c[0x4][0x88] ;  /* 0x01001100ff0677ac */ /* 0x000ee20008000a00 */
[----:B------:R-:W4:Y:S01]  /*6fc0*/  LDCU.64 UR4, c[0x4][0x8] ;  /* 0x01000100ff0477ac */ /* 0x000f220008000a00 */
[----:B-1----:R-:W-:Y:S02]  /*6fd0*/  MOV R4, UR8 ;  /* 0x0000000800047c02 */ /* 0x002fe40008000f00 */
[----:B------:R-:W-:Y:S02]  /*6fe0*/  MOV R5, UR9 ;  /* 0x0000000900057c02 */ /* 0x000fe40008000f00 */
[----:B---3--:R-:W-:Y:S01]  /*6ff0*/  MOV R7, UR7 ;  /* 0x0000000700077c02 */ /* 0x008fe20008000f00 */
[----:B------:R-:W-:Y:S01]  /*7000*/  IMAD.U32 R6, RZ, RZ, UR6 ;  /* 0x00000006ff067e24 */ /* 0x000fe2000f8e00ff */
[----:B----4-:R-:W-:Y:S01]  /*7010*/  MOV R11, UR5 ;  /* 0x00000005000b7c02 */ /* 0x010fe20008000f00 */
[----:B------:R-:W-:Y:S02]  /*7020*/  IMAD.U32 R10, RZ, RZ, UR4 ;  /* 0x00000004ff0a7e24 */ /* 0x000fe4000f8e00ff */
[----:B------:R-:W-:Y:S07]  /*7030*/  LEPC R20, `(.L_x_104) ;  /* 0x000000001014794e */ /* 0x000fee0000000000 */
[----:B--2---:R-:W-:Y:S05]  /*7040*/  CALL.ABS.NOINC R16 ;  /* 0x0000000010007343 */ /* 0x004fea0003c00000 */
.L_x_104:
[----:B------:R-:W-:Y:S05]  /*7050*/  BSYNC.RECONVERGENT B6 ;  /* 0x0000000000067941 */ /* 0x000fea0003800200 */
.L_x_103:
[----:B------:R-:W-:Y:S02]  /*7060*/  ISETP.NE.U32.AND P0, PT, RZ, UR60, PT ;  /* 0x0000003cff007c0c */ /* 0x000fe4000bf05070 */
[C---:B------:R-:W-:Y:S02]  /*7070*/  ISETP.NE.U32.AND P1, PT, R178.reuse, RZ, PT ;  /* 0x000000ffb200720c */ /* 0x040fe40003f25070 */
[----:B------:R-:W-:Y:S02]  /*7080*/  ISETP.NE.U32.AND P4, PT, R178, RZ, PT ;  /* 0x000000ffb200720c */ /* 0x000fe40003f85070 */
[----:B------:R-:W-:Y:S02]  /*7090*/  ISETP.NE.AND.EX P0, PT, RZ, UR61, PT, P0 ;  /* 0x0000003dff007c0c */ /* 0x000fe4000bf05300 */
[C---:B------:R-:W-:Y:S02]  /*70a0*/  ISETP.NE.AND.EX P1, PT, R179.reuse, RZ, PT, P1 ;  /* 0x000000ffb300720c */ /* 0x040fe40003f25310 */
[----:B------:R-:W-:Y:S02]  /*70b0*/  ISETP.NE.AND.EX P4, PT, R179, RZ, P0, P4 ;  /* 0x000000ffb300720c */ /* 0x000fe40000785340 */
[----:B------:R-:W-:Y:S02]  /*70c0*/  ISETP.NE.U32.AND P5, PT, R174, RZ, PT ;  /* 0x000000ffae00720c */ /* 0x000fe40003fa5070 */
[----:B------:R-:W-:Y:S02]  /*70d0*/  ISETP.NE.U32.AND P3, PT, RZ, UR60, PT ;  /* 0x0000003cff007c0c */ /* 0x000fe4000bf65070 */
[----:B------:R-:W-:Y:S02]  /*70e0*/  PLOP3.LUT P2, PT, PT, PT, PT, 0x8, 0x80 ;  /* 0x000000000080781c */ /* 0x000fe40003f4e170 */
[----:B------:R-:W-:Y:S02]  /*70f0*/  ISETP.NE.AND.EX P5, PT, R175, RZ, PT, P5 ;  /* 0x000000ffaf00720c */ /* 0x000fe40003fa5350 */
[----:B------:R-:W-:Y:S03]  /*7100*/  ISETP.NE.AND.EX P3, PT, RZ, UR61, PT, P3 ;  /* 0x0000003dff007c0c */ /* 0x000fe6000bf65330 */
[----:B------:R-:W-:Y:S01]  /*7110*/  @!P4 PLOP3.LUT P2, PT, P1, PT, PT, 0x80, 0x8 ;  /* 0x000000000008c81c */ /* 0x000fe20000f4f070 */
[----:B------:R-:W-:Y:S01]  /*7120*/  @!UPT UIADD3 URZ, UPT, UPT, URZ, URZ, URZ ;  /* 0x000000fffffff290 */ /* 0x000fe2000fffe0ff */
[----:B------:R-:W-:Y:S11]  /*7130*/  @!P1 BRA `(.L_x_106) ;  /* 0x0000000000309947 */ /* 0x000ff60003800000 */
[----:B------:R-:W-:Y:S01]  /*7140*/  ISETP.NE.U32.AND P0, PT, R176, RZ, PT ;  /* 0x000000ffb000720c */ /* 0x000fe20003f05070 */
[----:B------:R-:W1:Y:S01]  /*7150*/  LDCU.64 UR4, c[0x0][0x358] ;  /* 0x00006b00ff0477ac */ /* 0x000e620008000a00 */
[----:B------:R-:W-:Y:S02]  /*7160*/  IMAD.MOV.U32 R180, RZ, RZ, 0x1 ;  /* 0x00000001ffb47424 */ /* 0x000fe400078e00ff */
[----:B------:R-:W-:Y:S11]  /*7170*/  ISETP.NE.AND.EX P0, PT, R177, RZ, PT, P0 ;  /* 0x000000ffb100720c */ /* 0x000ff60003f05300 */
[----:B------:R-:W-:Y:S02]  /*7180*/  @!UPT UIADD3 URZ, UPT, UPT, URZ, URZ, URZ ;  /* 0x000000fffffff290 */ /* 0x000fe4000fffe0ff */
[----:B------:R-:W2:Y:S01]  /*7190*/  @P0 LDC.64 R4, c[0x0][0xc88] ;  /* 0x00032200ff040b82 */ /* 0x000ea20000000a00 */
[----:B------:R-:W-:Y:S04]  /*71a0*/  @P0 IMAD R0, R178, UR36, RZ ;  /* 0x00000024b2000c24 */ /* 0x000fe8000f8e02ff */
[----:B--2---:R-:W-:Y:S04]  /*71b0*/  @P0 IMAD.WIDE R4, R0, 0x4, R4 ;  /* 0x0000000400040825 */ /* 0x004fe800078e0204 */
[----:B------:R-:W-:Y:S01]  /*71c0*/  HFMA2 R0, -RZ, RZ, 0, 5.9604644775390625e-08 ;  /* 0x00000001ff007431 */ /* 0x000fe200000001ff */
[----:B-1---5:R1:W5:Y:S04]  /*71d0*/  @P0 LDG.E R133, desc[UR4][R4.64] ;  /* 0x0000000404850981 */ /* 0x022368000c1e1900 */
[----:B------:R-:W-:Y:S01]  /*71e0*/  @!P0 PRMT R180, R0, 0x7610, R180 ;  /* 0x0000761000b48816 */ /* 0x000fe200000000b4 */
[----:B-1----:R-:W2:Y:S06]  /*71f0*/  @!P0 LDC R133, c[0x0][0xc80] ;  /* 0x00032000ff858b82 */ /* 0x002eac0000000800 */
.L_x_106:
[----:B------:R-:W-:Y:S05]  /*7200*/  @!P5 BRA `(.L_x_107) ;  /* 0x000000000024d947 */ /* 0x000fea0003800000 */
[----:B------:R-:W-:Y:S01]  /*7210*/  ISETP.NE.U32.AND P0, PT, R172, RZ, PT ;  /* 0x000000ffac00720c */ /* 0x000fe20003f05070 */
[----:B------:R-:W1:Y:S03]  /*7220*/  LDCU.64 UR4, c[0x0][0x358] ;  /* 0x00006b00ff0477ac */ /* 0x000e660008000a00 */
[----:B------:R-:W-:Y:S11]  /*7230*/  ISETP.NE.AND.EX P0, PT, R173, RZ, PT, P0 ;  /* 0x000000ffad00720c */ /* 0x000ff60003f05300 */
[----:B------:R-:W-:Y:S02]  /*7240*/  @!UPT UIADD3 URZ, UPT, UPT, URZ, URZ, URZ ;  /* 0x000000fffffff290 */ /* 0x000fe4000fffe0ff */
[----:B------:R-:W3:Y:S01]  /*7250*/  @P0 LDC.64 R4, c[0x0][0xca8] ;  /* 0x00032a00ff040b82 */ /* 0x000ee20000000a00 */
[----:B------:R-:W-:Y:S04]  /*7260*/  @P0 IMAD R0, R174, UR36, RZ ;  /* 0x00000024ae000c24 */ /* 0x000fe8000f8e02ff */
[----:B---3--:R-:W-:Y:S05]  /*7270*/  @P0 IMAD.WIDE R4, R0, 0x4, R4 ;  /* 0x0000000400040825 */ /* 0x008fea00078e0204 */
[----:B-1---5:R1:W5:Y:S02]  /*7280*/  @P0 LDG.E R130, desc[UR4][R4.64] ;  /* 0x0000000404820981 */ /* 0x022364000c1e1900 */
[----:B-1----:R-:W3:Y:S02]  /*7290*/  @!P0 LDC R130, c[0x0][0xca0] ;  /* 0x00032800ff828b82 */ /* 0x002ee40000000800 */
.L_x_107:
[----:B--2--5:R-:W-:Y:S01]  /*72a0*/  FSETP.NEU.AND P0, PT, R133, RZ, PT ;  /* 0x000000ff8500720b */ /* 0x024fe20003f0d000 */
[----:B------:R-:W-:Y:S01]  /*72b0*/  IMAD.U32 R3, RZ, RZ, UR43 ;  /* 0x0000002bff037e24 */ /* 0x000fe2000f8e00ff */
[----:B------:R-:W-:Y:S01]  /*72c0*/  SEL R5, RZ, 0xffffffff, P3 ;  /* 0xffffffffff057807 */ /* 0x000fe20001800000 */
[----:B------:R-:W-:Y:S01]  /*72d0*/  IMAD.SHL.U32 R200, R188, 0x10, RZ ;  /* 0x00000010bcc87824 */ /* 0x000fe200078e00ff */
[----:B------:R-:W-:Y:S01]  /*72e0*/  @!P4 LOP3.LUT P3, RZ, R180, 0xff, RZ, 0xc0, !PT ;  /* 0x000000ffb4ffc812 */ /* 0x000fe2000786c0ff */
[----:B------:R-:W-:Y:S01]  /*72f0*/  IMAD R131, R3, 0xc0, R2 ;  /* 0x000000c003837824 */ /* 0x000fe200078e0202 */
[----:B------:R-:W-:Y:S01]  /*7300*/  @!P4 SEL R0, RZ, 0xffffffff, P0 ;  /* 0xffffffffff00c807 */ /* 0x000fe20000000000 */
[----:B------:R-:W-:Y:S01]  /*7310*/  IMAD.SHL.U32 R198, R187, 0x10, RZ ;  /* 0x00000010bbc67824 */ /* 0x000fe200078e00ff */
[----:B------:R-:W-:Y:S01]  /*7320*/  BSSY B1, `(.L_x_108) ;  /* 0x000004f000017945 */ /* 0x000fe20003800000 */
[----:B------:R-:W-:Y:S01]  /*7330*/  IMAD.IADD R199, R191, 0x1, R200 ;  /* 0x00000001bfc77824 */ /* 0x000fe200078e02c8 */
[C---:B------:R-:W-:Y:S01]  /*7340*/  @P2 SEL R0, R5.reuse, R0, !P3 ;  /* 0x0000000005002207 */ /* 0x040fe20005800000 */
[----:B------:R-:W-:Y:S01]  /*7350*/  IMAD.MOV.U32 R137, RZ, RZ, 0x1 ;  /* 0x00000001ff897424 */ /* 0x000fe200078e00ff */
[----:B------:R-:W-:Y:S01]  /*7360*/  CS2R R146, SRZ ;  /* 0x0000000000927805 */ /* 0x000fe2000001ff00 */
[----:B------:R-:W-:Y:S01]  /*7370*/  IMAD.MOV.U32 R138, RZ, RZ, RZ ;  /* 0x000000ffff8a7224 */ /* 0x000fe200078e00ff */
[----:B------:R-:W-:Y:S02]  /*7380*/  @!P4 LOP3.LUT R0, R0, 0x1, RZ, 0xc0, !PT ;  /* 0x000000010000c812 */ /* 0x000fe400078ec0ff */
[----:B------:R-:W-:Y:S02]  /*7390*/  CS2R R144, SRZ ;  /* 0x0000000000907805 */ /* 0x000fe4000001ff00 */
[----:B------:R-:W-:Y:S02]  /*73a0*/  CS2R R142, SRZ ;  /* 0x00000000008e7805 */ /* 0x000fe4000001ff00 */
[----:B------:R-:W-:Y:S02]  /*73b0*/  CS2R R140, SRZ ;  /* 0x00000000008c7805 */ /* 0x000fe4000001ff00 */
[----:B------:R-:W-:Y:S01]  /*73c0*/  ISETP.NE.U32.OR P5, PT, R0, 0x1, P4 ;  /* 0x000000010000780c */ /* 0x000fe200027a5470 */
[----:B------:R-:W-:Y:S01]  /*73d0*/  IMAD.U32 R0, RZ, RZ, UR43 ;  /* 0x0000002bff007e24 */ /* 0x000fe2000f8e00ff */
[----:B------:R-:W-:Y:S02]  /*73e0*/  LOP3.LUT P4, R185, R180, 0xff, RZ, 0xc0, !PT ;  /* 0x000000ffb4b97812 */ /* 0x000fe4000788c0ff */
[----:B------:R-:W-:Y:S02]  /*73f0*/  CS2R R150, SRZ ;  /* 0x0000000000967805 */ /* 0x000fe4000001ff00 */
[----:B------:R-:W-:Y:S02]  /*7400*/  P2R R195, PR, RZ, 0x20 ;  /* 0x00000020ffc37803 */ /* 0x000fe40000000000 */
[----:B------:R-:W-:Y:S02]  /*7410*/  CS2R R148, SRZ ;  /* 0x0000000000947805 */ /* 0x000fe4000001ff00 */
[----:B------:R-:W-:Y:S02]  /*7420*/  SHF.L.U32 R4, R0, 0x1f, RZ ;  /* 0x0000001f00047819 */ /* 0x000fe400000006ff */
[----:B------:R-:W-:Y:S02]  /*7430*/  CS2R R154, SRZ ;  /* 0x00000000009a7805 */ /* 0x000fe4000001ff00 */
[----:B------:R-:W-:Y:S02]  /*7440*/  SEL R0, RZ, 0xffffffff, P0 ;  /* 0xffffffffff007807 */ /* 0x000fe40000000000 */
[----:B------:R-:W-:Y:S02]  /*7450*/  CS2R R152, SRZ ;  /* 0x0000000000987805 */ /* 0x000fe4000001ff00 */
[----:B------:R-:W-:Y:S02]  /*7460*/  ISETP.NE.AND P0, PT, RZ, UR43, PT ;  /* 0x0000002bff007c0c */ /* 0x000fe4000bf05270 */
[----:B------:R-:W-:Y:S02]  /*7470*/  CS2R R158, SRZ ;  /* 0x00000000009e7805 */ /* 0x000fe4000001ff00 */
[----:B------:R-:W-:Y:S02]  /*7480*/  @P1 SEL R0, R5, R0, !P4 ;  /* 0x0000000005001207 */ /* 0x000fe40006000000 */
[----:B------:R-:W-:Y:S02]  /*7490*/  CS2R R156, SRZ ;  /* 0x00000000009c7805 */ /* 0x000fe4000001ff00 */
[----:B------:R-:W-:Y:S02]  /*74a0*/  @P5 SHF.L.U32 R6, RZ, 0x1f, RZ ;  /* 0x0000001fff065819 */ /* 0x000fe400000006ff */
[----:B------:R-:W-:Y:S02]  /*74b0*/  CS2R R162, SRZ ;  /* 0x0000000000a27805 */ /* 0x000fe4000001ff00 */
[----:B------:R-:W-:Y:S02]  /*74c0*/  SEL R202, RZ, 0x60, P0 ;  /* 0x00000060ffca7807 */ /* 0x000fe40000000000 */
[----:B------:R-:W-:Y:S01]  /*74d0*/  CS2R R160, SRZ ;  /* 0x0000000000a07805 */ /* 0x000fe2000001ff00 */
[----:B------:R-:W1:Y:S01]  /*74e0*/  @P5 SYNCS.PHASECHK.TRANS64.TRYWAIT P3, [UR44+0x70], R6 ;  /* 0x00007006ff0055a7 */ /* 0x000e62000806112c */
[----:B------:R-:W-:Y:S02]  /*74f0*/  LOP3.LUT R0, R0, 0x1, RZ, 0xc0, !PT ;  /* 0x0000000100007812 */ /* 0x000fe400078ec0ff */
[----:B------:R-:W-:Y:S01]  /*7500*/  CS2R R166, SRZ ;  /* 0x0000000000a67805 */ /* 0x000fe2000001ff00 */
[----:B------:R-:W-:Y:S01]  /*7510*/  IMAD.IADD R201, R131, 0x1, R202 ;  /* 0x0000000183c97824 */ /* 0x000fe200078e02ca */
[----:B------:R-:W-:Y:S02]  /*7520*/  CS2R R164, SRZ ;  /* 0x0000000000a47805 */ /* 0x000fe4000001ff00 */
[----:B------:R-:W-:Y:S02]  /*7530*/  ISETP.NE.U32.AND P1, PT, R0, 0x1, PT ;  /* 0x000000010000780c */ /* 0x000fe40003f25070 */
[----:B------:R-:W-:Y:S02]  /*7540*/  CS2R R170, SRZ ;  /* 0x0000000000aa7805 */ /* 0x000fe4000001ff00 */
[----:B------:R-:W-:Y:S02]  /*7550*/  CS2R R168, SRZ ;  /* 0x0000000000a87805 */ /* 0x000fe4000001ff00 */
[----:B------:R-:W-:Y:S01]  /*7560*/  SHF.R.U32.HI R0, RZ, 0x15, R201 ;  /* 0x00000015ff007819 */ /* 0x000fe200000116c9 */
[----:B------:R-:W-:Y:S01]  /*7570*/  IMAD.IADD R197, R191, 0x1, R198 ;  /* 0x00000001bfc57824 */ /* 0x000fe200078e02c6 */
[----:B------:R-:W-:Y:S01]  /*7580*/  P2R R139, PR, RZ, 0x2 ;  /* 0x00000002ff8b7803 */ /* 0x000fe20000000000 */
[----:B------:R-:W-:Y:S01]  /*7590*/  VIADD R202, R202, UR52 ;  /* 0x00000034caca7c36 */ /* 0x000fe20008000000 */
[----:B------:R-:W-:Y:S01]  /*75a0*/  LOP3.LUT R203, R0, 0x3, RZ, 0xc0, !PT ;  /* 0x0000000300cb7812 */ /* 0x000fe200078ec0ff */
[----:B------:R-:W-:Y:S01]  /*75b0*/  IMAD.IADD R196, R190, 0x1, R199 ;  /* 0x00000001bec47824 */ /* 0x000fe200078e02c7 */
[----:B------:R2:W4:Y:S01]  /*75c0*/  SYNCS.PHASECHK.TRANS64.TRYWAIT P2, [UR44+0xe0], R4 ;  /* 0x0000e004ff0075a7 */ /* 0x000522000804112c */
[----:B-1----:R-:W-:Y:S01]  /*75d0*/  @P5 SEL R137, RZ, 0x1, !P3 ;  /* 0x00000001ff895807 */ /* 0x002fe20005800000 */
[----:B--2---:R-:W-:Y:S06]  /*75e0*/  @!P5 BRA `(.L_x_109) ;  /* 0x000000000088d947 */ /* 0x004fec0003800000 */
[----:B------:R-:W-:Y:S01]  /*75f0*/  IMAD.MOV.U32 R147, RZ, RZ, RZ ;  /* 0x000000ffff937224 */ /* 0x000fe200078e00ff */
[----:B------:R-:W-:Y:S01]  /*7600*/  ISETP.NE.AND P0, PT, R137, RZ, PT ;  /* 0x000000ff8900720c */ /* 0x000fe20003f05270 */
[----:B------:R-:W-:Y:S01]  /*7610*/  BSSY B0, `(.L_x_110) ;  /* 0x0000014000007945 */ /* 0x000fe20003800000 */
[----:B------:R-:W-:Y:S02]  /*7620*/  CS2R R170, SRZ ;  /* 0x0000000000aa7805 */ /* 0x000fe4000001ff00 */
        /* <DEDUP_REMOVED lines=13> */
[----:B------:R-:W-:Y:S01]  /*7700*/  CS2R R144, SRZ ;  /* 0x0000000000907805 */ /* 0x000fe2000001ff00 */
[----:B------:R-:W-:Y:S06]  /*7710*/  @P0 BRA `(.L_x_111) ;  /* 0x00000000000c0947 */ /* 0x000fec0003800000 */
[----:B------:R-:W-:Y:S04]  /*7720*/  SHF.L.U32 R6, RZ, 0x1f, RZ ;  /* 0x0000001fff067819 */ /* 0x000fe800000006ff */
[----:B------:R-:W1:Y:S02]  /*7730*/  SYNCS.PHASECHK.TRANS64.TRYWAIT P0, [UR44+0x70], R6 ;  /* 0x00007006ff0075a7 */ /* 0x000e64000800112c */
[----:B-1----:R-:W-:Y:S05]  /*7740*/  @!P0 BRA `(.L_x_112) ;  /* 0x000000c000688947 */ /* 0x002fea0003800000 */
.L_x_111:
[----:B------:R-:W-:Y:S05]  /*7750*/  BSYNC B0 ;  /* 0x0000000000007941 */ /* 0x000fea0003800000 */
.L_x_110:
[----:B------:R-:W-:Y:S01]  /*7760*/  ISETP.NE.AND P0, PT, R139, RZ, PT ;  /* 0x000000ff8b00720c */ /* 0x000fe20003f05270 */
[----:B------:R-:W-:Y:S11]  /*7770*/  HFMA2 R138, -RZ, RZ, 0, 5.9604644775390625e-08 ;  /* 0x00000001ff8a7431 */ /* 0x000ff600000001ff */
[----:B------:R-:W-:Y:S01]  /*7780*/  @!UPT UIADD3 URZ, UPT, UPT, URZ, URZ, URZ ;  /* 0x000000fffffff290 */ /* 0x000fe2000fffe0ff */
[----:B------:R2:W1:Y:S04]  /*7790*/  @P0 LDS.128 R168, [R191] ;  /* 0x00000000bfa80984 */ /* 0x0004680000000c00 */
[----:B------:R2:W1:Y:S04]  /*77a0*/  @P0 LDS.128 R164, [R199+0x10] ;  /* 0x00001000c7a40984 */ /* 0x0004680000000c00 */
[----:B------:R2:W1:Y:S04]  /*77b0*/  @P0 LDS.128 R160, [R197+0x20] ;  /* 0x00002000c5a00984 */ /* 0x0004680000000c00 */
[----:B------:R2:W1:Y:S04]  /*77c0*/  @P0 LDS.128 R156, [R196+0x10] ;  /* 0x00001000c49c0984 */ /* 0x0004680000000c00 */
[----:B------:R2:W1:Y:S04]  /*77d0*/  @P0 LDS.128 R152, [R191+0x1000] ;  /* 0x00100000bf980984 */ /* 0x0004680000000c00 */
[----:B------:R2:W1:Y:S04]  /*77e0*/  @P0 LDS.128 R148, [R199+0x1010] ;  /* 0x00101000c7940984 */ /* 0x0004680000000c00 */
[----:B------:R2:W1:Y:S04]  /*77f0*/  @P0 LDS.128 R140, [R197+0x1020] ;  /* 0x00102000c58c0984 */ /* 0x0004680000000c00 */
[----:B------:R2:W1:Y:S02]  /*7800*/  @P0 LDS.128 R144, [R196+0x1010] ;  /* 0x00101000c4900984 */ /* 0x0004640000000c00 */
.L_x_109:
[----:B------:R-:W-:Y:S05]  /*7810*/  BSYNC B1 ;  /* 0x0000000000017941 */ /* 0x000fea0003800000 */
.L_x_108:
[----:B------:R-:W-:Y:S02]  /*7820*/  ISETP.NE.AND P0, PT, R192, R203, PT ;  /* 0x000000cbc000720c */ /* 0x000fe40003f05270 */
[----:B------:R-:W-:Y:S01]  /*7830*/  MOV R55, RZ ;  /* 0x000000ff00377202 */ /* 0x000fe20000000f00 */
[----:B----4-:R-:W-:Y:S10]  /*7840*/  @P2 BRA `(.L_x_113) ;  /* 0x0000000000082947 */ /* 0x010ff40003800000 */
[----:B------:R-:W4:Y:S02]  /*7850*/  SYNCS.PHASECHK.TRANS64.TRYWAIT P1, [UR44+0xe0], R4 ;  /* 0x0000e004ff0075a7 */ /* 0x000f24000802112c */
[----:B----4-:R-:W-:Y:S05]  /*7860*/  @!P1 BRA `(.L_x_114) ;  /* 0x000000c000389947 */ /* 0x010fea0003800000 */
.L_x_113:
[----:B------:R-:W-:Y:S01]  /*7870*/  IMAD.MOV.U32 R54, RZ, RZ, RZ ;  /* 0x000000ffff367224 */ /* 0x000fe200078e00ff */
        /* <DEDUP_REMOVED lines=32> */
[----:B------:R-:W-:Y:S11]  /*7a80*/  LOP3.LUT P0, RZ, R0, 0x3, R181, 0x48, !PT ;  /* 0x0000000300ff7812 */ /* 0x000ff600078048b5 */
[----:B------:R-:W-:Y:S02]  /*7a90*/  @!UPT UIADD3 URZ, UPT, UPT, URZ, URZ, URZ ;  /* 0x000000fffffff290 */ /* 0x000fe4000fffe0ff */
[----:B------:R-:W-:Y:S05]  /*7aa0*/  @!P0 BRA `(.L_x_116) ;  /* 0x0000000000408947 */ /* 0x000fea0003800000 */
[----:B------:R-:W4:Y:S01]  /*7ab0*/  LDCU.64 UR8, c[0x4][0x70] ;  /* 0x01000e00ff0877ac */ /* 0x000f220008000a00 */
[----:B------:R-:W-:Y:S01]  /*7ac0*/  MOV R15, 0x0 ;  /* 0x00000000000f7802 */ /* 0x000fe20000000f00 */
[----:B------:R-:W-:Y:S02]  /*7ad0*/  HFMA2 R12, -RZ, RZ, 0, 5.9604644775390625e-08 ;  /* 0x00000001ff0c7431 */ /* 0x000fe400000001ff */
[----:B------:R-:W-:Y:S02]  /*7ae0*/  IMAD.MOV.U32 R8, RZ, RZ, 0x192 ;  /* 0x00000192ff087424 */ /* 0x000fe400078e00ff */
[----:B------:R-:W-:Y:S01]  /*7af0*/  IMAD.MOV.U32 R13, RZ, RZ, RZ ;  /* 0x000000ffff0d7224 */ /* 0x000fe200078e00ff */
[----:B------:R-:W5:Y:S01]  /*7b00*/  LDCU.64 UR6, c[0x4][0x78] ;  /* 0x01000f00ff0677ac */ /* 0x000f620008000a00 */
[----:B------:R-:W2:Y:S01]  /*7b10*/  LDC.64 R14, c[0x4][R15] ;  /* 0x010000000f0e7b82 */ /* 0x000ea20000000a00 */
[----:B------:R-:W3:Y:S01]  /*7b20*/  LDCU.64 UR4, c[0x4][0x10] ;  /* 0x01000200ff0477ac */ /* 0x000ee20008000a00 */
[----:B----4-:R-:W-:Y:S01]  /*7b30*/  MOV R5, UR9 ;  /* 0x0000000900057c02 */ /* 0x010fe20008000f00 */
[----:B-1----:R-:W-:Y:S01]  /*7b40*/  IMAD.U32 R4, RZ, RZ, UR8 ;  /* 0x00000008ff047e24 */ /* 0x002fe2000f8e00ff */
[----:B-----5:R-:W-:Y:S01]  /*7b50*/  MOV R7, UR7 ;  /* 0x0000000700077c02 */ /* 0x020fe20008000f00 */
[----:B------:R-:W-:Y:S01]  /*7b60*/  IMAD.U32 R6, RZ, RZ, UR6 ;  /* 0x00000006ff067e24 */ /* 0x000fe2000f8e00ff */
[----:B---3--:R-:W-:Y:S01]  /*7b70*/  MOV R11, UR5 ;  /* 0x00000005000b7c02 */ /* 0x008fe20008000f00 */
[----:B------:R-:W-:Y:S02]  /*7b80*/  IMAD.U32 R10, RZ, RZ, UR4 ;  /* 0x00000004ff0a7e24 */ /* 0x000fe4000f8e00ff */
[----:B------:R-:W-:Y:S07]  /*7b90*/  LEPC R20, `(.L_x_116) ;  /* 0x000000001014794e */ /* 0x000fee0000000000 */
[----:B--2---:R-:W-:Y:S05]  /*7ba0*/  CALL.ABS.NOINC R14 ;  /* 0x000000000e007343 */ /* 0x004fea0003c00000 */
.L_x_116:
[----:B------:R-:W-:Y:S05]  /*7bb0*/  WARPSYNC.ALL ;  /* 0x0000000000007948 */ /* 0x000fea0003800000 */
[C---:B------:R-:W-:Y:S01]  /*7bc0*/  R2UR UR4, R201.reuse ;  /* 0x00000000c90472ca */ /* 0x040fe200000e0000 */
[----:B------:R-:W-:Y:S05]  /*7bd0*/  VIADD R0, R201, 0x80 ;  /* 0x00000080c9007836 */ /* 0x000fea0000000000 */
[----:B------:R-:W-:Y:S04]  /*7be0*/  SHF.R.U32.HI R0, RZ, 0x15, R0 ;  /* 0x00000015ff007819 */ /* 0x000fe80000011600 */
[----:B------:R-:W-:Y:S03]  /*7bf0*/  LOP3.LUT P0, RZ, R0, 0x3, R181, 0x48, !PT ;  /* 0x0000000300ff7812 */ /* 0x000fe600078048b5 */
[----:B------:R-:W4:Y:S10]  /*7c00*/  LDTM.x32 R24, tmem[UR4] ;  /* 0x00000004001879ee */ /* 0x000f3400082c0000 */
[----:B----4-:R-:W-:Y:S05]  /*7c10*/  @!P0 BRA `(.L_x_117) ;  /* 0x0000000000408947 */ /* 0x010fea0003800000 */
        /* <DEDUP_REMOVED lines=16> */
.L_x_117:
[----:B------:R-:W-:Y:S05]  /*7d20*/  WARPSYNC.ALL ;  /* 0x0000000000007948 */ /* 0x000fea0003800000 */
[----:B------:R-:W-:Y:S11]  /*7d30*/  R2UR UR4, R201 ;  /* 0x00000000c90472ca */ /* 0x000ff600000e0000 */
[----:B------:R-:W-:Y:S02]  /*7d40*/  @!UPT UIADD3 URZ, UPT, UPT, URZ, URZ, URZ ;  /* 0x000000fffffff290 */ /* 0x000fe4000fffe0ff */
[----:B------:R-:W4:Y:S02]  /*7d50*/  LDTM.x32 R56, tmem[UR4+0x80] ;  /* 0x00008004003879ee */ /* 0x000f2400082c0000 */
[----:B----4-:R-:W-:Y:S01]  /*7d60*/  NOP ;  /* 0x0000000000007918 */ /* 0x010fe20000000000 */
.L_x_115:
[----:B-1----:R-:W-:Y:S01]  /*7d70*/  SHF.L.U32 R132, R168, 0x10, RZ ;  /* 0x00000010a8847819 */ /* 0x002fe200000006ff */
[----:B---3--:R-:W-:Y:S01]  /*7d80*/  FMUL R0, R130, R24 ;  /* 0x0000001882007220 */ /* 0x008fe20000400000 */
[----:B------:R-:W-:Y:S01]  /*7d90*/  LOP3.LUT R134, R168, 0xffff0000, RZ, 0xc0, !PT ;  /* 0xffff0000a8867812 */ /* 0x000fe200078ec0ff */
[C---:B------:R-:W-:Y:S01]  /*7da0*/  FMUL R3, R130.reuse, R25 ;  /* 0x0000001982037220 */ /* 0x040fe20000400000 */
[----:B------:R-:W-:Y:S01]  /*7db0*/  SHF.L.U32 R135, R169, 0x10, RZ ;  /* 0x00000010a9877819 */ /* 0x000fe200000006ff */
[----:B------:R-:W-:Y:S01]  /*7dc0*/  FMUL R4, R130, R26 ;  /* 0x0000001a82047220 */ /* 0x000fe20000400000 */
[----:B------:R-:W-:Y:S01]  /*7dd0*/  LOP3.LUT R136, R165, 0xffff0000, RZ, 0xc0, !PT ;  /* 0xffff0000a5887812 */ /* 0x000fe200078ec0ff */
[----:B------:R-:W-:Y:S01]  /*7de0*/  FFMA R0, R133, R132, R0 ;  /* 0x0000008485007223 */ /* 0x000fe20000000000 */
[----:B------:R-:W-:Y:S01]  /*7df0*/  LOP3.LUT R132, R169, 0xffff0000, RZ, 0xc0, !PT ;  /* 0xffff0000a9847812 */ /* 0x000fe200078ec0ff */
[C---:B------:R-:W-:Y:S01]  /*7e00*/  FFMA R3, R133.reuse, R134, R3 ;  /* 0x0000008685037223 */ /* 0x040fe20000000003 */
[C---:B------:R-:W-:Y:S01]  /*7e10*/  LOP3.LUT R134, R170.reuse, 0xffff0000, RZ, 0xc0, !PT ;  /* 0xffff0000aa867812 */ /* 0x040fe200078ec0ff */
[----:B------:R-:W-:Y:S01]  /*7e20*/  FFMA R4, R133, R135, R4 ;  /* 0x0000008785047223 */ /* 0x000fe20000000004 */
[----:B------:R-:W-:Y:S01]  /*7e30*/  SHF.L.U32 R135, R170, 0x10, RZ ;  /* 0x00000010aa877819 */ /* 0x000fe200000006ff */
[----:B------:R-:W-:Y:S01]  /*7e40*/  FMUL R5, R130, R27 ;  /* 0x0000001b82057220 */ /* 0x000fe20000400000 */
[----:B------:R-:W-:Y:S01]  /*7e50*/  ISETP.NE.AND P0, PT, R192, R203, PT ;  /* 0x000000cbc000720c */ /* 0x000fe20003f05270 */
[C---:B------:R-:W-:Y:S01]  /*7e60*/  FMUL R6, R130.reuse, R28 ;  /* 0x0000001c82067220 */ /* 0x040fe20000400000 */
[----:B------:R-:W-:Y:S01]  /*7e70*/  F2FP.BF16.F32.PACK_AB R204, R3, R0 ;  /* 0x0000000003cc723e */ /* 0x000fe200000010ff */
[----:B------:R-:W-:Y:S01]  /*7e80*/  FMUL R7, R130, R29 ;  /* 0x0000001d82077220 */ /* 0x000fe20000400000 */
[----:B------:R-:W-:Y:S01]  /*7e90*/  ISETP.NE.AND P1, PT, R192, RZ, PT ;  /* 0x000000ffc000720c */ /* 0x000fe20003f25270 */
[----:B------:R-:W-:Y:S01]  /*7ea0*/  FFMA R5, R133, R132, R5 ;  /* 0x0000008485057223 */ /* 0x000fe20000000005 */
[----:B------:R-:W-:Y:S01]  /*7eb0*/  SHF.L.U32 R132, R171, 0x10, RZ ;  /* 0x00000010ab847819 */ /* 0x000fe200000006ff */
[----:B------:R-:W-:Y:S01]  /*7ec0*/  FFMA R6, R133, R135, R6 ;  /* 0x0000008785067223 */ /* 0x000fe20000000006 */
[----:B------:R-:W-:Y:S01]  /*7ed0*/  SHF.L.U32 R135, R165, 0x10, RZ ;  /* 0x00000010a5877819 */ /* 0x000fe200000006ff */
[----:B------:R-:W-:Y:S01]  /*7ee0*/  FFMA R7, R133, R134, R7 ;  /* 0x0000008685077223 */ /* 0x000fe20000000007 */
[----:B------:R-:W-:Y:S01]  /*7ef0*/  LOP3.LUT R134, R171, 0xffff0000, RZ, 0xc0, !PT ;  /* 0xffff0000ab867812 */ /* 0x000fe200078ec0ff */
[C---:B------:R-:W-:Y:S01]  /*7f00*/  FMUL R8, R130.reuse, R30 ;  /* 0x0000001e82087220 */ /* 0x040fe20000400000 */
[----:B------:R-:W-:Y:S01]  /*7f10*/  F2FP.BF16.F32.PACK_AB R205, R5, R4 ;  /* 0x0000000405cd723e */ /* 0x000fe200000010ff */
[----:B------:R-:W-:Y:S01]  /*7f20*/  FMUL R9, R130, R31 ;  /* 0x0000001f82097220 */ /* 0x000fe20000400000 */
[----:B------:R-:W-:Y:S01]  /*7f30*/  F2FP.BF16.F32.PACK_AB R206, R7, R6 ;  /* 0x0000000607ce723e */ /* 0x000fe200000010ff */
[C---:B------:R-:W-:Y:S01]  /*7f40*/  FFMA R8, R133.reuse, R132, R8 ;  /* 0x0000008485087223 */ /* 0x040fe20000000008 */
[C---:B------:R-:W-:Y:S01]  /*7f50*/  SHF.L.U32 R132, R164.reuse, 0x10, RZ ;  /* 0x00000010a4847819 */ /* 0x040fe200000006ff */
[----:B------:R-:W-:Y:S01]  /*7f60*/  FFMA R9, R133, R134, R9 ;  /* 0x0000008685097223 */ /* 0x000fe20000000009 */
[----:B------:R-:W-:Y:S01]  /*7f70*/  LOP3.LUT R134, R164, 0xffff0000, RZ, 0xc0, !PT ;  /* 0xffff0000a4867812 */ /* 0x000fe200078ec0ff */
[C---:B------:R-:W-:Y:S01]  /*7f80*/  FMUL R10, R130.reuse, R32 ;  /* 0x00000020820a7220 */ /* 0x040fe20000400000 */
[C---:B------:R-:W-:Y:S01]  /*7f90*/  FMUL R11, R130.reuse, R33 ;  /* 0x00000021820b7220 */ /* 0x040fe20000400000 */
        /* <DEDUP_REMOVED lines=10> */
[----:B------:R-:W-:Y:S01]  /*8040*/  FFMA R12, R133, R135, R12 ;  /* 0x00000087850c7223 */ /* 0x000fe2000000000c */
[----:B------:R-:W-:Y:S01]  /*8050*/  SHF.L.U32 R135, R167, 0x10, RZ ;  /* 0x00000010a7877819 */ /* 0x000fe200000006ff */
[----:B------:R-:W-:Y:S01]  /*8060*/  FFMA R13, R133, R136, R13 ;  /* 0x00000088850d7223 */ /* 0x000fe2000000000d */
[----:B------:R-:W-:Y:S01]  /*8070*/  LOP3.LUT R136, R167, 0xffff0000, RZ, 0xc0, !PT ;  /* 0xffff0000a7887812 */ /* 0x000fe200078ec0ff */
[----:B------:R-:W-:Y:S01]  /*8080*/  FFMA R14, R133, R132, R14 ;  /* 0x00000084850e7223 */ /* 0x000fe2000000000e */
[----:B------:R-:W-:Y:S01]  /*8090*/  SHF.L.U32 R132, R160, 0x10, RZ ;  /* 0x00000010a0847819 */ /* 0x000fe200000006ff */
[----:B------:R-:W-:Y:S01]  /*80a0*/  FMUL R16, R130, R38 ;  /* 0x0000002682107220 */ /* 0x000fe20000400000 */
[----:B------:R-:W-:Y:S01]  /*80b0*/  F2FP.BF16.F32.PACK_AB R209, R13, R12 ;  /* 0x0000000c0dd1723e */ /* 0x000fe200000010ff */
[----:B------:R-:W-:Y:S01]  /*80c0*/  FFMA R15, R133, R134, R15 ;  /* 0x00000086850f7223 */ /* 0x000fe2000000000f */
[----:B------:R-:W-:Y:S01]  /*80d0*/  LOP3.LUT R134, R160, 0xffff0000, RZ, 0xc0, !PT ;  /* 0xffff0000a0867812 */ /* 0x000fe200078ec0ff */
[C---:B------:R-:W-:Y:S01]  /*80e0*/  FMUL R17, R130.reuse, R39 ;  /* 0x0000002782117220 */ /* 0x040fe20000400000 */
[C---:B------:R-:W-:Y:S01]  /*80f0*/  FMUL R18, R130.reuse, R40 ;  /* 0x0000002882127220 */ /* 0x040fe20000400000 */
[----:B------:R-:W-:Y:S01]  /*8100*/  FMUL R19, R130, R41 ;  /* 0x0000002982137220 */ /* 0x000fe20000400000 */
[----:B------:R-:W-:Y:S01]  /*8110*/  F2FP.BF16.F32.PACK_AB R210, R15, R14 ;  /* 0x0000000e0fd2723e */ /* 0x000fe200000010ff */
[C---:B------:R-:W-:Y:S01]  /*8120*/  FFMA R16, R133.reuse, R135, R16 ;  /* 0x0000008785107223 */ /* 0x040fe20000000010 */
[----:B------:R-:W-:Y:S01]  /*8130*/  SHF.L.U32 R135, R162, 0x10, RZ ;  /* 0x00000010a2877819 */ /* 0x000fe200000006ff */
[----:B------:R-:W-:Y:S01]  /*8140*/  FFMA R17, R133, R136, R17 ;  /* 0x0000008885117223 */ /* 0x000fe20000000011 */
[----:B------:R-:W-:Y:S01]  /*8150*/  LOP3.LUT R136, R159, 0xffff0000, RZ, 0xc0, !PT ;  /* 0xffff00009f887812 */ /* 0x000fe200078ec0ff */
[----:B------:R-:W-:Y:S01]  /*8160*/  FFMA R18, R133, R132, R18 ;  /* 0x0000008485127223 */ /* 0x000fe20000000012 */
[----:B------:R-:W-:Y:S01]  /*8170*/  SHF.L.U32 R132, R161, 0x10, RZ ;  /* 0x00000010a1847819 */ /* 0x000fe200000006ff */
[----:B------:R-:W-:Y:S01]  /*8180*/  FFMA R19, R133, R134, R19 ;  /* 0x0000008685137223 */ /* 0x000fe20000000013 */
[----:B------:R-:W-:Y:S01]  /*8190*/  LOP3.LUT R134, R161, 0xffff0000, RZ, 0xc0, !PT ;  /* 0xffff0000a1867812 */ /* 0x000fe200078ec0ff */
[C---:B------:R-:W-:Y:S01]  /*81a0*/  FMUL R20, R130.reuse, R42 ;  /* 0x0000002a82147220 */ /* 0x040fe20000400000 */
[----:B------:R-:W-:Y:S01]  /*81b0*/  F2FP.BF16.F32.PACK_AB R211, R17, R16 ;  /* 0x0000001011d3723e */ /* 0x000fe200000010ff */
[C---:B------:R-:W-:Y:S01]  /*81c0*/  FMUL R21, R130.reuse, R43 ;  /* 0x0000002b82157220 */ /* 0x040fe20000400000 */
[----:B------:R-:W-:Y:S01]  /*81d0*/  FMUL R22, R130, R44 ;  /* 0x0000002c82167220 */ /* 0x000fe20000400000 */
[C---:B------:R-:W-:Y:S01]  /*81e0*/  FFMA R20, R133.reuse, R132, R20 ;  /* 0x0000008485147223 */ /* 0x040fe20000000014 */
[----:B------:R-:W-:Y:S01]  /*81f0*/  LOP3.LUT R132, R162, 0xffff0000, RZ, 0xc0, !PT ;  /* 0xffff0000a2847812 */ /* 0x000fe200078ec0ff */
[----:B------:R-:W-:Y:S01]  /*8200*/  FFMA R21, R133, R134, R21 ;  /* 0x0000008685157223 */ /* 0x000fe20000000015 */
[----:B------:R-:W-:Y:S01]  /*8210*/  LOP3.LUT R134, R163, 0xffff0000, RZ, 0xc0, !PT ;  /* 0xffff0000a3867812 */ /* 0x000fe200078ec0ff */
[----:B------:R-:W-:Y:S01]  /*8220*/  FFMA R22, R133, R135, R22 ;  /* 0x0000008785167223 */ /* 0x000fe20000000016 */
[----:B------:R-:W-:Y:S01]  /*8230*/  SHF.L.U32 R135, R163, 0x10, RZ ;  /* 0x00000010a3877819 */ /* 0x000fe200000006ff */
[C---:B------:R-:W-:Y:S01]  /*8240*/  FMUL R23, R130.reuse, R45 ;  /* 0x0000002d82177220 */ /* 0x040fe20000400000 */
[C---:B------:R-:W-:Y:S01]  /*8250*/  FMUL R88, R130.reuse, R46 ;  /* 0x0000002e82587220 */ /* 0x040fe20000400000 */
[C---:B------:R-:W-:Y:S01]  /*8260*/  FMUL R89, R130.reuse, R47 ;  /* 0x0000002f82597220 */ /* 0x040fe20000400000 */
[----:B------:R-:W-:Y:S01]  /*8270*/  FMUL R90, R130, R48 ;  /* 0x00000030825a7220 */ /* 0x000fe20000400000 */
[C---:B------:R-:W-:Y:S01]  /*8280*/  FFMA R23, R133.reuse, R132, R23 ;  /* 0x0000008485177223 */ /* 0x040fe20000000017 */
[C---:B------:R-:W-:Y:S01]  /*8290*/  SHF.L.U32 R132, R156.reuse, 0x10, RZ ;  /* 0x000000109c847819 */ /* 0x040fe200000006ff */
[----:B------:R-:W-:Y:S01]  /*82a0*/  FFMA R88, R133, R135, R88 ;  /* 0x0000008785587223 */ /* 0x000fe20000000058 */
[----:B------:R-:W-:Y:S01]  /*82b0*/  SHF.L.U32 R135, R159, 0x10, RZ ;  /* 0x000000109f877819 */ /* 0x000fe200000006ff */
[C---:B------:R-:W-:Y:S01]  /*82c0*/  FFMA R89, R133.reuse, R134, R89 ;  /* 0x0000008685597223 */ /* 0x040fe20000000059 */
[----:B------:R-:W-:Y:S01]  /*82d0*/  LOP3.LUT R134, R156, 0xffff0000, RZ, 0xc0, !PT ;  /* 0xffff00009c867812 */ /* 0x000fe200078ec0ff */
[C---:B------:R-:W-:Y:S01]  /*82e0*/  FMUL R91, R130.reuse, R49 ;  /* 0x00000031825b7220 */ /* 0x040fe20000400000 */
[----:B------:R-:W-:Y:S01]  /*82f0*/  FFMA R90, R133, R132, R90 ;  /* 0x00000084855a7223 */ /* 0x000fe2000000005a */
[----:B------:R-:W-:Y:S01]  /*8300*/  SHF.L.U32 R132, R157, 0x10, RZ ;  /* 0x000000109d847819 */ /* 0x000fe200000006ff */
[C---:B------:R-:W-:Y:S01]  /*8310*/  FMUL R92, R130.reuse, R50 ;  /* 0x00000032825c7220 */ /* 0x040fe20000400000 */
[----:B------:R-:W-:Y:S01]  /*8320*/  FFMA R91, R133, R134, R91 ;  /* 0x00000086855b7223 */ /* 0x000fe2000000005b */
[----:B------:R-:W-:Y:S01]  /*8330*/  LOP3.LUT R134, R157, 0xffff0000, RZ, 0xc0, !PT ;  /* 0xffff00009d867812 */ /* 0x000fe200078ec0ff */
[----:B------:R-:W-:Y:S01]  /*8340*/  FMUL R93, R130, R51 ;  /* 0x00000033825d7220 */ /* 0x000fe20000400000 */
[----:B------:R1:W-:Y:S01]  /*8350*/  @!P0 STS.128 [R191], R204 ;  /* 0x000000ccbf008388 */ /* 0x0003e20000000c00 */
[C---:B------:R-:W-:Y:S01]  /*8360*/  FFMA R92, R133.reuse, R132, R92 ;  /* 0x00000084855c7223 */ /* 0x040fe2000000005c */
[----:B------:R-:W-:Y:S01]  /*8370*/  SHF.L.U32 R132, R158, 0x10, RZ ;  /* 0x000000109e847819 */ /* 0x000fe200000006ff */
[----:B------:R-:W-:Y:S01]  /*8380*/  FMUL R94, R130, R52 ;  /* 0x00000034825e7220 */ /* 0x000fe20000400000 */
[C---:B------:R-:W-:Y:S01]  /*8390*/  FFMA R93, R133.reuse, R134, R93 ;  /* 0x00000086855d7223 */ /* 0x040fe2000000005d */
[----:B------:R-:W-:Y:S01]  /*83a0*/  LOP3.LUT R134, R158, 0xffff0000, RZ, 0xc0, !PT ;  /* 0xffff00009e867812 */ /* 0x000fe200078ec0ff */
[----:B------:R-:W-:Y:S01]  /*83b0*/  FMUL R95, R130, R53 ;  /* 0x00000035825f7220 */ /* 0x000fe20000400000 */
[C---:B------:R-:W-:Y:S01]  /*83c0*/  FFMA R94, R133.reuse, R132, R94 ;  /* 0x00000084855e7223 */ /* 0x040fe2000000005e */
[----:B------:R-:W-:Y:S01]  /*83d0*/  SHF.L.U32 R132, R152, 0x10, RZ ;  /* 0x0000001098847819 */ /* 0x000fe200000006ff */
[C---:B------:R-:W-:Y:S01]  /*83e0*/  FMUL R96, R130.reuse, R54 ;  /* 0x0000003682607220 */ /* 0x040fe20000400000 */
[C---:B------:R-:W-:Y:S01]  /*83f0*/  FMUL R97, R130.reuse, R55 ;  /* 0x0000003782617220 */ /* 0x040fe20000400000 */
[----:B------:R3:W-:Y:S01]  /*8400*/  @!P0 STS.128 [R199+0x10], R208 ;  /* 0x000010d0c7008388 */ /* 0x0007e20000000c00 */
[----:B------:R-:W-:Y:S01]  /*8410*/  FMUL R98, R130, R56 ;  /* 0x0000003882627220 */ /* 0x000fe20000400000 */
[C---:B------:R-:W-:Y:S01]  /*8420*/  FFMA R95, R133.reuse, R134, R95 ;  /* 0x00000086855f7223 */ /* 0x040fe2000000005f */
[----:B------:R-:W-:Y:S01]  /*8430*/  LOP3.LUT R134, R154, 0xffff0000, RZ, 0xc0, !PT ;  /* 0xffff00009a867812 */ /* 0x000fe200078ec0ff */
[----:B------:R-:W-:Y:S01]  /*8440*/  FFMA R96, R133, R135, R96 ;  /* 0x0000008785607223 */ /* 0x000fe20000000060 */
[----:B------:R-:W-:Y:S01]  /*8450*/  SHF.L.U32 R135, R153, 0x10, RZ ;  /* 0x0000001099877819 */ /* 0x000fe200000006ff */
[----:B------:R-:W-:Y:S01]  /*8460*/  FFMA R97, R133, R136, R97 ;  /* 0x0000008885617223 */ /* 0x000fe20000000061 */
[----:B------:R-:W-:Y:S01]  /*8470*/  LOP3.LUT R136, R145, 0xffff0000, RZ, 0xc0, !PT ;  /* 0xffff000091887812 */ /* 0x000fe200078ec0ff */
[C---:B------:R-:W-:Y:S01]  /*8480*/  FFMA R98, R133.reuse, R132, R98 ;  /* 0x0000008485627223 */ /* 0x040fe20000000062 */
[----:B------:R-:W-:Y:S01]  /*8490*/  LOP3.LUT R132, R152, 0xffff0000, RZ, 0xc0, !PT ;  /* 0xffff000098847812 */ /* 0x000fe200078ec0ff */
[C---:B------:R-:W-:Y:S01]  /*84a0*/  FMUL R99, R130.reuse, R57 ;  /* 0x0000003982637220 */ /* 0x040fe20000400000 */
[C---:B------:R-:W-:Y:S01]  /*84b0*/  FMUL R100, R130.reuse, R58 ;  /* 0x0000003a82647220 */ /* 0x040fe20000400000 */
[C---:B------:R-:W-:Y:S01]  /*84c0*/  FMUL R101, R130.reuse, R59 ;  /* 0x0000003b82657220 */ /* 0x040fe20000400000 */
[----:B------:R-:W-:Y:S01]  /*84d0*/  FMUL R102, R130, R60 ;  /* 0x0000003c82667220 */ /* 0x000fe20000400000 */
[----:B------:R-:W-:Y:S01]  /*84e0*/  FFMA R99, R133, R132, R99 ;  /* 0x0000008485637223 */ /* 0x000fe20000000063 */
[----:B------:R-:W-:Y:S01]  /*84f0*/  LOP3.LUT R132, R153, 0xffff0000, RZ, 0xc0, !PT ;  /* 0xffff000099847812 */ /* 0x000fe200078ec0ff */
[----:B------:R-:W-:Y:S01]  /*8500*/  FFMA R100, R133, R135, R100 ;  /* 0x0000008785647223 */ /* 0x000fe20000000064 */
[----:B------:R-:W-:Y:S01]  /*8510*/  SHF.L.U32 R135, R154, 0x10, RZ ;  /* 0x000000109a877819 */ /* 0x000fe200000006ff */
[C---:B------:R-:W-:Y:S01]  /*8520*/  FMUL R103, R130.reuse, R61 ;  /* 0x0000003d82677220 */ /* 0x040fe20000400000 */
[C---:B------:R-:W-:Y:S01]  /*8530*/  FMUL R104, R130.reuse, R62 ;  /* 0x0000003e82687220 */ /* 0x040fe20000400000 */
[----:B-1----:R-:W-:Y:S01]  /*8540*/  F2FP.BF16.F32.PACK_AB R204, R19, R18 ;  /* 0x0000001213cc723e */ /* 0x002fe200000010ff */
[----:B------:R-:W-:Y:S01]  /*8550*/  FFMA R101, R133, R132, R101 ;  /* 0x0000008485657223 */ /* 0x000fe20000000065 */
[----:B------:R-:W-:Y:S01]  /*8560*/  SHF.L.U32 R132, R155, 0x10, RZ ;  /* 0x000000109b847819 */ /* 0x000fe200000006ff */
[----:B------:R-:W-:Y:S01]  /*8570*/  FFMA R102, R133, R135, R102 ;  /* 0x0000008785667223 */ /* 0x000fe20000000066 */
[----:B------:R-:W-:Y:S01]  /*8580*/  F2FP.BF16.F32.PACK_AB R205, R21, R20 ;  /* 0x0000001415cd723e */ /* 0x000fe200000010ff */
[----:B------:R-:W-:Y:S01]  /*8590*/  FFMA R103, R133, R134, R103 ;  /* 0x0000008685677223 */ /* 0x000fe20000000067 */
[----:B------:R-:W-:Y:S01]  /*85a0*/  LOP3.LUT R134, R155, 0xffff0000, RZ, 0xc0, !PT ;  /* 0xffff00009b867812 */ /* 0x000fe200078ec0ff */
[----:B------:R-:W-:Y:S01]  /*85b0*/  FMUL R105, R130, R63 ;  /* 0x0000003f82697220 */ /* 0x000fe20000400000 */
[----:B------:R-:W-:Y:S01]  /*85c0*/  F2FP.BF16.F32.PACK_AB R206, R23, R22 ;  /* 0x0000001617ce723e */ /* 0x000fe200000010ff */
[----:B------:R-:W-:Y:S01]  /*85d0*/  FFMA R104, R133, R132, R104 ;  /* 0x0000008485687223 */ /* 0x000fe20000000068 */
[----:B------:R-:W-:Y:S01]  /*85e0*/  F2FP.BF16.F32.PACK_AB R207, R89, R88 ;  /* 0x0000005859cf723e */ /* 0x000fe200000010ff */
[----:B------:R-:W-:Y:S01]  /*85f0*/  FFMA R105, R133, R134, R105 ;  /* 0x0000008685697223 */ /* 0x000fe20000000069 */
[----:B------:R-:W-:Y:S01]  /*8600*/  SHF.L.U32 R132, R148, 0x10, RZ ;  /* 0x0000001094847819 */ /* 0x000fe200000006ff */
[----:B------:R-:W-:Y:S01]  /*8610*/  FMUL R106, R130, R64 ;  /* 0x00000040826a7220 */ /* 0x000fe20000400000 */
[----:B------:R-:W-:Y:S01]  /*8620*/  LOP3.LUT R134, R148, 0xffff0000, RZ, 0xc0, !PT ;  /* 0xffff000094867812 */ /* 0x000fe200078ec0ff */
[----:B------:R1:W-:Y:S01]  /*8630*/  @!P0 STS.128 [R197+0x20], R204 ;  /* 0x000020ccc5008388 */ /* 0x0003e20000000c00 */
[----:B------:R-:W-:Y:S01]  /*8640*/  SHF.L.U32 R135, R149, 0x10, RZ ;  /* 0x0000001095877819 */ /* 0x000fe200000006ff */
[C---:B------:R-:W-:Y:S01]  /*8650*/  FMUL R107, R130.reuse, R65 ;  /* 0x00000041826b7220 */ /* 0x040fe20000400000 */
[----:B---3--:R-:W-:Y:S01]  /*8660*/  F2FP.BF16.F32.PACK_AB R208, R91, R90 ;  /* 0x0000005a5bd0723e */ /* 0x008fe200000010ff */
[C---:B------:R-:W-:Y:S01]  /*8670*/  FMUL R108, R130.reuse, R66 ;  /* 0x00000042826c7220 */ /* 0x040fe20000400000 */
[----:B------:R-:W-:Y:S01]  /*8680*/  F2FP.BF16.F32.PACK_AB R209, R93, R92 ;  /* 0x0000005c5dd1723e */ /* 0x000fe200000010ff */
[----:B------:R-:W-:Y:S01]  /*8690*/  FFMA R106, R133, R132, R106 ;  /* 0x00000084856a7223 */ /* 0x000fe2000000006a */
[----:B------:R-:W-:Y:S01]  /*86a0*/  F2FP.BF16.F32.PACK_AB R210, R95, R94 ;  /* 0x0000005e5fd2723e */ /* 0x000fe200000010ff */
[----:B------:R-:W-:Y:S01]  /*86b0*/  FFMA R107, R133, R134, R107 ;  /* 0x00000086856b7223 */ /* 0x000fe2000000006b */
[----:B------:R-:W-:Y:S01]  /*86c0*/  F2FP.BF16.F32.PACK_AB R211, R97, R96 ;  /* 0x0000006061d3723e */ /* 0x000fe200000010ff */
[----:B------:R-:W-:Y:S01]  /*86d0*/  FFMA R108, R133, R135, R108 ;  /* 0x00000087856c7223 */ /* 0x000fe2000000006c */
[----:B------:R-:W-:Y:S01]  /*86e0*/  LOP3.LUT R132, R149, 0xffff0000, RZ, 0xc0, !PT ;  /* 0xffff000095847812 */ /* 0x000fe200078ec0ff */
[----:B------:R-:W-:Y:S01]  /*86f0*/  FMUL R109, R130, R67 ;  /* 0x00000043826d7220 */ /* 0x000fe20000400000 */
[C---:B------:R-:W-:Y:S01]  /*8700*/  SHF.L.U32 R135, R150.reuse, 0x10, RZ ;  /* 0x0000001096877819 */ /* 0x040fe200000006ff */
[----:B------:R3:W-:Y:S01]  /*8710*/  @!P0 STS.128 [R196+0x10], R208 ;  /* 0x000010d0c4008388 */ /* 0x0007e20000000c00 */
[----:B------:R-:W-:Y:S01]  /*8720*/  LOP3.LUT R134, R150, 0xffff0000, RZ, 0xc0, !PT ;  /* 0xffff000096867812 */ /* 0x000fe200078ec0ff */
[C---:B------:R-:W-:Y:S01]  /*8730*/  FMUL R110, R130.reuse, R68 ;  /* 0x00000044826e7220 */ /* 0x040fe20000400000 */
[C---:B------:R-:W-:Y:S01]  /*8740*/  FMUL R111, R130.reuse, R69 ;  /* 0x00000045826f7220 */ /* 0x040fe20000400000 */
[----:B------:R-:W-:Y:S01]  /*8750*/  FFMA R109, R133, R132, R109 ;  /* 0x00000084856d7223 */ /* 0x000fe2000000006d */
[----:B------:R-:W-:Y:S01]  /*8760*/  SHF.L.U32 R132, R151, 0x10, RZ ;  /* 0x0000001097847819 */ /* 0x000fe200000006ff */
[----:B------:R-:W-:Y:S01]  /*8770*/  FFMA R110, R133, R135, R110 ;  /* 0x00000087856e7223 */ /* 0x000fe2000000006e */
[----:B------:R-:W-:Y:S01]  /*8780*/  SHF.L.U32 R135, R141, 0x10, RZ ;  /* 0x000000108d877819 */ /* 0x000fe200000006ff */
[----:B------:R-:W-:Y:S01]  /*8790*/  FFMA R111, R133, R134, R111 ;  /* 0x00000086856f7223 */ /* 0x000fe2000000006f */
[----:B------:R-:W-:Y:S01]  /*87a0*/  LOP3.LUT R134, R151, 0xffff0000, RZ, 0xc0, !PT ;  /* 0xffff000097867812 */ /* 0x000fe200078ec0ff */
[C---:B------:R-:W-:Y:S01]  /*87b0*/  FMUL R112, R130.reuse, R70 ;  /* 0x0000004682707220 */ /* 0x040fe20000400000 */
[C---:B------:R-:W-:Y:S01]  /*87c0*/  FMUL R113, R130.reuse, R71 ;  /* 0x0000004782717220 */ /* 0x040fe20000400000 */
[C---:B------:R-:W-:Y:S01]  /*87d0*/  FMUL R114, R130.reuse, R72 ;  /* 0x0000004882727220 */ /* 0x040fe20000400000 */
[----:B------:R-:W-:Y:S01]  /*87e0*/  FMUL R115, R130, R73 ;  /* 0x0000004982737220 */ /* 0x000fe20000400000 */
[C---:B------:R-:W-:Y:S01]  /*87f0*/  FFMA R112, R133.reuse, R132, R112 ;  /* 0x0000008485707223 */ /* 0x040fe20000000070 */
[C---:B------:R-:W-:Y:S01]  /*8800*/  SHF.L.U32 R132, R140.reuse, 0x10, RZ ;  /* 0x000000108c847819 */ /* 0x040fe200000006ff */
[----:B------:R-:W-:Y:S01]  /*8810*/  FFMA R113, R133, R134, R113 ;  /* 0x0000008685717223 */ /* 0x000fe20000000071 */
[----:B------:R-:W-:Y:S01]  /*8820*/  LOP3.LUT R134, R140, 0xffff0000, RZ, 0xc0, !PT ;  /* 0xffff00008c867812 */ /* 0x000fe200078ec0ff */
[----:B------:R-:W-:Y:S01]  /*8830*/  FMUL R116, R130, R74 ;  /* 0x0000004a82747220 */ /* 0x000fe20000400000 */
[----:B-1----:R-:W-:Y:S01]  /*8840*/  F2FP.BF16.F32.PACK_AB R204, R99, R98 ;  /* 0x0000006263cc723e */ /* 0x002fe200000010ff */
[----:B------:R-:W-:Y:S01]  /*8850*/  FFMA R114, R133, R132, R114 ;  /* 0x0000008485727223 */ /* 0x000fe20000000072 */
[----:B------:R-:W-:Y:S01]  /*8860*/  LOP3.LUT R132, R141, 0xffff0000, RZ, 0xc0, !PT ;  /* 0xffff00008d847812 */ /* 0x000fe200078ec0ff */
[C---:B------:R-:W-:Y:S01]  /*8870*/  FFMA R115, R133.reuse, R134, R115 ;  /* 0x0000008685737223 */ /* 0x040fe20000000073 */
[C---:B------:R-:W-:Y:S01]  /*8880*/  LOP3.LUT R134, R142.reuse, 0xffff0000, RZ, 0xc0, !PT ;  /* 0xffff00008e867812 */ /* 0x040fe200078ec0ff */
[----:B------:R-:W-:Y:S01]  /*8890*/  FFMA R116, R133, R135, R116 ;  /* 0x0000008785747223 */ /* 0x000fe20000000074 */
[----:B------:R-:W-:Y:S01]  /*88a0*/  SHF.L.U32 R135, R142, 0x10, RZ ;  /* 0x000000108e877819 */ /* 0x000fe200000006ff */
[C---:B------:R-:W-:Y:S01]  /*88b0*/  FMUL R117, R130.reuse, R75 ;  /* 0x0000004b82757220 */ /* 0x040fe20000400000 */
[----:B------:R-:W-:Y:S01]  /*88c0*/  F2FP.BF16.F32.PACK_AB R205, R101, R100 ;  /* 0x0000006465cd723e */ /* 0x000fe200000010ff */
[C---:B------:R-:W-:Y:S01]  /*88d0*/  FMUL R118, R130.reuse, R76 ;  /* 0x0000004c82767220 */ /* 0x040fe20000400000 */
[----:B------:R-:W-:Y:S01]  /*88e0*/  F2FP.BF16.F32.PACK_AB R206, R103, R102 ;  /* 0x0000006667ce723e */ /* 0x000fe200000010ff */
[C---:B------:R-:W-:Y:S01]  /*88f0*/  FMUL R119, R130.reuse, R77 ;  /* 0x0000004d82777220 */ /* 0x040fe20000400000 */
[C---:B------:R-:W-:Y:S01]  /*8900*/  FFMA R117, R133.reuse, R132, R117 ;  /* 0x0000008485757223 */ /* 0x040fe20000000075 */
[----:B------:R-:W-:Y:S01]  /*8910*/  FFMA R118, R133, R135, R118 ;  /* 0x0000008785767223 */ /* 0x000fe20000000076 */
[----:B------:R-:W-:Y:S01]  /*8920*/  SHF.L.U32 R132, R143, 0x10, RZ ;  /* 0x000000108f847819 */ /* 0x000fe200000006ff */
[----:B------:R-:W-:Y:S01]  /*8930*/  FFMA R119, R133, R134, R119 ;  /* 0x0000008685777223 */ /* 0x000fe20000000077 */
[----:B------:R-:W-:Y:S01]  /*8940*/  F2FP.BF16.F32.PACK_AB R207, R105, R104 ;  /* 0x0000006869cf723e */ /* 0x000fe200000010ff */
[C---:B------:R-:W-:Y:S01]  /*8950*/  FMUL R120, R130.reuse, R78 ;  /* 0x0000004e82787220 */ /* 0x040fe20000400000 */
[----:B------:R-:W-:Y:S01]  /*8960*/  LOP3.LUT R134, R143, 0xffff0000, RZ, 0xc0, !PT ;  /* 0xffff00008f867812 */ /* 0x000fe200078ec0ff */
[----:B------:R-:W-:Y:S01]  /*8970*/  FMUL R121, R130, R79 ;  /* 0x0000004f82797220 */ /* 0x000fe20000400000 */
[----:B---3--:R-:W-:Y:S01]  /*8980*/  F2FP.BF16.F32.PACK_AB R208, R107, R106 ;  /* 0x0000006a6bd0723e */ /* 0x008fe200000010ff */
[----:B------:R1:W-:Y:S01]  /*8990*/  @!P0 STS.128 [R191+0x1000], R204 ;  /* 0x001000ccbf008388 */ /* 0x0003e20000000c00 */
[C---:B------:R-:W-:Y:S01]  /*89a0*/  FFMA R120, R133.reuse, R132, R120 ;  /* 0x0000008485787223 */ /* 0x040fe20000000078 */
[----:B------:R-:W-:Y:S01]  /*89b0*/  FFMA R121, R133, R134, R121 ;  /* 0x0000008685797223 */ /* 0x000fe20000000079 */
[----:B------:R-:W-:Y:S01]  /*89c0*/  SHF.L.U32 R132, R144, 0x10, RZ ;  /* 0x0000001090847819 */ /* 0x000fe200000006ff */
[----:B------:R-:W-:Y:S01]  /*89d0*/  FMUL R122, R130, R80 ;  /* 0x00000050827a7220 */ /* 0x000fe20000400000 */
[----:B------:R-:W-:Y:S01]  /*89e0*/  LOP3.LUT R134, R144, 0xffff0000, RZ, 0xc0, !PT ;  /* 0xffff000090867812 */ /* 0x000fe200078ec0ff */
[C---:B------:R-:W-:Y:S01]  /*89f0*/  FMUL R123, R130.reuse, R81 ;  /* 0x00000051827b7220 */ /* 0x040fe20000400000 */
[----:B------:R-:W-:Y:S01]  /*8a00*/  SHF.L.U32 R135, R145, 0x10, RZ ;  /* 0x0000001091877819 */ /* 0x000fe200000006ff */
[C---:B------:R-:W-:Y:S01]  /*8a10*/  FMUL R124, R130.reuse, R82 ;  /* 0x00000052827c7220 */ /* 0x040fe20000400000 */
[----:B------:R-:W-:Y:S01]  /*8a20*/  F2FP.BF16.F32.PACK_AB R209, R109, R108 ;  /* 0x0000006c6dd1723e */ /* 0x000fe200000010ff */
[----:B------:R-:W-:Y:S01]  /*8a30*/  FMUL R125, R130, R83 ;  /* 0x00000053827d7220 */ /* 0x000fe20000400000 */
[----:B------:R-:W-:Y:S01]  /*8a40*/  F2FP.BF16.F32.PACK_AB R210, R111, R110 ;  /* 0x0000006e6fd2723e */ /* 0x000fe200000010ff */
[----:B------:R-:W-:Y:S01]  /*8a50*/  FFMA R122, R133, R132, R122 ;  /* 0x00000084857a7223 */ /* 0x000fe2000000007a */
[----:B------:R-:W-:Y:S01]  /*8a60*/  F2FP.BF16.F32.PACK_AB R211, R113, R112 ;  /* 0x0000007071d3723e */ /* 0x000fe200000010ff */
[C---:B------:R-:W-:Y:S01]  /*8a70*/  FFMA R123, R133.reuse, R134, R123 ;  /* 0x00000086857b7223 */ /* 0x040fe2000000007b */
[----:B------:R-:W-:Y:S01]  /*8a80*/  SHF.L.U32 R132, R146, 0x10, RZ ;  /* 0x0000001092847819 */ /* 0x000fe200000006ff */
[C---:B------:R-:W-:Y:S01]  /*8a90*/  FFMA R124, R133.reuse, R135, R124 ;  /* 0x00000087857c7223 */ /* 0x040fe2000000007c */
[----:B------:R-:W-:Y:S01]  /*8aa0*/  FMUL R126, R130, R84 ;  /* 0x00000054827e7220 */ /* 0x000fe20000400000 */
[----:B------:R1:W-:Y:S01]  /*8ab0*/  @!P0 STS.128 [R199+0x1010], R208 ;  /* 0x001010d0c7008388 */ /* 0x0003e20000000c00 */
[----:B------:R-:W-:Y:S01]  /*8ac0*/  LOP3.LUT R134, R146, 0xffff0000, RZ, 0xc0, !PT ;  /* 0xffff000092867812 */ /* 0x000fe200078ec0ff */
[----:B------:R-:W-:Y:S01]  /*8ad0*/  FFMA R125, R133, R136, R125 ;  /* 0x00000088857d7223 */ /* 0x000fe2000000007d */
[C---:B------:R-:W-:Y:S01]  /*8ae0*/  FMUL R127, R130.reuse, R85 ;  /* 0x00000055827f7220 */ /* 0x040fe20000400000 */
[C---:B------:R-:W-:Y:S01]  /*8af0*/  SHF.L.U32 R135, R147.reuse, 0x10, RZ ;  /* 0x0000001093877819 */ /* 0x040fe200000006ff */
[C---:B------:R-:W-:Y:S01]  /*8b00*/  FMUL R128, R130.reuse, R86 ;  /* 0x0000005682807220 */ /* 0x040fe20000400000 */
[----:B------:R-:W-:Y:S01]  /*8b10*/  LOP3.LUT R136, R147, 0xffff0000, RZ, 0xc0, !PT ;  /* 0xffff000093887812 */ /* 0x000fe200078ec0ff */
[----:B------:R-:W-:Y:S01]  /*8b20*/  FMUL R129, R130, R87 ;  /* 0x0000005782817220 */ /* 0x000fe20000400000 */
[----:B------:R-:W-:Y:S01]  /*8b30*/  F2FP.BF16.F32.PACK_AB R212, R115, R114 ;  /* 0x0000007273d4723e */ /* 0x000fe200000010ff */
[----:B------:R-:W-:Y:S01]  /*8b40*/  FFMA R126, R133, R132, R126 ;  /* 0x00000084857e7223 */ /* 0x000fe2000000007e */
[----:B------:R-:W-:Y:S01]  /*8b50*/  F2FP.BF16.F32.PACK_AB R213, R117, R116 ;  /* 0x0000007475d5723e */ /* 0x000fe200000010ff */
[----:B------:R-:W-:Y:S01]  /*8b60*/  FFMA R127, R133, R134, R127 ;  /* 0x00000086857f7223 */ /* 0x000fe2000000007f */
[----:B------:R-:W-:Y:S01]  /*8b70*/  F2FP.BF16.F32.PACK_AB R214, R119, R118 ;  /* 0x0000007677d6723e */ /* 0x000fe200000010ff */
[----:B------:R-:W-:Y:S01]  /*8b80*/  FFMA R128, R133, R135, R128 ;  /* 0x0000008785807223 */ /* 0x000fe20000000080 */
[----:B------:R-:W-:Y:S01]  /*8b90*/  F2FP.BF16.F32.PACK_AB R215, R121, R120 ;  /* 0x0000007879d7723e */ /* 0x000fe200000010ff */
[----:B------:R-:W-:Y:S01]  /*8ba0*/  FFMA R129, R133, R136, R129 ;  /* 0x0000008885817223 */ /* 0x000fe20000000081 */
[----:B------:R-:W-:Y:S02]  /*8bb0*/  F2FP.BF16.F32.PACK_AB R216, R123, R122 ;  /* 0x0000007a7bd8723e */ /* 0x000fe400000010ff */
[----:B------:R-:W-:Y:S01]  /*8bc0*/  F2FP.BF16.F32.PACK_AB R217, R125, R124 ;  /* 0x0000007c7dd9723e */ /* 0x000fe200000010ff */
[----:B------:R1:W-:Y:S01]  /*8bd0*/  @!P0 STS.128 [R197+0x1020], R212 ;  /* 0x001020d4c5008388 */ /* 0x0003e20000000c00 */
[----:B------:R-:W-:Y:S02]  /*8be0*/  F2FP.BF16.F32.PACK_AB R218, R127, R126 ;  /* 0x0000007e7fda723e */ /* 0x000fe400000010ff */
[----:B------:R-:W-:Y:S05]  /*8bf0*/  F2FP.BF16.F32.PACK_AB R219, R129, R128 ;  /* 0x0000008081db723e */ /* 0x000fea00000010ff */
[----:B------:R1:W-:Y:S01]  /*8c00*/  @!P0 STS.128 [R196+0x1010], R216 ;  /* 0x001010d8c4008388 */ /* 0x0003e20000000c00 */
[----:B------:R-:W-:Y:S01]  /*8c10*/  @!PT LDS RZ, [RZ] ;  /* 0x00000000fffff984 */ /* 0x000fe20000000800 */
[----:B------:R-:W-:Y:S01]  /*8c20*/  @!PT LDS RZ, [RZ] ;  /* 0x00000000fffff984 */ /* 0x000fe20000000800 */
[----:B------:R-:W-:Y:S01]  /*8c30*/  @!PT LDS RZ, [RZ] ;  /* 0x00000000fffff984 */ /* 0x000fe20000000800 */
[----:B------:R-:W-:Y:S01]  /*8c40*/  @!PT LDS RZ, [RZ] ;  /* 0x00000000fffff984 */ /* 0x000fe20000000800 */
[----:B------:R3:W-:Y:S07]  /*8c50*/  MEMBAR.ALL.CTA ;  /* 0x0000000000007992 */ /* 0x0007ee0000008000 */
[----:B---3--:R-:W3:Y:S01]  /*8c60*/  FENCE.VIEW.ASYNC.S ;  /* 0x00000000000073c6 */ /* 0x008ee20000000000 */
[----:B------:R-:W-:Y:S05]  /*8c70*/  WARPSYNC.ALL ;  /* 0x0000000000007948 */ /* 0x000fea0003800000 */
[----:B------:R-:W-:Y:S01]  /*8c80*/  BSSY.RECONVERGENT B0, `(.L_x_118) ;  /* 0x0000012000007945 */ /* 0x000fe20003800200 */
[----:B---3--:R-:W-:Y:S06]  /*8c90*/  BAR.SYNC.DEFER_BLOCKING 0x1, 0x80 ;  /* 0x0042000000007b1d */ /* 0x008fec0000010000 */
[----:B------:R-:W-:Y:S05]  /*8ca0*/  @P1 BRA `(.L_x_119) ;  /* 0x00000000003c1947 */ /* 0x000fea0003800000 */
[----:B------:R-:W-:Y:S01]  /*8cb0*/  UIADD3 UR4, UPT, UPT, UR44, 0x200, URZ ;  /* 0x000002002c047890 */ /* 0x000fe2000fffe0ff */
[----:B------:R-:W-:Y:S01]  /*8cc0*/  R2UR UR49, R202 ;  /* 0x00000000ca3172ca */ /* 0x000fe200000e0000 */
[----:B------:R-:W-:Y:S01]  /*8cd0*/  UMOV UR51, UR36 ;  /* 0x0000002400337c82 */ /* 0x000fe20008000000 */
[----:B------:R-:W-:Y:S01]  /*8ce0*/  UIADD3 UR8, UPT, UPT, UR44, 0x1200, URZ ;  /* 0x000012002c087890 */ /* 0x000fe2000fffe0ff */
[----:B------:R-:W-:Y:S02]  /*8cf0*/  UMOV UR10, UR50 ;  /* 0x00000032000a7c82 */ /* 0x000fe40008000000 */
[----:B------:R-:W-:Y:S01]  /*8d00*/  IMAD.U32 R184, RZ, RZ, UR4 ;  /* 0x00000004ffb87e24 */ /* 0x000fe2000f8e00ff */
[----:B------:R-:W-:Y:S01]  /*8d10*/  UIADD3 UR4, UP0, UPT, UR54, 0xa80, URZ ;  /* 0x00000a8036047890 */ /* 0x000fe2000ff1e0ff */
[----:B------:R-:W-:Y:S03]  /*8d20*/  UMOV UR11, UR36 ;  /* 0x00000024000b7c82 */ /* 0x000fe60008000000 */
[----:B------:R-:W-:Y:S01]  /*8d30*/  R2UR UR48, R184 ;  /* 0x00000000b83072ca */ /* 0x000fe200000e0000 */
[----:B------:R-:W-:Y:S02]  /*8d40*/  UIADD3.X UR5, UPT, UPT, URZ, UR55, URZ, UP0, !UPT ;  /* 0x00000037ff057290 */ /* 0x000fe400087fe4ff */
[----:B------:R-:W-:Y:S10]  /*8d50*/  UIADD3 UR9, UPT, UPT, UR49, 0x80, URZ ;  /* 0x0000008031097890 */ /* 0x000ff4000fffe0ff */
[----:B------:R3:W-:Y:S01]  /*8d60*/  UTMASTG.3D [UR48], [UR4] ;  /* 0x00000030040073b5 */ /* 0x0007e20008010000 */
[----:B------:R3:W-:Y:S01]  /*8d70*/  UTMASTG.3D [UR8], [UR4] ;  /* 0x00000008040073b5 */ /* 0x0007e20008010000 */
[----:B------:R0:W-:Y:S01]  /*8d80*/  UTMACMDFLUSH ;  /* 0x00000000000079b7 */ /* 0x0001e20000000000 */
[----:B---3--:R-:W-:Y:S04]  /*8d90*/  DEPBAR.LE SB0, 0x1 ;  /* 0x000080400000791a */ /* 0x008fe80000000000 */
.L_x_119:
[----:B------:R-:W-:Y:S05]  /*8da0*/  BSYNC.RECONVERGENT B0 ;  /* 0x0000000000007941 */ /* 0x000fea0003800200 */
.L_x_118:
[----:B------:R-:W-:Y:S01]  /*8db0*/  BAR.SYNC.DEFER_BLOCKING 0x1, 0x80 ;  /* 0x0042000000007b1d */ /* 0x000fe20000010000 */
[----:B------:R-:W-:Y:S01]  /*8dc0*/  ISETP.NE.AND P1, PT, R195, RZ, PT ;  /* 0x000000ffc300720c */ /* 0x000fe20003f25270 */
[----:B------:R-:W-:Y:S01]  /*8dd0*/  UISETP.NE.AND UP0, UPT, UR53, URZ, UPT ;  /* 0x000000ff3500728c */ /* 0x000fe2000bf05270 */
[----:B------:R-:W-:Y:S11]  /*8de0*/  LEA R3, R138, UR44, 0x3 ;  /* 0x0000002c8a037c11 */ /* 0x000ff6000f8e18ff */
[----:B------:R-:W-:Y:S01]  /*8df0*/  @P1 SHF.L.U32 R6, RZ, 0x1f, RZ ;  /* 0x0000001fff061819 */ /* 0x000fe200000006ff */
[----:B------:R-:W-:Y:S06]  /*8e00*/  BRA.U !UP0, `(.L_x_120) ;  /* 0x0000000108247547 */ /* 0x000fec000b800000 */
[----:B------:R-:W3:Y:S01]  /*8e10*/  S2R R0, SR_CgaCtaId ;  /* 0x0000000000007919 */ /* 0x000ee20000008800 */
[----:B------:R-:W-:Y:S01]  /*8e20*/  IMAD.U32 R4, RZ, RZ, UR47 ;  /* 0x0000002fff047e24 */ /* 0x000fe2000f8e00ff */
[----:B------:R-:W-:Y:S04]  /*8e30*/  UIADD3 UR4, UPT, UPT, UR47, 0x1, URZ ;  /* 0x000000012f047890 */ /* 0x000fe8000fffe0ff */
[----:B------:R-:W-:Y:S01]  /*8e40*/  @P1 LEA R4, R4, UR44, 0x3 ;  /* 0x0000002c04041c11 */ /* 0x000fe2000f8e18ff */
[----:B------:R-:W-:Y:S04]  /*8e50*/  UISETP.NE.AND UP0, UPT, UR4, 0x4, UPT ;  /* 0x000000040400788c */ /* 0x000fe8000bf05270 */
[----:B------:R-:W-:Y:S01]  /*8e60*/  @P1 VIADD R5, R4, 0x90 ;  /* 0x0000009004051836 */ /* 0x000fe20000000000 */
[----:B------:R-:W-:Y:S04]  /*8e70*/  USEL UR47, UR4, URZ, UP0 ;  /* 0x000000ff042f7287 */ /* 0x000fe80008000000 */
[----:B---3--:R-:W-:Y:S04]  /*8e80*/  @P1 PRMT R0, R0, 0x654, R5 ;  /* 0x0000065400001816 */ /* 0x008fe80000000005 */
[----:B------:R3:W-:Y:S04]  /*8e90*/  @P1 SYNCS.ARRIVE.TRANS64.RED.A1T0 RZ, [R0+URZ], RZ ;  /* 0x000000ff00ff19a7 */ /* 0x0007e800081004ff */
.L_x_120:
[----:B------:R-:W4:Y:S01]  /*8ea0*/  @P1 SYNCS.PHASECHK.TRANS64.TRYWAIT P0, [R3+URZ+0x70], R6 ;  /* 0x00007006030015a7 */ /* 0x000f2200080011ff */
[----:B------:R-:W-:Y:S01]  /*8eb0*/  BSSY B1, `(.L_x_121) ;  /* 0x0000019000017945 */ /* 0x000fe20003800000 */
[----:B----4-:R-:W-:Y:S03]  /*8ec0*/  @P1 SEL R137, RZ, 0x1, !P0 ;  /* 0x00000001ff891807 */ /* 0x010fe60004000000 */
[----:B------:R-:W-:Y:S05]  /*8ed0*/  @!P1 BRA `(.L_x_122) ;  /* 0x0000000000589947 */ /* 0x000fea0003800000 */
[----:B------:R-:W-:Y:S01]  /*8ee0*/  ISETP.NE.AND P1, PT, R139, RZ, PT ;  /* 0x000000ff8b00720c */ /* 0x000fe20003f25270 */
[----:B------:R-:W-:Y:S01]  /*8ef0*/  BSSY B0, `(.L_x_123) ;  /* 0x000000a000007945 */ /* 0x000fe20003800000 */
[----:B------:R-:W-:Y:S11]  /*8f00*/  ISETP.NE.AND P0, PT, R137, RZ, PT ;  /* 0x000000ff8900720c */ /* 0x000ff60003f05270 */
[----:B------:R-:W-:Y:S04]  /*8f10*/  @P1 IMAD R9, R138, 0x2000, R191 ;  /* 0x000020008a091824 */ /* 0x000fe800078e02bf */
[----:B------:R-:W-:Y:S01]  /*8f20*/  @P1 IMAD.IADD R7, R200, 0x1, R9 ;  /* 0x00000001c8071824 */ /* 0x000fe200078e0209 */
[----:B------:R-:W-:Y:S03]  /*8f30*/  @P1 IADD3 R5, PT, PT, R198, R9, RZ ;  /* 0x00000009c6051210 */ /* 0x000fe60007ffe0ff */
[----:B------:R-:W-:Y:S01]  /*8f40*/  @P1 IMAD.IADD R4, R190, 0x1, R7 ;  /* 0x00000001be041824 */ /* 0x000fe200078e0207 */
[----:B------:R-:W-:Y:S06]  /*8f50*/  @P0 BRA `(.L_x_124) ;  /* 0x00000000000c0947 */ /* 0x000fec0003800000 */
[----:B---3--:R-:W-:Y:S04]  /*8f60*/  SHF.L.U32 R0, RZ, 0x1f, RZ ;  /* 0x0000001fff007819 */ /* 0x008fe800000006ff */
[----:B------:R-:W3:Y:S02]  /*8f70*/  SYNCS.PHASECHK.TRANS64.TRYWAIT P0, [R3+URZ+0x70], R0 ;  /* 0x00007000030075a7 */ /* 0x000ee400080011ff */
[----:B---3--:R-:W-:Y:S05]  /*8f80*/  @!P0 BRA `(.L_x_125) ;  /* 0x000000a800888947 */ /* 0x008fea0003800000 */
.L_x_124:
[----:B------:R-:W-:Y:S05]  /*8f90*/  BSYNC B0 ;  /* 0x0000000000007941 */ /* 0x000fea0003800000 */
.L_x_123:
[----:B------:R-:W-:Y:S02]  /*8fa0*/  ISETP.NE.AND P0, PT, R139, RZ, PT ;  /* 0x000000ff8b00720c */ /* 0x000fe40003f05270 */
[----:B------:R-:W-:Y:S11]  /*8fb0*/  IADD3 R138, PT, PT, R138, 0x1, RZ ;  /* 0x000000018a8a7810 */ /* 0x000ff60007ffe0ff */
[----:B------:R4:W1:Y:S04]  /*8fc0*/  @P0 LDS.128 R160, [R5+0x20] ;  /* 0x0000200005a00984 */ /* 0x0008680000000c00 */
[----:B------:R4:W1:Y:S04]  /*8fd0*/  @P0 LDS.128 R140, [R5+0x1020] ;  /* 0x00102000058c0984 */ /* 0x0008680000000c00 */
[----:B------:R4:W1:Y:S04]  /*8fe0*/  @P0 LDS.128 R168, [R9] ;  /* 0x0000000009a80984 */ /* 0x0008680000000c00 */
[----:B------:R4:W1:Y:S04]  /*8ff0*/  @P0 LDS.128 R152, [R9+0x1000] ;  /* 0x0010000009980984 */ /* 0x0008680000000c00 */
[----:B------:R4:W1:Y:S04]  /*9000*/  @P0 LDS.128 R164, [R7+0x10] ;  /* 0x0000100007a40984 */ /* 0x0008680000000c00 */
[----:B------:R4:W1:Y:S04]  /*9010*/  @P0 LDS.128 R148, [R7+0x1010] ;  /* 0x0010100007940984 */ /* 0x0008680000000c00 */
[----:B------:R4:W1:Y:S04]  /*9020*/  @P0 LDS.128 R156, [R4+0x10] ;  /* 0x00001000049c0984 */ /* 0x0008680000000c00 */
[----:B------:R4:W1:Y:S02]  /*9030*/  @P0 LDS.128 R144, [R4+0x1010] ;  /* 0x0010100004900984 */ /* 0x0008640000000c00 */
.L_x_122:
[----:B------:R-:W-:Y:S05]  /*9040*/  BSYNC B1 ;  /* 0x0000000000017941 */ /* 0x000fea0003800000 */
.L_x_121:
[----:B------:R-:W-:Y:S05]  /*9050*/  VIADD R201, R201, 0x400000 ;  /* 0x00400000c9c97836 */ /* 0x000fea0000000000 */
[----:B---3--:R-:W-:Y:S04]  /*9060*/  SHF.R.U32.HI R0, RZ, 0x15, R201 ;  /* 0x00000015ff007819 */ /* 0x008fe800000116c9 */
[----:B------:R-:W-:Y:S04]  /*9070*/  LOP3.LUT R17, R0, 0x3, RZ, 0xc0, !PT ;  /* 0x0000000300117812 */ /* 0x000fe800078ec0ff */
[----:B------:R-:W-:Y:S11]  /*9080*/  ISETP.NE.AND P0, PT, R192, R17, PT ;  /* 0x00000011c000720c */ /* 0x000ff60003f05270 */
[----:B------:R-:W-:Y:S02]  /*9090*/  @!UPT UIADD3 URZ, UPT, UPT, URZ, URZ, URZ ;  /* 0x000000fffffff290 */ /* 0x000fe4000fffe0ff */
[----:B------:R-:W-:Y:S05]  /*90a0*/  @P0 BRA `(.L_x_126) ;  /* 0x0000000000bc0947 */ /* 0x000fea0003800000 */
        /* <DEDUP_REMOVED lines=8> */
[----:B------:R-:W3:Y:S01]  /*9130*/  LDCU.64 UR6, c[0x4][0x78] ;  /* 0x01000f00ff0677ac */ /* 0x000ee20008000a00 */
[----:B------:R-:W1:Y:S01]  /*9140*/  LDC.64 R14, c[0x4][R15] ;  /* 0x010000000f0e7b82 */ /* 0x000e620000000a00 */
[----:B------:R-:W5:Y:S01]  /*9150*/  LDCU.64 UR4, c[0x4][0x10] ;  /* 0x01000200ff0477ac */ /* 0x000f620008000a00 */
[----:B----4-:R-:W-:Y:S01]  /*9160*/  MOV R5, UR9 ;  /* 0x0000000900057c02 */ /* 0x010fe20008000f00 */
[----:B------:R-:W-:Y:S01]  /*9170*/  IMAD.U32 R4, RZ, RZ, UR8 ;  /* 0x00000008ff047e24 */ /* 0x000fe2000f8e00ff */
[----:B---3--:R-:W-:Y:S01]  /*9180*/  MOV R7, UR7 ;  /* 0x0000000700077c02 */ /* 0x008fe20008000f00 */
[----:B------:R-:W-:Y:S01]  /*9190*/  IMAD.U32 R6, RZ, RZ, UR6 ;  /* 0x00000006ff067e24 */ /* 0x000fe2000f8e00ff */
[----:B-----5:R-:W-:Y:S01]  /*91a0*/  MOV R11, UR5 ;  /* 0x00000005000b7c02 */ /* 0x020fe20008000f00 */
[----:B------:R-:W-:Y:S02]  /*91b0*/  IMAD.U32 R10, RZ, RZ, UR4 ;  /* 0x00000004ff0a7e24 */ /* 0x000fe4000f8e00ff */
[----:B------:R-:W-:Y:S07]  /*91c0*/  LEPC R20, `(.L_x_127) ;  /* 0x000000001014794e */ /* 0x000fee0000000000 */
[----:B-12---:R-:W-:Y:S05]  /*91d0*/  CALL.ABS.NOINC R14 ;  /* 0x000000000e007343 */ /* 0x006fea0003c00000 */
.L_x_127:
[----:B------:R-:W-:Y:S05]  /*91e0*/  WARPSYNC.ALL ;  /* 0x0000000000007948 */ /* 0x000fea0003800000 */
[C---:B------:R-:W-:Y:S01]  /*91f0*/  R2UR UR4, R201.reuse ;  /* 0x00000000c90472ca */ /* 0x040fe200000e0000 */
[----:B------:R-:W-:Y:S05]  /*9200*/  VIADD R0, R201, 0x80 ;  /* 0x00000080c9007836 */ /* 0x000fea0000000000 */
[----:B------:R-:W-:Y:S04]  /*9210*/  SHF.R.U32.HI R0, RZ, 0x15, R0 ;  /* 0x00000015ff007819 */ /* 0x000fe80000011600 */
[----:B------:R-:W-:Y:S03]  /*9220*/  LOP3.LUT P0, RZ, R0, 0x3, R181, 0x48, !PT ;  /* 0x0000000300ff7812 */ /* 0x000fe600078048b5 */
[----:B------:R-:W3:Y:S10]  /*9230*/  LDTM.x32 R24, tmem[UR4] ;  /* 0x00000004001879ee */ /* 0x000ef400082c0000 */
[----:B---3--:R-:W-:Y:S05]  /*9240*/  @!P0 BRA `(.L_x_128) ;  /* 0x0000000000408947 */ /* 0x008fea0003800000 */
        /* <DEDUP_REMOVED lines=16> */
.L_x_128:
[----:B------:R-:W-:Y:S05]  /*9350*/  WARPSYNC.ALL ;  /* 0x0000000000007948 */ /* 0x000fea0003800000 */
[----:B------:R-:W-:Y:S11]  /*9360*/  R2UR UR4, R201 ;  /* 0x00000000c90472ca */ /* 0x000ff600000e0000 */
[----:B------:R-:W-:Y:S02]  /*9370*/  @!UPT UIADD3 URZ, UPT, UPT, URZ, URZ, URZ ;  /* 0x000000fffffff290 */ /* 0x000fe4000fffe0ff */
[----:B------:R-:W3:Y:S02]  /*9380*/  LDTM.x32 R56, tmem[UR4+0x80] ;  /* 0x00008004003879ee */ /* 0x000ee400082c0000 */
[----:B---3--:R-:W-:Y:S01]  /*9390*/  NOP ;  /* 0x0000000000007918 */ /* 0x008fe20000000000 */
.L_x_126:
[----:B-1----:R-:W-:Y:S01]  /*93a0*/  SHF.L.U32 R18, R168, 0x10, RZ ;  /* 0x00000010a8127819 */ /* 0x002fe200000006ff */
[----:B------:R-:W-:Y:S01]  /*93b0*/  FMUL R0, R130, R24 ;  /* 0x0000001882007220 */ /* 0x000fe20000400000 */
[C---:B------:R-:W-:Y:S01]  /*93c0*/  SHF.L.U32 R19, R169.reuse, 0x10, RZ ;  /* 0x00000010a9137819 */ /* 0x040fe200000006ff */
[----:B------:R-:W-:Y:S05]  /*93d0*/  WARPSYNC.ALL ;  /* 0x0000000000007948 */ /* 0x000fea0003800000 */
[----:B------:R-:W-:Y:S01]  /*93e0*/  LOP3.LUT R20, R169, 0xffff0000, RZ, 0xc0, !PT ;  /* 0xffff0000a9147812 */ /* 0x000fe200078ec0ff */
[----:B------:R-:W1:Y:S01]  /*93f0*/  S2UR UR5, SR_CgaCtaId ;  /* 0x00000000000579c3 */ /* 0x000e620000008800 */
[----:B------:R-:W-:Y:S01]  /*9400*/  ISETP.NE.AND P1, PT, R192, R17, PT ;  /* 0x00000011c000720c */ /* 0x000fe20003f25270 */
[----:B------:R-:W-:Y:S01]  /*9410*/  FFMA R0, R133, R18, R0 ;  /* 0x0000001285007223 */ /* 0x000fe20000000000 */
[----:B------:R-:W-:Y:S01]  /*9420*/  LOP3.LUT R18, R168, 0xffff0000, RZ, 0xc0, !PT ;  /* 0xffff0000a8127812 */ /* 0x000fe200078ec0ff */
[----:B------:R-:W-:Y:S01]  /*9430*/  FMUL R3, R130, R25 ;  /* 0x0000001982037220 */ /* 0x000fe20000400000 */
[----:B------:R-:W-:Y:S01]  /*9440*/  LOP3.LUT R16, R164, 0xffff0000, RZ, 0xc0, !PT ;  /* 0xffff0000a4107812 */ /* 0x000fe200078ec0ff */
[C---:B----4-:R-:W-:Y:S01]  /*9450*/  FMUL R4, R130.reuse, R26 ;  /* 0x0000001a82047220 */ /* 0x050fe20000400000 */
[----:B------:R-:W-:Y:S01]  /*9460*/  SHF.L.U32 R15, R165, 0x10, RZ ;  /* 0x00000010a50f7819 */ /* 0x000fe200000006ff */
[----:B------:R-:W-:Y:S01]  /*9470*/  FMUL R5, R130, R27 ;  /* 0x0000001b82057220 */ /* 0x000fe20000400000 */
[----:B------:R-:W-:Y:S01]  /*9480*/  SHF.L.U32 R17, R166, 0x10, RZ ;  /* 0x00000010a6117819 */ /* 0x000fe200000006ff */
[C---:B------:R-:W-:Y:S01]  /*9490*/  FFMA R3, R133.reuse, R18, R3 ;  /* 0x0000001285037223 */ /* 0x040fe20000000003 */
[----:B------:R-:W-:Y:S01]  /*94a0*/  SHF.L.U32 R18, R170, 0x10, RZ ;  /* 0x00000010aa127819 */ /* 0x000fe200000006ff */
[C---:B------:R-:W-:Y:S01]  /*94b0*/  FFMA R4, R133.reuse, R19, R4 ;  /* 0x0000001385047223 */ /* 0x040fe20000000004 */
[----:B------:R-:W-:Y:S01]  /*94c0*/  SHF.L.U32 R19, R164, 0x10, RZ ;  /* 0x00000010a4137819 */ /* 0x000fe200000006ff */
[----:B------:R-:W-:Y:S01]  /*94d0*/  FFMA R5, R133, R20, R5 ;  /* 0x0000001485057223 */ /* 0x000fe20000000005 */
[----:B------:R-:W-:Y:S01]  /*94e0*/  LOP3.LUT R20, R170, 0xffff0000, RZ, 0xc0, !PT ;  /* 0xffff0000aa147812 */ /* 0x000fe200078ec0ff */
[C---:B------:R-:W-:Y:S01]  /*94f0*/  FMUL R6, R130.reuse, R28 ;  /* 0x0000001c82067220 */ /* 0x040fe20000400000 */
[----:B------:R-:W-:Y:S01]  /*9500*/  F2FP.BF16.F32.PACK_AB R88, R3, R0 ;  /* 0x000000000358723e */ /* 0x000fe200000010ff */
[C---:B------:R-:W-:Y:S01]  /*9510*/  FMUL R7, R130.reuse, R29 ;  /* 0x0000001d82077220 */ /* 0x040fe20000400000 */
[----:B------:R-:W-:Y:S01]  /*9520*/  F2FP.BF16.F32.PACK_AB R89, R5, R4 ;  /* 0x000000040559723e */ /* 0x000fe200000010ff */
[----:B------:R-:W-:Y:S01]  /*9530*/  FFMA R6, R133, R18, R6 ;  /* 0x0000001285067223 */ /* 0x000fe20000000006 */
[----:B------:R-:W-:Y:S01]  /*9540*/  SHF.L.U32 R18, R171, 0x10, RZ ;  /* 0x00000010ab127819 */ /* 0x000fe200000006ff */
[----:B------:R-:W-:Y:S01]  /*9550*/  FFMA R7, R133, R20, R7 ;  /* 0x0000001485077223 */ /* 0x000fe20000000007 */
[----:B------:R-:W-:Y:S01]  /*9560*/  LOP3.LUT R20, R171, 0xffff0000, RZ, 0xc0, !PT ;  /* 0xffff0000ab147812 */ /* 0x000fe200078ec0ff */
[C---:B------:R-:W-:Y:S01]  /*9570*/  FMUL R8, R130.reuse, R30 ;  /* 0x0000001e82087220 */ /* 0x040fe20000400000 */
[----:B------:R-:W-:Y:S01]  /*9580*/  ISETP.NE.AND P2, PT, R195, RZ, PT ;  /* 0x000000ffc300720c */ /* 0x000fe20003f45270 */
[----:B------:R-:W-:Y:S01]  /*9590*/  FMUL R9, R130, R31 ;  /* 0x0000001f82097220 */ /* 0x000fe20000400000 */
[----:B------:R-:W-:Y:S01]  /*95a0*/  F2FP.BF16.F32.PACK_AB R90, R7, R6 ;  /* 0x00000006075a723e */ /* 0x000fe200000010ff */
[----:B------:R-:W-:Y:S01]  /*95b0*/  UIADD3 UR4, UPT, UPT, UR44, 0xe8, URZ ;  /* 0x000000e82c047890 */ /* 0x000fe2000fffe0ff */
[----:B------:R-:W-:Y:S01]  /*95c0*/  ISETP.NE.AND P0, PT, R192, RZ, PT ;  /* 0x000000ffc000720c */ /* 0x000fe20003f05270 */
[----:B------:R-:W-:Y:S01]  /*95d0*/  FFMA R8, R133, R18, R8 ;  /* 0x0000001285087223 */ /* 0x000fe20000000008 */
[----:B------:R-:W-:Y:S01]  /*95e0*/  LOP3.LUT R18, R165, 0xffff0000, RZ, 0xc0, !PT ;  /* 0xffff0000a5127812 */ /* 0x000fe200078ec0ff */
[----:B------:R-:W-:Y:S01]  /*95f0*/  FFMA R9, R133, R20, R9 ;  /* 0x0000001485097223 */ /* 0x000fe20000000009 */
[----:B------:R-:W-:Y:S01]  /*9600*/  LOP3.LUT R20, R167, 0xffff0000, RZ, 0xc0, !PT ;  /* 0xffff0000a7147812 */ /* 0x000fe200078ec0ff */
[----:B-1----:R-:W-:Y:S01]  /*9610*/  UPRMT UR4, UR5, 0x654, UR4 ;  /* 0x0000065405047896 */ /* 0x002fe20008000004 */
[----:B------:R-:W-:Y:S01]  /*9620*/  NOP ;  /* 0x0000000000007918 */ /* 0x000fe20000000000 */
[C---:B------:R-:W-:Y:S01]  /*9630*/  FMUL R10, R130.reuse, R32 ;  /* 0x00000020820a7220 */ /* 0x040fe20000400000 */
[----:B------:R-:W-:Y:S01]  /*9640*/  F2FP.BF16.F32.PACK_AB R91, R9, R8 ;  /* 0x00000008095b723e */ /* 0x000fe200000010ff */
[C---:B------:R-:W-:Y:S01]  /*9650*/  FMUL R11, R130.reuse, R33 ;  /* 0x00000021820b7220 */ /* 0x040fe20000400000 */
[C---:B------:R-:W-:Y:S01]  /*9660*/  FMUL R12, R130.reuse, R34 ;  /* 0x00000022820c7220 */ /* 0x040fe20000400000 */
[----:B------:R-:W-:Y:S01]  /*9670*/  FMUL R13, R130, R35 ;  /* 0x00000023820d7220 */ /* 0x000fe20000400000 */
[----:B------:R-:W-:Y:S01]  /*9680*/  FFMA R10, R133, R19, R10 ;  /* 0x00000013850a7223 */ /* 0x000fe2000000000a */
[----:B------:R-:W-:Y:S01]  /*9690*/  SHF.L.U32 R19, R167, 0x10, RZ ;  /* 0x00000010a7137819 */ /* 0x000fe200000006ff */
[----:B------:R-:W-:Y:S01]  /*96a0*/  SYNCS.ARRIVE.TRANS64.RED.A1T0 RZ, [UR4], RZ ;  /* 0x000000ffffff79a7 */ /* 0x000fe20008100404 */
[----:B------:R1:W-:Y:S01]  /*96b0*/  @!P1 STS.128 [R191+0x2000], R88 ;  /* 0x00200058bf009388 */ /* 0x0003e20000000c00 */
[C---:B------:R-:W-:Y:S01]  /*96c0*/  FFMA R11, R133.reuse, R16, R11 ;  /* 0x00000010850b7223 */ /* 0x040fe2000000000b */
[C---:B------:R-:W-:Y:S01]  /*96d0*/  FFMA R12, R133.reuse, R15, R12 ;  /* 0x0000000f850c7223 */ /* 0x040fe2000000000c */
[----:B------:R-:W-:Y:S01]  /*96e0*/  FFMA R13, R133, R18, R13 ;  /* 0x00000012850d7223 */ /* 0x000fe2000000000d */
[----:B------:R-:W-:Y:S01]  /*96f0*/  LOP3.LUT R18, R166, 0xffff0000, RZ, 0xc0, !PT ;  /* 0xffff0000a6127812 */ /* 0x000fe200078ec0ff */
[C---:B------:R-:W-:Y:S01]  /*9700*/  FMUL R14, R130.reuse, R36 ;  /* 0x00000024820e7220 */ /* 0x040fe20000400000 */
[----:B------:R-:W-:Y:S01]  /*9710*/  F2FP.BF16.F32.PACK_AB R92, R11, R10 ;  /* 0x0000000a0b5c723e */ /* 0x000fe200000010ff */
[----:B------:R-:W-:Y:S01]  /*9720*/  FMUL R15, R130, R37 ;  /* 0x00000025820f7220 */ /* 0x000fe20000400000 */
[----:B------:R-:W-:Y:S01]  /*9730*/  SHF.L.U32 R11, R160, 0x10, RZ ;  /* 0x00000010a00b7819 */ /* 0x000fe200000006ff */
[----:B------:R-:W-:Y:S01]  /*9740*/  FFMA R14, R133, R17, R14 ;  /* 0x00000011850e7223 */ /* 0x000fe2000000000e */
[----:B------:R-:W-:Y:S01]  /*9750*/  F2FP.BF16.F32.PACK_AB R93, R13, R12 ;  /* 0x0000000c0d5d723e */ /* 0x000fe200000010ff */
[----:B------:R-:W-:Y:S01]  /*9760*/  FMUL R16, R130, R38 ;  /* 0x0000002682107220 */ /* 0x000fe20000400000 */
[----:B------:R-:W-:Y:S01]  /*9770*/  LOP3.LUT R12, R160, 0xffff0000, RZ, 0xc0, !PT ;  /* 0xffff0000a00c7812 */ /* 0x000fe200078ec0ff */
[----:B------:R-:W-:Y:S01]  /*9780*/  FMUL R17, R130, R39 ;  /* 0x0000002782117220 */ /* 0x000fe20000400000 */
[----:B------:R-:W-:Y:S01]  /*9790*/  SHF.L.U32 R13, R161, 0x10, RZ ;  /* 0x00000010a10d7819 */ /* 0x000fe200000006ff */
[C---:B------:R-:W-:Y:S01]  /*97a0*/  FFMA R15, R133.reuse, R18, R15 ;  /* 0x00000012850f7223 */ /* 0x040fe2000000000f */
[----:B------:R-:W-:Y:S01]  /*97b0*/  LOP3.LUT R18, R158, 0xffff0000, RZ, 0xc0, !PT ;  /* 0xffff00009e127812 */ /* 0x000fe200078ec0ff */
[C---:B------:R-:W-:Y:S01]  /*97c0*/  FFMA R16, R133.reuse, R19, R16 ;  /* 0x0000001385107223 */ /* 0x040fe20000000010 */
[C---:B------:R-:W-:Y:S01]  /*97d0*/  FMUL R8, R130.reuse, R40 ;  /* 0x0000002882087220 */ /* 0x040fe20000400000 */
[----:B------:R-:W-:Y:S01]  /*97e0*/  FFMA R17, R133, R20, R17 ;  /* 0x0000001485117223 */ /* 0x000fe20000000011 */
[----:B------:R-:W-:Y:S01]  /*97f0*/  F2FP.BF16.F32.PACK_AB R94, R15, R14 ;  /* 0x0000000e0f5e723e */ /* 0x000fe200000010ff */
[C---:B------:R-:W-:Y:S01]  /*9800*/  FMUL R9, R130.reuse, R41 ;  /* 0x0000002982097220 */ /* 0x040fe20000400000 */
[----:B------:R-:W-:Y:S01]  /*9810*/  LOP3.LUT R14, R161, 0xffff0000, RZ, 0xc0, !PT ;  /* 0xffff0000a10e7812 */ /* 0x000fe200078ec0ff */
[----:B------:R-:W-:Y:S01]  /*9820*/  FFMA R8, R133, R11, R8 ;  /* 0x0000000b85087223 */ /* 0x000fe20000000008 */
[----:B------:R-:W-:Y:S01]  /*9830*/  F2FP.BF16.F32.PACK_AB R95, R17, R16 ;  /* 0x00000010115f723e */ /* 0x000fe200000010ff */
[----:B------:R-:W-:Y:S01]  /*9840*/  FMUL R10, R130, R42 ;  /* 0x0000002a820a7220 */ /* 0x000fe20000400000 */
[----:B------:R-:W-:Y:S01]  /*9850*/  SHF.L.U32 R15, R162, 0x10, RZ ;  /* 0x00000010a20f7819 */ /* 0x000fe200000006ff */
[----:B------:R-:W-:Y:S01]  /*9860*/  FMUL R11, R130, R43 ;  /* 0x0000002b820b7220 */ /* 0x000fe20000400000 */
[----:B------:R-:W-:Y:S01]  /*9870*/  LOP3.LUT R16, R157, 0xffff0000, RZ, 0xc0, !PT ;  /* 0xffff00009d107812 */ /* 0x000fe200078ec0ff */
[----:B------:R-:W-:Y:S01]  /*9880*/  FFMA R9, R133, R12, R9 ;  /* 0x0000000c85097223 */ /* 0x000fe20000000009 */
[----:B------:R-:W-:Y:S01]  /*9890*/  SHF.L.U32 R17, R159, 0x10, RZ ;  /* 0x000000109f117819 */ /* 0x000fe200000006ff */
[----:B------:R-:W-:Y:S01]  /*98a0*/  FFMA R10, R133, R13, R10 ;  /* 0x0000000d850a7223 */ /* 0x000fe2000000000a */
[----:B------:R-:W-:Y:S01]  /*98b0*/  LOP3.LUT R20, R159, 0xffff0000, RZ, 0xc0, !PT ;  /* 0xffff00009f147812 */ /* 0x000fe200078ec0ff */
[----:B------:R-:W-:Y:S01]  /*98c0*/  FFMA R11, R133, R14, R11 ;  /* 0x0000000e850b7223 */ /* 0x000fe2000000000b */
[----:B------:R-:W-:Y:S01]  /*98d0*/  LOP3.LUT R14, R162, 0xffff0000, RZ, 0xc0, !PT ;  /* 0xffff0000a20e7812 */ /* 0x000fe200078ec0ff */
[C---:B------:R-:W-:Y:S01]  /*98e0*/  FMUL R12, R130.reuse, R44 ;  /* 0x0000002c820c7220 */ /* 0x040fe20000400000 */
[----:B-1----:R-:W-:Y:S01]  /*98f0*/  F2FP.BF16.F32.PACK_AB R88, R9, R8 ;  /* 0x000000080958723e */ /* 0x002fe200000010ff */
[----:B------:R1:W-:Y:S01]  /*9900*/  @!P1 STS.128 [R199+0x2010], R92 ;  /* 0x0020105cc7009388 */ /* 0x0003e20000000c00 */
[----:B------:R-:W-:Y:S01]  /*9910*/  F2FP.BF16.F32.PACK_AB R89, R11, R10 ;  /* 0x0000000a0b59723e */ /* 0x000fe200000010ff */
[----:B------:R-:W-:Y:S01]  /*9920*/  FMUL R13, R130, R45 ;  /* 0x0000002d820d7220 */ /* 0x000fe20000400000 */
[----:B------:R-:W-:Y:S01]  /*9930*/  SHF.L.U32 R11, R163, 0x10, RZ ;  /* 0x00000010a30b7819 */ /* 0x000fe200000006ff */
[C---:B------:R-:W-:Y:S01]  /*9940*/  FFMA R12, R133.reuse, R15, R12 ;  /* 0x0000000f850c7223 */ /* 0x040fe2000000000c */
[----:B------:R-:W-:Y:S01]  /*9950*/  SHF.L.U32 R15, R156, 0x10, RZ ;  /* 0x000000109c0f7819 */ /* 0x000fe200000006ff */
[----:B------:R-:W-:Y:S01]  /*9960*/  FFMA R13, R133, R14, R13 ;  /* 0x0000000e850d7223 */ /* 0x000fe2000000000d */
[----:B------:R-:W-:Y:S01]  /*9970*/  LOP3.LUT R14, R163, 0xffff0000, RZ, 0xc0, !PT ;  /* 0xffff0000a30e7812 */ /* 0x000fe200078ec0ff */
[C---:B------:R-:W-:Y:S01]  /*9980*/  FMUL R8, R130.reuse, R46 ;  /* 0x0000002e82087220 */ /* 0x040fe20000400000 */
[C---:B------:R-:W-:Y:S01]  /*9990*/  FMUL R9, R130.reuse, R47 ;  /* 0x0000002f82097220 */ /* 0x040fe20000400000 */
[----:B------:R-:W-:Y:S01]  /*99a0*/  FMUL R10, R130, R48 ;  /* 0x00000030820a7220 */ /* 0x000fe20000400000 */
[----:B------:R-:W-:Y:S01]  /*99b0*/  F2FP.BF16.F32.PACK_AB R90, R13, R12 ;  /* 0x0000000c0d5a723e */ /* 0x000fe200000010ff */
[C---:B------:R-:W-:Y:S01]  /*99c0*/  FFMA R8, R133.reuse, R11, R8 ;  /* 0x0000000b85087223 */ /* 0x040fe20000000008 */
[C---:B------:R-:W-:Y:S01]  /*99d0*/  FFMA R9, R133.reuse, R14, R9 ;  /* 0x0000000e85097223 */ /* 0x040fe20000000009 */
[----:B------:R-:W-:Y:S01]  /*99e0*/  LOP3.LUT R14, R156, 0xffff0000, RZ, 0xc0, !PT ;  /* 0xffff00009c0e7812 */ /* 0x000fe200078ec0ff */
[----:B------:R-:W-:Y:S01]  /*99f0*/  FFMA R10, R133, R15, R10 ;  /* 0x0000000f850a7223 */ /* 0x000fe2000000000a */
[----:B------:R-:W-:Y:S01]  /*9a00*/  SHF.L.U32 R15, R157, 0x10, RZ ;  /* 0x000000109d0f7819 */ /* 0x000fe200000006ff */
[C---:B------:R-:W-:Y:S01]  /*9a10*/  FMUL R11, R130.reuse, R49 ;  /* 0x00000031820b7220 */ /* 0x040fe20000400000 */
[----:B------:R-:W-:Y:S01]  /*9a20*/  F2FP.BF16.F32.PACK_AB R91, R9, R8 ;  /* 0x00000008095b723e */ /* 0x000fe200000010ff */
[C---:B------:R-:W-:Y:S01]  /*9a30*/  FMUL R12, R130.reuse, R50 ;  /* 0x00000032820c7220 */ /* 0x040fe20000400000 */
[C---:B------:R-:W-:Y:S01]  /*9a40*/  FMUL R13, R130.reuse, R51 ;  /* 0x00000033820d7220 */ /* 0x040fe20000400000 */
[C---:B------:R-:W-:Y:S01]  /*9a50*/  FFMA R11, R133.reuse, R14, R11 ;  /* 0x0000000e850b7223 */ /* 0x040fe2000000000b */
[----:B------:R-:W-:Y:S01]  /*9a60*/  FMUL R8, R130, R52 ;  /* 0x0000003482087220 */ /* 0x000fe20000400000 */
[C---:B------:R-:W-:Y:S01]  /*9a70*/  FFMA R12, R133.reuse, R15, R12 ;  /* 0x0000000f850c7223 */ /* 0x040fe2000000000c */
[C---:B------:R-:W-:Y:S01]  /*9a80*/  FFMA R13, R133.reuse, R16, R13 ;  /* 0x00000010850d7223 */ /* 0x040fe2000000000d */
[----:B------:R-:W-:Y:S01]  /*9a90*/  SHF.L.U32 R16, R158, 0x10, RZ ;  /* 0x000000109e107819 */ /* 0x000fe200000006ff */
[C---:B------:R-:W-:Y:S01]  /*9aa0*/  FMUL R9, R130.reuse, R53 ;  /* 0x0000003582097220 */ /* 0x040fe20000400000 */
[C---:B------:R-:W-:Y:S01]  /*9ab0*/  FMUL R14, R130.reuse, R54 ;  /* 0x00000036820e7220 */ /* 0x040fe20000400000 */
[----:B------:R-:W-:Y:S01]  /*9ac0*/  FMUL R15, R130, R55 ;  /* 0x00000037820f7220 */ /* 0x000fe20000400000 */
[----:B------:R3:W-:Y:S01]  /*9ad0*/  @!P1 STS.128 [R197+0x2020], R88 ;  /* 0x00202058c5009388 */ /* 0x0007e20000000c00 */
[----:B------:R-:W-:Y:S01]  /*9ae0*/  FFMA R8, R133, R16, R8 ;  /* 0x0000001085087223 */ /* 0x000fe20000000008 */
[----:B-1----:R-:W-:Y:S01]  /*9af0*/  F2FP.BF16.F32.PACK_AB R93, R13, R12 ;  /* 0x0000000c0d5d723e */ /* 0x002fe200000010ff */
[C---:B------:R-:W-:Y:S01]  /*9b00*/  FFMA R9, R133.reuse, R18, R9 ;  /* 0x0000001285097223 */ /* 0x040fe20000000009 */
[C---:B------:R-:W-:Y:S01]  /*9b10*/  LOP3.LUT R12, R152.reuse, 0xffff0000, RZ, 0xc0, !PT ;  /* 0xffff0000980c7812 */ /* 0x040fe200078ec0ff */
[C---:B------:R-:W-:Y:S01]  /*9b20*/  FFMA R14, R133.reuse, R17, R14 ;  /* 0x00000011850e7223 */ /* 0x040fe2000000000e */
[----:B------:R-:W-:Y:S01]  /*9b30*/  SHF.L.U32 R17, R152, 0x10, RZ ;  /* 0x0000001098117819 */ /* 0x000fe200000006ff */
[----:B------:R-:W-:Y:S01]  /*9b40*/  FFMA R15, R133, R20, R15 ;  /* 0x00000014850f7223 */ /* 0x000fe2000000000f */
[----:B------:R-:W-:Y:S01]  /*9b50*/  F2FP.BF16.F32.PACK_AB R94, R9, R8 ;  /* 0x00000008095e723e */ /* 0x000fe200000010ff */
        /* <DEDUP_REMOVED lines=8> */
[----:B------:R-:W-:Y:S01]  /*9be0*/  FMUL R9, R130, R58 ;  /* 0x0000003a82097220 */ /* 0x000fe20000400000 */
[----:B------:R-:W-:Y:S01]  /*9bf0*/  SHF.L.U32 R18, R154, 0x10, RZ ;  /* 0x000000109a127819 */ /* 0x000fe200000006ff */
[----:B------:R-:W-:Y:S01]  /*9c00*/  FMUL R10, R130, R59 ;  /* 0x0000003b820a7220 */ /* 0x000fe20000400000 */
[----:B------:R-:W-:Y:S01]  /*9c10*/  LOP3.LUT R15, R154, 0xffff0000, RZ, 0xc0, !PT ;  /* 0xffff00009a0f7812 */ /* 0x000fe200078ec0ff */
[----:B------:R-:W-:Y:S01]  /*9c20*/  FMUL R11, R130, R60 ;  /* 0x0000003c820b7220 */ /* 0x000fe20000400000 */
[----:B------:R-:W-:Y:S01]  /*9c30*/  LOP3.LUT R17, R155, 0xffff0000, RZ, 0xc0, !PT ;  /* 0xffff00009b117812 */ /* 0x000fe200078ec0ff */
[C---:B------:R-:W-:Y:S01]  /*9c40*/  FFMA R9, R133.reuse, R14, R9 ;  /* 0x0000000e85097223 */ /* 0x040fe20000000009 */
[----:B------:R-:W-:Y:S01]  /*9c50*/  F2FP.BF16.F32.PACK_AB R96, R8, R16 ;  /* 0x000000100860723e */ /* 0x000fe200000010ff */
[----:B------:R-:W-:Y:S01]  /*9c60*/  FFMA R10, R133, R13, R10 ;  /* 0x0000000d850a7223 */ /* 0x000fe2000000000a */
[----:B------:R-:W-:Y:S01]  /*9c70*/  LOP3.LUT R16, R141, 0xffff0000, RZ, 0xc0, !PT ;  /* 0xffff00008d107812 */ /* 0x000fe200078ec0ff */
[C---:B------:R-:W-:Y:S01]  /*9c80*/  FMUL R12, R130.reuse, R61 ;  /* 0x0000003d820c7220 */ /* 0x040fe20000400000 */
[----:B------:R-:W-:Y:S01]  /*9c90*/  LOP3.LUT R20, R147, 0xffff0000, RZ, 0xc0, !PT ;  /* 0xffff000093147812 */ /* 0x000fe200078ec0ff */
[----:B------:R-:W-:Y:S01]  /*9ca0*/  FFMA R11, R133, R18, R11 ;  /* 0x00000012850b7223 */ /* 0x000fe2000000000b */
[----:B------:R-:W-:Y:S01]  /*9cb0*/  SHF.L.U32 R18, R155, 0x10, RZ ;  /* 0x000000109b127819 */ /* 0x000fe200000006ff */
[----:B------:R-:W-:Y:S01]  /*9cc0*/  FMUL R13, R130, R62 ;  /* 0x0000003e820d7220 */ /* 0x000fe20000400000 */
[----:B------:R-:W-:Y:S01]  /*9cd0*/  F2FP.BF16.F32.PACK_AB R97, R10, R9 ;  /* 0x000000090a61723e */ /* 0x000fe200000010ff */
[C---:B------:R-:W-:Y:S01]  /*9ce0*/  FFMA R12, R133.reuse, R15, R12 ;  /* 0x0000000f850c7223 */ /* 0x040fe2000000000c */
[----:B------:R-:W-:Y:S01]  /*9cf0*/  SHF.L.U32 R15, R150, 0x10, RZ ;  /* 0x00000010960f7819 */ /* 0x000fe200000006ff */
[----:B------:R-:W-:Y:S01]  /*9d00*/  FMUL R14, R130, R63 ;  /* 0x0000003f820e7220 */ /* 0x000fe20000400000 */
[----:B------:R-:W-:Y:S01]  /*9d10*/  FFMA R13, R133, R18, R13 ;  /* 0x00000012850d7223 */ /* 0x000fe2000000000d */
[----:B------:R-:W-:Y:S01]  /*9d20*/  LOP3.LUT R18, R145, 0xffff0000, RZ, 0xc0, !PT ;  /* 0xffff000091127812 */ /* 0x000fe200078ec0ff */
[----:B------:R1:W-:Y:S01]  /*9d30*/  @!P1 STS.128 [R196+0x2010], R92 ;  /* 0x0020105cc4009388 */ /* 0x0003e20000000c00 */
[----:B------:R-:W-:Y:S01]  /*9d40*/  F2FP.BF16.F32.PACK_AB R98, R12, R11 ;  /* 0x0000000b0c62723e */ /* 0x000fe200000010ff */
[C---:B------:R-:W-:Y:S01]  /*9d50*/  FFMA R14, R133.reuse, R17, R14 ;  /* 0x00000011850e7223 */ /* 0x040fe2000000000e */
[----:B------:R-:W-:Y:S01]  /*9d60*/  SHF.L.U32 R11, R148, 0x10, RZ ;  /* 0x00000010940b7819 */ /* 0x000fe200000006ff */
[----:B------:R-:W-:Y:S01]  /*9d70*/  FMUL R8, R130, R64 ;  /* 0x0000004082087220 */ /* 0x000fe20000400000 */
[----:B------:R-:W-:Y:S01]  /*9d80*/  LOP3.LUT R12, R148, 0xffff0000, RZ, 0xc0, !PT ;  /* 0xffff0000940c7812 */ /* 0x000fe200078ec0ff */
[----:B------:R-:W-:Y:S01]  /*9d90*/  FMUL R9, R130, R65 ;  /* 0x0000004182097220 */ /* 0x000fe20000400000 */
[----:B------:R-:W-:Y:S01]  /*9da0*/  F2FP.BF16.F32.PACK_AB R99, R14, R13 ;  /* 0x0000000d0e63723e */ /* 0x000fe200000010ff */
[----:B------:R-:W-:Y:S01]  /*9db0*/  FFMA R8, R133, R11, R8 ;  /* 0x0000000b85087223 */ /* 0x000fe20000000008 */
[----:B------:R-:W-:Y:S01]  /*9dc0*/  SHF.L.U32 R13, R149, 0x10, RZ ;  /* 0x00000010950d7819 */ /* 0x000fe200000006ff */
[----:B------:R-:W-:Y:S01]  /*9dd0*/  FFMA R9, R133, R12, R9 ;  /* 0x0000000c85097223 */ /* 0x000fe20000000009 */
[----:B------:R-:W-:Y:S01]  /*9de0*/  LOP3.LUT R14, R149, 0xffff0000, RZ, 0xc0, !PT ;  /* 0xffff0000950e7812 */ /* 0x000fe200078ec0ff */
[C---:B------:R-:W-:Y:S01]  /*9df0*/  FMUL R10, R130.reuse, R66 ;  /* 0x00000042820a7220 */ /* 0x040fe20000400000 */
[----:B------:R-:W-:Y:S01]  /*9e00*/  SHF.L.U32 R17, R147, 0x10, RZ ;  /* 0x0000001093117819 */ /* 0x000fe200000006ff */
[C---:B------:R-:W-:Y:S01]  /*9e10*/  FMUL R11, R130.reuse, R67 ;  /* 0x00000043820b7220 */ /* 0x040fe20000400000 */
[----:B---3--:R-:W-:Y:S01]  /*9e20*/  F2FP.BF16.F32.PACK_AB R88, R9, R8 ;  /* 0x000000080958723e */ /* 0x008fe200000010ff */
[C---:B------:R-:W-:Y:S01]  /*9e30*/  FFMA R10, R133.reuse, R13, R10 ;  /* 0x0000000d850a7223 */ /* 0x040fe2000000000a */
[----:B------:R-:W-:Y:S01]  /*9e40*/  FMUL R12, R130, R68 ;  /* 0x00000044820c7220 */ /* 0x000fe20000400000 */
[C---:B------:R-:W-:Y:S01]  /*9e50*/  FFMA R11, R133.reuse, R14, R11 ;  /* 0x0000000e850b7223 */ /* 0x040fe2000000000b */
[----:B------:R-:W-:Y:S01]  /*9e60*/  LOP3.LUT R14, R150, 0xffff0000, RZ, 0xc0, !PT ;  /* 0xffff0000960e7812 */ /* 0x000fe200078ec0ff */
[C---:B------:R-:W-:Y:S01]  /*9e70*/  FMUL R13, R130.reuse, R69 ;  /* 0x00000045820d7220 */ /* 0x040fe20000400000 */
[----:B------:R3:W-:Y:S01]  /*9e80*/  @!P1 STS.128 [R191+0x3000], R96 ;  /* 0x00300060bf009388 */ /* 0x0007e20000000c00 */
[----:B------:R-:W-:Y:S01]  /*9e90*/  FFMA R12, R133, R15, R12 ;  /* 0x0000000f850c7223 */ /* 0x000fe2000000000c */
[----:B------:R-:W-:Y:S01]  /*9ea0*/  F2FP.BF16.F32.PACK_AB R89, R11, R10 ;  /* 0x0000000a0b59723e */ /* 0x000fe200000010ff */
[----:B------:R-:W-:Y:S01]  /*9eb0*/  FFMA R13, R133, R14, R13 ;  /* 0x0000000e850d7223 */ /* 0x000fe2000000000d */
[C---:B------:R-:W-:Y:S01]  /*9ec0*/  SHF.L.U32 R11, R151.reuse, 0x10, RZ ;  /* 0x00000010970b7819 */ /* 0x040fe200000006ff */
[C---:B------:R-:W-:Y:S01]  /*9ed0*/  FMUL R8, R130.reuse, R70 ;  /* 0x0000004682087220 */ /* 0x040fe20000400000 */
[----:B------:R-:W-:Y:S01]  /*9ee0*/  LOP3.LUT R14, R151, 0xffff0000, RZ, 0xc0, !PT ;  /* 0xffff0000970e7812 */ /* 0x000fe200078ec0ff */
[----:B------:R-:W-:Y:S01]  /*9ef0*/  FMUL R9, R130, R71 ;  /* 0x0000004782097220 */ /* 0x000fe20000400000 */
[----:B------:R-:W-:Y:S01]  /*9f00*/  SHF.L.U32 R15, R140, 0x10, RZ ;  /* 0x000000108c0f7819 */ /* 0x000fe200000006ff */
        /* <DEDUP_REMOVED lines=10> */
[----:B------:R-:W-:Y:S01]  /*9fb0*/  FMUL R13, R130, R75 ;  /* 0x0000004b820d7220 */ /* 0x000fe20000400000 */
[C---:B------:R-:W-:Y:S01]  /*9fc0*/  FFMA R11, R133.reuse, R14, R11 ;  /* 0x0000000e850b7223 */ /* 0x040fe2000000000b */
[----:B------:R-:W-:Y:S01]  /*9fd0*/  SHF.L.U32 R14, R142, 0x10, RZ ;  /* 0x000000108e0e7819 */ /* 0x000fe200000006ff */
[C---:B------:R-:W-:Y:S01]  /*9fe0*/  FFMA R12, R133.reuse, R15, R12 ;  /* 0x0000000f850c7223 */ /* 0x040fe2000000000c */
[----:B------:R-:W-:Y:S01]  /*9ff0*/  SHF.L.U32 R15, R144, 0x10, RZ ;  /* 0x00000010900f7819 */ /* 0x000fe200000006ff */
[----:B------:R-:W-:Y:S01]  /*a000*/  FFMA R13, R133, R16, R13 ;  /* 0x00000010850d7223 */ /* 0x000fe2000000000d */
[----:B------:R-:W-:Y:S01]  /*a010*/  LOP3.LUT R16, R142, 0xffff0000, RZ, 0xc0, !PT ;  /* 0xffff00008e107812 */ /* 0x000fe200078ec0ff */
[----:B------:R4:W-:Y:S01]  /*a020*/  @!P1 STS.128 [R199+0x3010], R88 ;  /* 0x00301058c7009388 */ /* 0x0009e20000000c00 */
[----:B-1----:R-:W-:Y:S01]  /*a030*/  F2FP.BF16.F32.PACK_AB R92, R11, R10 ;  /* 0x0000000a0b5c723e */ /* 0x002fe200000010ff */
[C---:B------:R-:W-:Y:S01]  /*a040*/  FMUL R8, R130.reuse, R76 ;  /* 0x0000004c82087220 */ /* 0x040fe20000400000 */
[----:B------:R-:W-:Y:S01]  /*a050*/  F2FP.BF16.F32.PACK_AB R93, R13, R12 ;  /* 0x0000000c0d5d723e */ /* 0x000fe200000010ff */
[C---:B------:R-:W-:Y:S01]  /*a060*/  FMUL R9, R130.reuse, R77 ;  /* 0x0000004d82097220 */ /* 0x040fe20000400000 */
[----:B------:R-:W-:Y:S01]  /*a070*/  SHF.L.U32 R13, R143, 0x10, RZ ;  /* 0x000000108f0d7819 */ /* 0x000fe200000006ff */
[----:B------:R-:W-:Y:S01]  /*a080*/  FFMA R8, R133, R14, R8 ;  /* 0x0000000e85087223 */ /* 0x000fe20000000008 */
[----:B------:R-:W-:Y:S01]  /*a090*/  LOP3.LUT R14, R143, 0xffff0000, RZ, 0xc0, !PT ;  /* 0xffff00008f0e7812 */ /* 0x000fe200078ec0ff */
[----:B------:R-:W1:Y:S01]  /*a0a0*/  S2R R201, SR_CgaCtaId ;  /* 0x0000000000c97919 */ /* 0x000e620000008800 */
[C---:B------:R-:W-:Y:S01]  /*a0b0*/  FMUL R10, R130.reuse, R78 ;  /* 0x0000004e820a7220 */ /* 0x040fe20000400000 */
[----:B------:R-:W-:Y:S01]  /*a0c0*/  FFMA R9, R133, R16, R9 ;  /* 0x0000001085097223 */ /* 0x000fe20000000009 */
[----:B------:R-:W-:Y:S01]  /*a0d0*/  SHF.L.U32 R16, R145, 0x10, RZ ;  /* 0x0000001091107819 */ /* 0x000fe200000006ff */
[C---:B------:R-:W-:Y:S01]  /*a0e0*/  FMUL R11, R130.reuse, R79 ;  /* 0x0000004f820b7220 */ /* 0x040fe20000400000 */
[----:B------:R-:W-:Y:S01]  /*a0f0*/  FFMA R10, R133, R13, R10 ;  /* 0x0000000d850a7223 */ /* 0x000fe2000000000a */
[----:B------:R-:W-:Y:S01]  /*a100*/  FMUL R12, R130, R80 ;  /* 0x00000050820c7220 */ /* 0x000fe20000400000 */
[----:B------:R-:W-:Y:S01]  /*a110*/  F2FP.BF16.F32.PACK_AB R94, R9, R8 ;  /* 0x00000008095e723e */ /* 0x000fe200000010ff */
[C---:B------:R-:W-:Y:S01]  /*a120*/  FFMA R11, R133.reuse, R14, R11 ;  /* 0x0000000e850b7223 */ /* 0x040fe2000000000b */
[----:B------:R-:W-:Y:S01]  /*a130*/  LOP3.LUT R14, R144, 0xffff0000, RZ, 0xc0, !PT ;  /* 0xffff0000900e7812 */ /* 0x000fe200078ec0ff */
[C---:B------:R-:W-:Y:S01]  /*a140*/  FMUL R8, R130.reuse, R81 ;  /* 0x0000005182087220 */ /* 0x040fe20000400000 */
[C---:B------:R-:W-:Y:S01]  /*a150*/  FMUL R9, R130.reuse, R82 ;  /* 0x0000005282097220 */ /* 0x040fe20000400000 */
[----:B------:R-:W-:Y:S01]  /*a160*/  FMUL R13, R130, R83 ;  /* 0x00000053820d7220 */ /* 0x000fe20000400000 */
[C---:B------:R-:W-:Y:S01]  /*a170*/  FFMA R12, R133.reuse, R15, R12 ;  /* 0x0000000f850c7223 */ /* 0x040fe2000000000c */
[C---:B------:R-:W-:Y:S01]  /*a180*/  FFMA R8, R133.reuse, R14, R8 ;  /* 0x0000000e85087223 */ /* 0x040fe20000000008 */
[----:B------:R-:W-:Y:S01]  /*a190*/  FFMA R9, R133, R16, R9 ;  /* 0x0000001085097223 */ /* 0x000fe20000000009 */
[----:B------:R-:W-:Y:S01]  /*a1a0*/  F2FP.BF16.F32.PACK_AB R95, R11, R10 ;  /* 0x0000000a0b5f723e */ /* 0x000fe200000010ff */
[C---:B------:R-:W-:Y:S01]  /*a1b0*/  FFMA R13, R133.reuse, R18, R13 ;  /* 0x00000012850d7223 */ /* 0x040fe2000000000d */
[----:B------:R-:W-:Y:S01]  /*a1c0*/  SHF.L.U32 R16, R146, 0x10, RZ ;  /* 0x0000001092107819 */ /* 0x000fe200000006ff */
[----:B------:R-:W-:Y:S01]  /*a1d0*/  FMUL R10, R130, R84 ;  /* 0x00000054820a7220 */ /* 0x000fe20000400000 */
[----:B------:R-:W-:Y:S01]  /*a1e0*/  LOP3.LUT R18, R146, 0xffff0000, RZ, 0xc0, !PT ;  /* 0xffff000092127812 */ /* 0x000fe200078ec0ff */
[----:B------:R4:W-:Y:S01]  /*a1f0*/  @!P1 STS.128 [R197+0x3020], R92 ;  /* 0x0030205cc5009388 */ /* 0x0009e20000000c00 */
[C---:B------:R-:W-:Y:S01]  /*a200*/  FMUL R11, R130.reuse, R85 ;  /* 0x00000055820b7220 */ /* 0x040fe20000400000 */
[C---:B------:R-:W-:Y:S01]  /*a210*/  FMUL R14, R130.reuse, R86 ;  /* 0x00000056820e7220 */ /* 0x040fe20000400000 */
[----:B------:R-:W-:Y:S01]  /*a220*/  FMUL R15, R130, R87 ;  /* 0x00000057820f7220 */ /* 0x000fe20000400000 */
[C---:B------:R-:W-:Y:S01]  /*a230*/  FFMA R10, R133.reuse, R16, R10 ;  /* 0x00000010850a7223 */ /* 0x040fe2000000000a */
[C---:B------:R-:W-:Y:S01]  /*a240*/  FFMA R11, R133.reuse, R18, R11 ;  /* 0x00000012850b7223 */ /* 0x040fe2000000000b */
[C---:B------:R-:W-:Y:S01]  /*a250*/  FFMA R14, R133.reuse, R17, R14 ;  /* 0x00000011850e7223 */ /* 0x040fe2000000000e */
[----:B------:R-:W-:Y:S01]  /*a260*/  FFMA R15, R133, R20, R15 ;  /* 0x00000014850f7223 */ /* 0x000fe2000000000f */
[----:B---3--:R-:W-:Y:S01]  /*a270*/  F2FP.BF16.F32.PACK_AB R96, R8, R12 ;  /* 0x0000000c0860723e */ /* 0x008fe200000010ff */
[----:B------:R-:W-:Y:S01]  /*a280*/  BSSY.RECONVERGENT B0, `(.L_x_129) ;  /* 0x0000021000007945 */ /* 0x000fe20003800200 */
[----:B------:R-:W-:Y:S02]  /*a290*/  F2FP.BF16.F32.PACK_AB R97, R13, R9 ;  /* 0x000000090d61723e */ /* 0x000fe400000010ff */
[----:B------:R-:W-:Y:S02]  /*a2a0*/  F2FP.BF16.F32.PACK_AB R98, R11, R10 ;  /* 0x0000000a0b62723e */ /* 0x000fe400000010ff */
[----:B------:R-:W-:Y:S02]  /*a2b0*/  F2FP.BF16.F32.PACK_AB R99, R15, R14 ;  /* 0x0000000e0f63723e */ /* 0x000fe400000010ff */
[----:B------:R-:W-:Y:S02]  /*a2c0*/  MOV R12, UR47 ;  /* 0x0000002f000c7c02 */ /* 0x000fe40008000f00 */
[----:B------:R-:W-:Y:S01]  /*a2d0*/  LEA R11, R138, UR44, 0x3 ;  /* 0x0000002c8a0b7c11 */ /* 0x000fe2000f8e18ff */
[----:B------:R4:W-:Y:S01]  /*a2e0*/  @!P1 STS.128 [R196+0x3010], R96 ;  /* 0x00301060c4009388 */ /* 0x0009e20000000c00 */
[----:B------:R-:W-:Y:S02]  /*a2f0*/  @P2 LEA R12, R12, UR44, 0x3 ;  /* 0x0000002c0c0c2c11 */ /* 0x000fe4000f8e18ff */
[----:B------:R-:W-:Y:S02]  /*a300*/  @P2 SHF.L.U32 R14, RZ, 0x1f, RZ ;  /* 0x0000001fff0e2819 */ /* 0x000fe400000006ff */
[----:B------:R-:W-:Y:S01]  /*a310*/  @P2 IADD3 R12, PT, PT, R12, 0x90, RZ ;  /* 0x000000900c0c2810 */ /* 0x000fe20007ffe0ff */
[----:B------:R-:W-:Y:S01]  /*a320*/  @!PT LDS RZ, [RZ] ;  /* 0x00000000fffff984 */ /* 0x000fe20000000800 */
[----:B------:R-:W-:Y:S01]  /*a330*/  @!PT LDS RZ, [RZ] ;  /* 0x00000000fffff984 */ /* 0x000fe20000000800 */
[----:B------:R-:W-:Y:S01]  /*a340*/  @!PT LDS RZ, [RZ] ;  /* 0x00000000fffff984 */ /* 0x000fe20000000800 */
[----:B------:R-:W-:Y:S01]  /*a350*/  @!PT LDS RZ, [RZ] ;  /* 0x00000000fffff984 */ /* 0x000fe20000000800 */
[----:B------:R3:W-:Y:S06]  /*a360*/  MEMBAR.ALL.CTA ;  /* 0x0000000000007992 */ /* 0x0007ec0000008000 */
[----:B---3--:R-:W3:Y:S01]  /*a370*/  FENCE.VIEW.ASYNC.S ;  /* 0x00000000000073c6 */ /* 0x008ee20000000000 */
[----:B-1----:R-:W-:Y:S01]  /*a380*/  @P2 PRMT R12, R201, 0x654, R12 ;  /* 0x00000654c90c2816 */ /* 0x002fe2000000000c */
[----:B---3--:R-:W-:Y:S06]  /*a390*/  BAR.SYNC.DEFER_BLOCKING 0x1, 0x80 ;  /* 0x0042000000007b1d */ /* 0x008fec0000010000 */
[----:B------:R-:W-:Y:S05]  /*a3a0*/  @P0 BRA `(.L_x_130) ;  /* 0x0000000000380947 */ /* 0x000fea0003800000 */
[----:B------:R-:W-:Y:S01]  /*a3b0*/  R2UR UR9, R202 ;  /* 0x00000000ca0972ca */ /* 0x000fe200000e0000 */
[----:B------:R-:W-:Y:S02]  /*a3c0*/  UIADD3 UR4, UP0, UPT, UR54, 0xa80, URZ ;  /* 0x00000a8036047890 */ /* 0x000fe4000ff1e0ff */
[----:B------:R-:W-:Y:S02]  /*a3d0*/  UIADD3 UR10, UPT, UPT, UR50, 0x40, URZ ;  /* 0x00000040320a7890 */ /* 0x000fe4000fffe0ff */
[----:B------:R-:W-:Y:S02]  /*a3e0*/  UIADD3 UR8, UPT, UPT, UR44, 0x2200, URZ ;  /* 0x000022002c087890 */ /* 0x000fe4000fffe0ff */
[----:B------:R-:W-:Y:S01]  /*a3f0*/  UIADD3.X UR5, UPT, UPT, URZ, UR55, URZ, UP0, !UPT ;  /* 0x00000037ff057290 */ /* 0x000fe200087fe4ff */
[----:B------:R-:W-:Y:S01]  /*a400*/  UMOV UR11, UR36 ;  /* 0x00000024000b7c82 */ /* 0x000fe20008000000 */
[----:B------:R-:W-:Y:S01]  /*a410*/  UIADD3 UR12, UPT, UPT, UR44, 0x3200, URZ ;  /* 0x000032002c0c7890 */ /* 0x000fe2000fffe0ff */
[----:B------:R-:W-:Y:S03]  /*a420*/  UMOV UR15, UR36 ;  /* 0x00000024000f7c82 */ /* 0x000fe60008000000 */
[----:B------:R-:W-:Y:S01]  /*a430*/  UIADD3 UR13, UPT, UPT, UR9, 0x80, URZ ;  /* 0x00000080090d7890 */ /* 0x000fe2000fffe0ff */
[----:B------:R-:W-:Y:S02]  /*a440*/  UMOV UR14, UR10 ;  /* 0x0000000a000e7c82 */ /* 0x000fe40008000000 */
[----:B------:R1:W-:Y:S06]  /*a450*/  UTMASTG.3D [UR8], [UR4] ;  /* 0x00000008040073b5 */ /* 0x0003ec0008010000 */
[----:B------:R1:W-:Y:S01]  /*a460*/  UTMASTG.3D [UR12], [UR4] ;  /* 0x0000000c040073b5 */ /* 0x0003e20008010000 */
[----:B------:R0:W-:Y:S01]  /*a470*/  UTMACMDFLUSH ;  /* 0x00000000000079b7 */ /* 0x0001e20000000000 */
[----:B-1----:R-:W-:Y:S04]  /*a480*/  DEPBAR.LE SB0, 0x1 ;  /* 0x000080400000791a */ /* 0x002fe80000000000 */
.L_x_130:
[----:B------:R-:W-:Y:S05]  /*a490*/  BSYNC.RECONVERGENT B0 ;  /* 0x0000000000007941 */ /* 0x000fea0003800200 */
.L_x_129:
[----:B------:R-:W-:Y:S01]  /*a4a0*/  BAR.SYNC.DEFER_BLOCKING 0x1, 0x80 ;  /* 0x0042000000007b1d */ /* 0x000fe20000010000 */
[----:B------:R-:W-:Y:S02]  /*a4b0*/  UISETP.NE.AND UP0, UPT, UR43, URZ, UPT ;  /* 0x000000ff2b00728c */ /* 0x000fe4000bf05270 */
[----:B------:R-:W-:Y:S03]  /*a4c0*/  UIADD3 UR5, UPT, UPT, UR47, 0x1, URZ ;  /* 0x000000012f057890 */ /* 0x000fe6000fffe0ff */
[----:B------:R1:W-:Y:S01]  /*a4d0*/  @P2 SYNCS.ARRIVE.TRANS64.RED.A1T0 RZ, [R12+URZ], RZ ;  /* 0x000000ff0cff29a7 */ /* 0x0003e200081004ff */
[----:B------:R-:W-:Y:S01]  /*a4e0*/  UMOV UR4, 0x40 ;  /* 0x0000004000047882 */ /* 0x000fe20000000000 */
[----:B------:R-:W-:Y:S01]  /*a4f0*/  BSSY B1, `(.L_x_131) ;  /* 0x0000021000017945 */ /* 0x000fe20003800000 */
[----:B------:R-:W-:Y:S02]  /*a500*/  USEL UR4, UR4, 0x20, !UP0 ;  /* 0x0000002004047887 */ /* 0x000fe4000c000000 */
[----:B------:R-:W-:Y:S02]  /*a510*/  UISETP.NE.AND UP0, UPT, UR5, 0x4, UPT ;  /* 0x000000040500788c */ /* 0x000fe4000bf05270 */
[----:B------:R-:W-:Y:S01]  /*a520*/  UIADD3 UR49, UPT, UPT, UR52, UR4, URZ ;  /* 0x0000000434317290 */ /* 0x000fe2000fffe0ff */
[----:B------:R-:W3:Y:S01]  /*a530*/  @P2 SYNCS.PHASECHK.TRANS64.TRYWAIT P0, [R11+URZ+0x70], R14 ;  /* 0x0000700e0b0025a7 */ /* 0x000ee200080011ff */
[----:B----4-:R-:W-:Y:S01]  /*a540*/  VIADD R92, R131, UR4 ;  /* 0x00000004835c7c36 */ /* 0x010fe20008000000 */
[----:B------:R-:W-:Y:S04]  /*a550*/  USEL UR46, UR5, URZ, UP0 ;  /* 0x000000ff052e7287 */ /* 0x000fe80008000000 */
[----:B------:R-:W-:Y:S04]  /*a560*/  SHF.R.U32.HI R6, RZ, 0x15, R92 ;  /* 0x00000015ff067819 */ /* 0x000fe8000001165c */
[----:B------:R-:W-:Y:S02]  /*a570*/  LOP3.LUT R17, R6, 0x3, RZ, 0xc0, !PT ;  /* 0x0000000306117812 */ /* 0x000fe400078ec0ff */
[----:B---3--:R-:W-:Y:S01]  /*a580*/  @P2 SEL R137, RZ, 0x1, !P0 ;  /* 0x00000001ff892807 */ /* 0x008fe20004000000 */
[----:B-1----:R-:W-:Y:S06]  /*a590*/  @!P2 BRA `(.L_x_132) ;  /* 0x000000000058a947 */ /* 0x002fec0003800000 */
        /* <DEDUP_REMOVED lines=8> */
[----:B------:R-:W-:Y:S04]  /*a620*/  SHF.L.U32 R4, RZ, 0x1f, RZ ;  /* 0x0000001fff047819 */ /* 0x000fe800000006ff */
[----:B------:R-:W1:Y:S02]  /*a630*/  SYNCS.PHASECHK.TRANS64.TRYWAIT P0, [R11+URZ+0x70], R4 ;  /* 0x000070040b0075a7 */ /* 0x000e6400080011ff */
[----:B-1----:R-:W-:Y:S05]  /*a640*/  @!P0 BRA `(.L_x_135) ;  /* 0x0000009000ec8947 */ /* 0x002fea0003800000 */
.L_x_134:
[----:B------:R-:W-:Y:S05]  /*a650*/  BSYNC B0 ;  /* 0x0000000000007941 */ /* 0x000fea0003800000 */
.L_x_133:
[----:B------:R-:W-:Y:S02]  /*a660*/  ISETP.NE.AND P0, PT, R139, RZ, PT ;  /* 0x000000ff8b00720c */ /* 0x000fe40003f05270 */
[----:B------:R-:W-:Y:S11]  /*a670*/  IADD3 R138, PT, PT, R138, 0x1, RZ ;  /* 0x000000018a8a7810 */ /* 0x000ff60007ffe0ff */
[----:B------:R3:W4:Y:S04]  /*a680*/  @P0 LDS.128 R160, [R3+0x20] ;  /* 0x0000200003a00984 */ /* 0x0007280000000c00 */
[----:B------:R3:W1:Y:S04]  /*a690*/  @P0 LDS.128 R140, [R3+0x1020] ;  /* 0x00102000038c0984 */ /* 0x0006680000000c00 */
[----:B------:R3:W1:Y:S04]  /*a6a0*/  @P0 LDS.128 R168, [R7] ;  /* 0x0000000007a80984 */ /* 0x0006680000000c00 */
[----:B------:R3:W1:Y:S04]  /*a6b0*/  @P0 LDS.128 R152, [R7+0x1000] ;  /* 0x0010000007980984 */ /* 0x0006680000000c00 */
[----:B------:R3:W1:Y:S04]  /*a6c0*/  @P0 LDS.128 R164, [R5+0x10] ;  /* 0x0000100005a40984 */ /* 0x0006680000000c00 */
[----:B------:R3:W1:Y:S04]  /*a6d0*/  @P0 LDS.128 R148, [R5+0x1010] ;  /* 0x0010100005940984 */ /* 0x0006680000000c00 */
[----:B------:R3:W1:Y:S04]  /*a6e0*/  @P0 LDS.128 R156, [R0+0x10] ;  /* 0x00001000009c0984 */ /* 0x0006680000000c00 */
[----:B------:R3:W1:Y:S02]  /*a6f0*/  @P0 LDS.128 R144, [R0+0x1010] ;  /* 0x0010100000900984 */ /* 0x0006640000000c00 */
.L_x_132:
[----:B------:R-:W-:Y:S05]  /*a700*/  BSYNC B1 ;  /* 0x0000000000017941 */ /* 0x000fea0003800000 */
.L_x_131:
[----:B------:R-:W-:Y:S11]  /*a710*/  ISETP.NE.AND P0, PT, R192, R17, PT ;  /* 0x00000011c000720c */ /* 0x000ff60003f05270 */
[----:B------:R-:W-:Y:S02]  /*a720*/  @!UPT UIADD3 URZ, UPT, UPT, URZ, URZ, URZ ;  /* 0x000000fffffff290 */ /* 0x000fe4000fffe0ff */
[----:B------:R-:W-:Y:S05]  /*a730*/  @P0 BRA `(.L_x_136) ;  /* 0x0000000000bc0947 */ /* 0x000fea0003800000 */
[----:B------:R-:W-:Y:S11]  /*a740*/  LOP3.LUT P0, RZ, R6, 0x3, R181, 0x48, !PT ;  /* 0x0000000306ff7812 */ /* 0x000ff600078048b5 */
[----:B------:R-:W-:Y:S02]  /*a750*/  @!UPT UIADD3 URZ, UPT, UPT, URZ, URZ, URZ ;  /* 0x000000fffffff290 */ /* 0x000fe4000fffe0ff */
[----:B------:R-:W-:Y:S05]  /*a760*/  @!P0 BRA `(.L_x_137) ;  /* 0x0000000000408947 */ /* 0x000fea0003800000 */
[----:B------:R-:W3:Y:S01]  /*a770*/  LDCU.64 UR8, c[0x4][0x70] ;  /* 0x01000e00ff0877ac */ /* 0x000ee20008000a00 */
[----:B------:R-:W-:Y:S01]  /*a780*/  MOV R15, 0x0 ;  /* 0x00000000000f7802 */ /* 0x000fe20000000f00 */
[----:B------:R-:W-:Y:S02]  /*a790*/  HFMA2 R12, -RZ, RZ, 0, 5.9604644775390625e-08 ;  /* 0x00000001ff0c7431 */ /* 0x000fe400000001ff */
[----:B------:R-:W-:Y:S02]  /*a7a0*/  IMAD.MOV.U32 R8, RZ, RZ, 0x192 ;  /* 0x00000192ff087424 */ /* 0x000fe400078e00ff */
[----:B------:R-:W-:Y:S01]  /*a7b0*/  IMAD.MOV.U32 R13, RZ, RZ, RZ ;  /* 0x000000ffff0d7224 */ /* 0x000fe200078e00ff */
[----:B------:R-:W5:Y:S01]  /*a7c0*/  LDCU.64 UR6, c[0x4][0x78] ;  /* 0x01000f00ff0677ac */ /* 0x000f620008000a00 */
[----:B------:R-:W2:Y:S01]  /*a7d0*/  LDC.64 R14, c[0x4][R15] ;  /* 0x010000000f0e7b82 */ /* 0x000ea20000000a00 */
[----:B------:R-:W4:Y:S01]  /*a7e0*/  LDCU.64 UR4, c[0x4][0x10] ;  /* 0x01000200ff0477ac */ /* 0x000f220008000a00 */
[----:B---3--:R-:W-:Y:S01]  /*a7f0*/  MOV R5, UR9 ;  /* 0x0000000900057c02 */ /* 0x008fe20008000f00 */
[----:B-1----:R-:W-:Y:S01]  /*a800*/  IMAD.U32 R4, RZ, RZ, UR8 ;  /* 0x00000008ff047e24 */ /* 0x002fe2000f8e00ff */
[----:B-----5:R-:W-:Y:S01]  /*a810*/  MOV R7, UR7 ;  /* 0x0000000700077c02 */ /* 0x020fe20008000f00 */
[----:B------:R-:W-:Y:S01]  /*a820*/  IMAD.U32 R6, RZ, RZ, UR6 ;  /* 0x00000006ff067e24 */ /* 0x000fe2000f8e00ff */
[----:B----4-:R-:W-:Y:S01]  /*a830*/  MOV R11, UR5 ;  /* 0x00000005000b7c02 */ /* 0x010fe20008000f00 */
[----:B------:R-:W-:Y:S02]  /*a840*/  IMAD.U32 R10, RZ, RZ, UR4 ;  /* 0x00000004ff0a7e24 */ /* 0x000fe4000f8e00ff */
[----:B------:R-:W-:Y:S07]  /*a850*/  LEPC R20, `(.L_x_137) ;  /* 0x000000001014794e */ /* 0x000fee0000000000 */
[----:B--2---:R-:W-:Y:S05]  /*a860*/  CALL.ABS.NOINC R14 ;  /* 0x000000000e007343 */ /* 0x004fea0003c00000 */
.L_x_137:
[----:B------:R-:W-:Y:S05]  /*a870*/  WARPSYNC.ALL ;  /* 0x0000000000007948 */ /* 0x000fea0003800000 */
[C---:B------:R-:W-:Y:S01]  /*a880*/  R2UR UR4, R92.reuse ;  /* 0x000000005c0472ca */ /* 0x040fe200000e0000 */
[----:B---3--:R-:W-:Y:S05]  /*a890*/  VIADD R0, R92, 0x80 ;  /* 0x000000805c007836 */ /* 0x008fea0000000000 */
[----:B------:R-:W-:Y:S04]  /*a8a0*/  SHF.R.U32.HI R0, RZ, 0x15, R0 ;  /* 0x00000015ff007819 */ /* 0x000fe80000011600 */
[----:B------:R-:W-:Y:S03]  /*a8b0*/  LOP3.LUT P0, RZ, R0, 0x3, R181, 0x48, !PT ;  /* 0x0000000300ff7812 */ /* 0x000fe600078048b5 */
[----:B------:R-:W3:Y:S10]  /*a8c0*/  LDTM.x32 R24, tmem[UR4] ;  /* 0x00000004001879ee */ /* 0x000ef400082c0000 */
[----:B---3--:R-:W-:Y:S05]  /*a8d0*/  @!P0 BRA `(.L_x_138) ;  /* 0x0000000000408947 */ /* 0x008fea0003800000 */
        /* <DEDUP_REMOVED lines=16> */
.L_x_138:
[----:B------:R-:W-:Y:S05]  /*a9e0*/  WARPSYNC.ALL ;  /* 0x0000000000007948 */ /* 0x000fea0003800000 */
[----:B------:R-:W-:Y:S11]  /*a9f0*/  R2UR UR4, R92 ;  /* 0x000000005c0472ca */ /* 0x000ff600000e0000 */
[----:B------:R-:W-:Y:S02]  /*aa00*/  @!UPT UIADD3 URZ, UPT, UPT, URZ, URZ, URZ ;  /* 0x000000fffffff290 */ /* 0x000fe4000fffe0ff */
[----:B------:R-:W3:Y:S02]  /*aa10*/  LDTM.x32 R56, tmem[UR4+0x80] ;  /* 0x00008004003879ee */ /* 0x000ee400082c0000 */
[----:B---3--:R-:W-:Y:S01]  /*aa20*/  NOP ;  /* 0x0000000000007918 */ /* 0x008fe20000000000 */
.L_x_136:
[----:B-1----:R-:W-:Y:S01]  /*aa30*/  SHF.L.U32 R4, R168, 0x10, RZ ;  /* 0x00000010a8047819 */ /* 0x002fe200000006ff */
[----:B---3--:R-:W-:Y:S01]  /*aa40*/  FMUL R0, R130, R24 ;  /* 0x0000001882007220 */ /* 0x008fe20000400000 */
[----:B------:R-:W-:Y:S01]  /*aa50*/  LOP3.LUT R6, R168, 0xffff0000, RZ, 0xc0, !PT ;  /* 0xffff0000a8067812 */ /* 0x000fe200078ec0ff */
[C---:B------:R-:W-:Y:S01]  /*aa60*/  FMUL R3, R130.reuse, R25 ;  /* 0x0000001982037220 */ /* 0x040fe20000400000 */
[----:B------:R-:W-:Y:S01]  /*aa70*/  SHF.L.U32 R7, R169, 0x10, RZ ;  /* 0x00000010a9077819 */ /* 0x000fe200000006ff */
[----:B------:R-:W-:Y:S01]  /*aa80*/  FFMA R0, R133, R4, R0 ;  /* 0x0000000485007223 */ /* 0x000fe20000000000 */
[----:B------:R-:W-:Y:S01]  /*aa90*/  LOP3.LUT R8, R169, 0xffff0000, RZ, 0xc0, !PT ;  /* 0xffff0000a9087812 */ /* 0x000fe200078ec0ff */
[----:B------:R-:W-:Y:S01]  /*aaa0*/  FMUL R4, R130, R26 ;  /* 0x0000001a82047220 */ /* 0x000fe20000400000 */
[C---:B------:R-:W-:Y:S01]  /*aab0*/  SHF.L.U32 R9, R170.reuse, 0x10, RZ ;  /* 0x00000010aa097819 */ /* 0x040fe200000006ff */
[----:B------:R-:W-:Y:S01]  /*aac0*/  FFMA R3, R133, R6, R3 ;  /* 0x0000000685037223 */ /* 0x000fe20000000003 */
[----:B------:R-:W-:Y:S01]  /*aad0*/  LOP3.LUT R10, R170, 0xffff0000, RZ, 0xc0, !PT ;  /* 0xffff0000aa0a7812 */ /* 0x000fe200078ec0ff */
[C---:B------:R-:W-:Y:S01]  /*aae0*/  FMUL R5, R130.reuse, R27 ;  /* 0x0000001b82057220 */ /* 0x040fe20000400000 */
[C---:B------:R-:W-:Y:S01]  /*aaf0*/  SHF.L.U32 R11, R171.reuse, 0x10, RZ ;  /* 0x00000010ab0b7819 */ /* 0x040fe200000006ff */
[----:B------:R-:W-:Y:S01]  /*ab00*/  FMUL R6, R130, R28 ;  /* 0x0000001c82067220 */ /* 0x000fe20000400000 */
[----:B------:R-:W-:Y:S01]  /*ab10*/  LOP3.LUT R12, R171, 0xffff0000, RZ, 0xc0, !PT ;  /* 0xffff0000ab0c7812 */ /* 0x000fe200078ec0ff */
[C---:B------:R-:W-:Y:S01]  /*ab20*/  FFMA R4, R133.reuse, R7, R4 ;  /* 0x0000000785047223 */ /* 0x040fe20000000004 */
[----:B------:R-:W-:Y:S01]  /*ab30*/  ISETP.NE.AND P1, PT, R192, R17, PT ;  /* 0x00000011c000720c */ /* 0x000fe20003f25270 */
[----:B------:R-:W-:Y:S01]  /*ab40*/  FFMA R5, R133, R8, R5 ;  /* 0x0000000885057223 */ /* 0x000fe20000000005 */
[----:B------:R-:W-:Y:S01]  /*ab50*/  F2FP.BF16.F32.PACK_AB R16, R3, R0 ;  /* 0x000000000310723e */ /* 0x000fe200000010ff */
[C---:B------:R-:W-:Y:S01]  /*ab60*/  FMUL R7, R130.reuse, R29 ;  /* 0x0000001d82077220 */ /* 0x040fe20000400000 */
[----:B------:R-:W-:Y:S01]  /*ab70*/  LOP3.LUT R14, R159, 0xffff0000, RZ, 0xc0, !PT ;  /* 0xffff00009f0e7812 */ /* 0x000fe200078ec0ff */
[----:B------:R-:W-:Y:S01]  /*ab80*/  FFMA R6, R133, R9, R6 ;  /* 0x0000000985067223 */ /* 0x000fe20000000006 */
[----:B------:R-:W-:Y:S01]  /*ab90*/  F2FP.BF16.F32.PACK_AB R17, R5, R4 ;  /* 0x000000040511723e */ /* 0x000fe200000010ff */
[C---:B------:R-:W-:Y:S01]  /*aba0*/  FMUL R8, R130.reuse, R30 ;  /* 0x0000001e82087220 */ /* 0x040fe20000400000 */
[----:B------:R-:W-:Y:S01]  /*abb0*/  ISETP.NE.AND P2, PT, R195, RZ, PT ;  /* 0x000000ffc300720c */ /* 0x000fe20003f45270 */
[----:B------:R-:W-:Y:S01]  /*abc0*/  FMUL R9, R130, R31 ;  /* 0x0000001f82097220 */ /* 0x000fe20000400000 */
[----:B------:R-:W-:Y:S01]  /*abd0*/  ISETP.NE.AND P0, PT, R192, RZ, PT ;  /* 0x000000ffc000720c */ /* 0x000fe20003f05270 */
[C---:B------:R-:W-:Y:S01]  /*abe0*/  FFMA R7, R133.reuse, R10, R7 ;  /* 0x0000000a85077223 */ /* 0x040fe20000000007 */
[C---:B------:R-:W-:Y:S01]  /*abf0*/  FFMA R8, R133.reuse, R11, R8 ;  /* 0x0000000b85087223 */ /* 0x040fe20000000008 */
[----:B------:R-:W-:Y:S01]  /*ac00*/  SHF.L.U32 R11, R164, 0x10, RZ ;  /* 0x00000010a40b7819 */ /* 0x000fe200000006ff */
[----:B------:R-:W-:Y:S01]  /*ac10*/  FFMA R9, R133, R12, R9 ;  /* 0x0000000c85097223 */ /* 0x000fe20000000009 */
[----:B------:R-:W-:Y:S01]  /*ac20*/  SHF.L.U32 R12, R166, 0x10, RZ ;  /* 0x00000010a60c7819 */ /* 0x000fe200000006ff */
[C---:B------:R-:W-:Y:S01]  /*ac30*/  FMUL R10, R130.reuse, R32 ;  /* 0x00000020820a7220 */ /* 0x040fe20000400000 */
[----:B------:R-:W-:Y:S01]  /*ac40*/  F2FP.BF16.F32.PACK_AB R18, R7, R6 ;  /* 0x000000060712723e */ /* 0x000fe200000010ff */
[----:B------:R-:W-:Y:S01]  /*ac50*/  FMUL R0, R130, R33 ;  /* 0x0000002182007220 */ /* 0x000fe20000400000 */
[----:B------:R-:W-:Y:S01]  /*ac60*/  F2FP.BF16.F32.PACK_AB R19, R9, R8 ;  /* 0x000000080913723e */ /* 0x000fe200000010ff */
[----:B------:R-:W-:Y:S01]  /*ac70*/  FFMA R10, R133, R11, R10 ;  /* 0x0000000b850a7223 */ /* 0x000fe2000000000a */
[----:B------:R-:W-:Y:S01]  /*ac80*/  LOP3.LUT R6, R164, 0xffff0000, RZ, 0xc0, !PT ;  /* 0xffff0000a4067812 */ /* 0x000fe200078ec0ff */
[C---:B------:R-:W-:Y:S01]  /*ac90*/  FMUL R3, R130.reuse, R34 ;  /* 0x0000002282037220 */ /* 0x040fe20000400000 */
[C---:B------:R-:W-:Y:S01]  /*aca0*/  SHF.L.U32 R8, R165.reuse, 0x10, RZ ;  /* 0x00000010a5087819 */ /* 0x040fe200000006ff */
[----:B------:R1:W-:Y:S01]  /*acb0*/  @!P1 STS.128 [R191+0x4000], R16 ;  /* 0x00400010bf009388 */ /* 0x0003e20000000c00 */
[----:B------:R-:W-:Y:S01]  /*acc0*/  LOP3.LUT R7, R165, 0xffff0000, RZ, 0xc0, !PT ;  /* 0xffff0000a5077812 */ /* 0x000fe200078ec0ff */
[----:B------:R-:W-:Y:S01]  /*acd0*/  FMUL R4, R130, R35 ;  /* 0x0000002382047220 */ /* 0x000fe20000400000 */
[----:B------:R-:W-:Y:S01]  /*ace0*/  LOP3.LUT R9, R166, 0xffff0000, RZ, 0xc0, !PT ;  /* 0xffff0000a6097812 */ /* 0x000fe200078ec0ff */
[C---:B------:R-:W-:Y:S01]  /*acf0*/  FMUL R5, R130.reuse, R36 ;  /* 0x0000002482057220 */ /* 0x040fe20000400000 */
[----:B------:R-:W-:Y:S01]  /*ad00*/  LOP3.LUT R11, R167, 0xffff0000, RZ, 0xc0, !PT ;  /* 0xffff0000a70b7812 */ /* 0x000fe200078ec0ff */
[C---:B------:R-:W-:Y:S01]  /*ad10*/  FFMA R0, R133.reuse, R6, R0 ;  /* 0x0000000685007223 */ /* 0x040fe20000000000 */
[C---:B------:R-:W-:Y:S01]  /*ad20*/  FFMA R3, R133.reuse, R8, R3 ;  /* 0x0000000885037223 */ /* 0x040fe20000000003 */
[C---:B------:R-:W-:Y:S01]  /*ad30*/  FFMA R4, R133.reuse, R7, R4 ;  /* 0x0000000785047223 */ /* 0x040fe20000000004 */
[----:B------:R-:W-:Y:S01]  /*ad40*/  FFMA R5, R133, R12, R5 ;  /* 0x0000000c85057223 */ /* 0x000fe20000000005 */
[----:B------:R-:W-:Y:S01]  /*ad50*/  SHF.L.U32 R12, R167, 0x10, RZ ;  /* 0x00000010a70c7819 */ /* 0x000fe200000006ff */
[----:B------:R-:W-:Y:S01]  /*ad60*/  FMUL R6, R130, R37 ;  /* 0x0000002582067220 */ /* 0x000fe20000400000 */
[----:B------:R-:W-:Y:S01]  /*ad70*/  F2FP.BF16.F32.PACK_AB R20, R0, R10 ;  /* 0x0000000a0014723e */ /* 0x000fe200000010ff */
[----:B------:R-:W-:Y:S01]  /*ad80*/  FMUL R7, R130, R38 ;  /* 0x0000002682077220 */ /* 0x000fe20000400000 */
[----:B------:R-:W-:Y:S01]  /*ad90*/  F2FP.BF16.F32.PACK_AB R21, R4, R3 ;  /* 0x000000030415723e */ /* 0x000fe200000010ff */
[----:B------:R-:W-:Y:S01]  /*ada0*/  FMUL R8, R130, R39 ;  /* 0x0000002782087220 */ /* 0x000fe20000400000 */
[----:B----4-:R-:W-:Y:S01]  /*adb0*/  SHF.L.U32 R3, R160, 0x10, RZ ;  /* 0x00000010a0037819 */ /* 0x010fe200000006ff */
[C---:B------:R-:W-:Y:S01]  /*adc0*/  FFMA R6, R133.reuse, R9, R6 ;  /* 0x0000000985067223 */ /* 0x040fe20000000006 */
[----:B------:R-:W-:Y:S01]  /*add0*/  SHF.L.U32 R9, R162, 0x10, RZ ;  /* 0x00000010a2097819 */ /* 0x000fe200000006ff */
[----:B------:R-:W-:Y:S01]  /*ade0*/  FFMA R7, R133, R12, R7 ;  /* 0x0000000c85077223 */ /* 0x000fe20000000007 */
[----:B------:R-:W-:Y:S01]  /*adf0*/  LOP3.LUT R10, R157, 0xffff0000, RZ, 0xc0, !PT ;  /* 0xffff00009d0a7812 */ /* 0x000fe200078ec0ff */
[C---:B------:R-:W-:Y:S01]  /*ae00*/  FFMA R8, R133.reuse, R11, R8 ;  /* 0x0000000b85087223 */ /* 0x040fe20000000008 */
[----:B------:R-:W-:Y:S01]  /*ae10*/  F2FP.BF16.F32.PACK_AB R22, R6, R5 ;  /* 0x000000050616723e */ /* 0x000fe200000010ff */
[----:B------:R-:W-:Y:S01]  /*ae20*/  FMUL R0, R130, R40 ;  /* 0x0000002882007220 */ /* 0x000fe20000400000 */
[----:B------:R-:W-:Y:S01]  /*ae30*/  LOP3.LUT R6, R160, 0xffff0000, RZ, 0xc0, !PT ;  /* 0xffff0000a0067812 */ /* 0x000fe200078ec0ff */
[----:B------:R-:W-:Y:S01]  /*ae40*/  FMUL R4, R130, R42 ;  /* 0x0000002a82047220 */ /* 0x000fe20000400000 */
[----:B------:R-:W-:Y:S01]  /*ae50*/  F2FP.BF16.F32.PACK_AB R23, R8, R7 ;  /* 0x000000070817723e */ /* 0x000fe200000010ff */
[----:B------:R-:W-:Y:S01]  /*ae60*/  FFMA R0, R133, R3, R0 ;  /* 0x0000000385007223 */ /* 0x000fe20000000000 */
[C---:B------:R-:W-:Y:S01]  /*ae70*/  SHF.L.U32 R7, R161.reuse, 0x10, RZ ;  /* 0x00000010a1077819 */ /* 0x040fe200000006ff */
[C---:B------:R-:W-:Y:S01]  /*ae80*/  FMUL R3, R130.reuse, R41 ;  /* 0x0000002982037220 */ /* 0x040fe20000400000 */
[----:B------:R-:W-:Y:S01]  /*ae90*/  LOP3.LUT R8, R161, 0xffff0000, RZ, 0xc0, !PT ;  /* 0xffff0000a1087812 */ /* 0x000fe200078ec0ff */
[----:B------:R-:W-:Y:S01]  /*aea0*/  FMUL R5, R130, R43 ;  /* 0x0000002b82057220 */ /* 0x000fe20000400000 */
[----:B------:R-:W-:Y:S01]  /*aeb0*/  LOP3.LUT R12, R158, 0xffff0000, RZ, 0xc0, !PT ;  /* 0xffff00009e0c7812 */ /* 0x000fe200078ec0ff */
[----:B------:R-:W-:Y:S01]  /*aec0*/  FFMA R3, R133, R6, R3 ;  /* 0x0000000685037223 */ /* 0x000fe20000000003 */
[----:B------:R-:W-:Y:S01]  /*aed0*/  SHF.L.U32 R11, R159, 0x10, RZ ;  /* 0x000000109f0b7819 */ /* 0x000fe200000006ff */
[C---:B------:R-:W-:Y:S01]  /*aee0*/  FFMA R4, R133.reuse, R7, R4 ;  /* 0x0000000785047223 */ /* 0x040fe20000000004 */
        /* <DEDUP_REMOVED lines=60> */
[----:B------:R-:W-:Y:S01]  /*b2b0*/  FFMA R5, R133, R12, R5 ;  /* 0x0000000c85057223 */ /* 0x000fe20000000005 */
[----:B------:R-:W-:Y:S01]  /*b2c0*/  SHF.L.U32 R12, R155, 0x10, RZ ;  /* 0x000000109b0c7819 */ /* 0x000fe200000006ff */
[----:B------:R-:W-:Y:S01]  /*b2d0*/  FMUL R6, R130, R61 ;  /* 0x0000003d82067220 */ /* 0x000fe20000400000 */
[----:B------:R-:W-:Y:S01]  /*b2e0*/  F2FP.BF16.F32.PACK_AB R89, R4, R3 ;  /* 0x000000030459723e */ /* 0x000fe200000010ff */
[----:B------:R-:W-:Y:S01]  /*b2f0*/  FMUL R7, R130, R62 ;  /* 0x0000003e82077220 */ /* 0x000fe20000400000 */
[----:B------:R-:W-:Y:S01]  /*b300*/  SHF.L.U32 R3, R148, 0x10, RZ ;  /* 0x0000001094037819 */ /* 0x000fe200000006ff */
[----:B------:R-:W-:Y:S01]  /*b310*/  FMUL R8, R130, R63 ;  /* 0x0000003f82087220 */ /* 0x000fe20000400000 */
[----:B------:R-:W-:Y:S01]  /*b320*/  LOP3.LUT R14, R147, 0xffff0000, RZ, 0xc0, !PT ;  /* 0xffff0000930e7812 */ /* 0x000fe200078ec0ff */
        /* <DEDUP_REMOVED lines=8> */
[----:B------:R1:W-:Y:S01]  /*b3b0*/  @!P1 STS.128 [R196+0x4010], R20 ;  /* 0x00401014c4009388 */ /* 0x0003e20000000c00 */
[----:B------:R-:W-:Y:S01]  /*b3c0*/  F2FP.BF16.F32.PACK_AB R91, R8, R7 ;  /* 0x00000007085b723e */ /* 0x000fe200000010ff */
[----:B------:R-:W-:Y:S01]  /*b3d0*/  FFMA R0, R133, R3, R0 ;  /* 0x0000000385007223 */ /* 0x000fe20000000000 */
[C---:B------:R-:W-:Y:S01]  /*b3e0*/  SHF.L.U32 R7, R149.reuse, 0x10, RZ ;  /* 0x0000001095077819 */ /* 0x040fe200000006ff */
[C---:B------:R-:W-:Y:S01]  /*b3f0*/  FMUL R3, R130.reuse, R65 ;  /* 0x0000004182037220 */ /* 0x040fe20000400000 */
[----:B------:R-:W-:Y:S01]  /*b400*/  LOP3.LUT R8, R149, 0xffff0000, RZ, 0xc0, !PT ;  /* 0xffff000095087812 */ /* 0x000fe200078ec0ff */
[C---:B------:R-:W-:Y:S01]  /*b410*/  FMUL R4, R130.reuse, R66 ;  /* 0x0000004282047220 */ /* 0x040fe20000400000 */
[----:B------:R-:W-:Y:S01]  /*b420*/  SHF.L.U32 R11, R147, 0x10, RZ ;  /* 0x00000010930b7819 */ /* 0x000fe200000006ff */
[C---:B------:R-:W-:Y:S01]  /*b430*/  FMUL R5, R130.reuse, R67 ;  /* 0x0000004382057220 */ /* 0x040fe20000400000 */
[C---:B------:R-:W-:Y:S01]  /*b440*/  FFMA R3, R133.reuse, R6, R3 ;  /* 0x0000000685037223 */ /* 0x040fe20000000003 */
[C---:B------:R-:W-:Y:S01]  /*b450*/  FFMA R4, R133.reuse, R7, R4 ;  /* 0x0000000785047223 */ /* 0x040fe20000000004 */
[----:B------:R-:W-:Y:S01]  /*b460*/  FMUL R6, R130, R68 ;  /* 0x0000004482067220 */ /* 0x000fe20000400000 */
[----:B------:R-:W-:Y:S01]  /*b470*/  FFMA R5, R133, R8, R5 ;  /* 0x0000000885057223 */ /* 0x000fe20000000005 */
[----:B------:R-:W-:Y:S01]  /*b480*/  LOP3.LUT R8, R150, 0xffff0000, RZ, 0xc0, !PT ;  /* 0xffff000096087812 */ /* 0x000fe200078ec0ff */
[C---:B------:R-:W-:Y:S01]  /*b490*/  FMUL R7, R130.reuse, R69 ;  /* 0x0000004582077220 */ /* 0x040fe20000400000 */
[----:B---3--:R-:W-:Y:S01]  /*b4a0*/  F2FP.BF16.F32.PACK_AB R16, R3, R0 ;  /* 0x000000000310723e */ /* 0x008fe200000010ff */
[----:B------:R3:W-:Y:S01]  /*b4b0*/  @!P1 STS.128 [R191+0x5000], R88 ;  /* 0x00500058bf009388 */ /* 0x0007e20000000c00 */
[----:B------:R-:W-:Y:S01]  /*b4c0*/  F2FP.BF16.F32.PACK_AB R17, R5, R4 ;  /* 0x000000040511723e */ /* 0x000fe200000010ff */
[----:B------:R-:W-:Y:S01]  /*b4d0*/  FFMA R6, R133, R9, R6 ;  /* 0x0000000985067223 */ /* 0x000fe20000000006 */
[----:B------:R-:W-:Y:S01]  /*b4e0*/  SHF.L.U32 R5, R151, 0x10, RZ ;  /* 0x0000001097057819 */ /* 0x000fe200000006ff */
[----:B------:R-:W-:Y:S01]  /*b4f0*/  FFMA R7, R133, R8, R7 ;  /* 0x0000000885077223 */ /* 0x000fe20000000007 */
[----:B------:R-:W-:Y:S01]  /*b500*/  LOP3.LUT R8, R151, 0xffff0000, RZ, 0xc0, !PT ;  /* 0xffff000097087812 */ /* 0x000fe200078ec0ff */
[----:B------:R-:W-:Y:S01]  /*b510*/  FMUL R0, R130, R70 ;  /* 0x0000004682007220 */ /* 0x000fe20000400000 */
[----:B------:R-:W-:Y:S01]  /*b520*/  SHF.L.U32 R9, R140, 0x10, RZ ;  /* 0x000000108c097819 */ /* 0x000fe200000006ff */
[C---:B------:R-:W-:Y:S01]  /*b530*/  FMUL R3, R130.reuse, R71 ;  /* 0x0000004782037220 */ /* 0x040fe20000400000 */
[----:B------:R-:W-:Y:S01]  /*b540*/  F2FP.BF16.F32.PACK_AB R18, R7, R6 ;  /* 0x000000060712723e */ /* 0x000fe200000010ff */
[----:B------:R-:W-:Y:S01]  /*b550*/  FMUL R4, R130, R72 ;  /* 0x0000004882047220 */ /* 0x000fe20000400000 */
        /* <DEDUP_REMOVED lines=15> */
[C---:B------:R-:W-:Y:S01]  /*b650*/  FMUL R0, R130.reuse, R76 ;  /* 0x0000004c82007220 */ /* 0x040fe20000400000 */
[----:B-1----:R-:W-:Y:S01]  /*b660*/  F2FP.BF16.F32.PACK_AB R20, R5, R4 ;  /* 0x000000040514723e */ /* 0x002fe200000010ff */
[C---:B------:R-:W-:Y:S01]  /*b670*/  FMUL R3, R130.reuse, R77 ;  /* 0x0000004d82037220 */ /* 0x040fe20000400000 */
[----:B------:R-:W-:Y:S01]  /*b680*/  F2FP.BF16.F32.PACK_AB R21, R7, R6 ;  /* 0x000000060715723e */ /* 0x000fe200000010ff */
[----:B------:R3:W-:Y:S01]  /*b690*/  @!P1 STS.128 [R199+0x5010], R16 ;  /* 0x00501010c7009388 */ /* 0x0007e20000000c00 */
[----:B------:R-:W-:Y:S01]  /*b6a0*/  SHF.L.U32 R7, R143, 0x10, RZ ;  /* 0x000000108f077819 */ /* 0x000fe200000006ff */
[----:B------:R-:W-:Y:S01]  /*b6b0*/  FFMA R0, R133, R8, R0 ;  /* 0x0000000885007223 */ /* 0x000fe20000000000 */
[----:B------:R-:W-:Y:S01]  /*b6c0*/  LOP3.LUT R8, R143, 0xffff0000, RZ, 0xc0, !PT ;  /* 0xffff00008f087812 */ /* 0x000fe200078ec0ff */
        /* <DEDUP_REMOVED lines=28> */
[----:B------:R-:W-:Y:S02]  /*b890*/  F2FP.BF16.F32.PACK_AB R12, R0, R6 ;  /* 0x00000006000c723e */ /* 0x000fe400000010ff */
[----:B------:R-:W-:Y:S02]  /*b8a0*/  F2FP.BF16.F32.PACK_AB R13, R7, R3 ;  /* 0x00000003070d723e */ /* 0x000fe400000010ff */
[----:B------:R-:W-:Y:S02]  /*b8b0*/  F2FP.BF16.F32.PACK_AB R14, R5, R4 ;  /* 0x00000004050e723e */ /* 0x000fe400000010ff */
[----:B------:R-:W-:Y:S02]  /*b8c0*/  F2FP.BF16.F32.PACK_AB R15, R9, R8 ;  /* 0x00000008090f723e */ /* 0x000fe400000010ff */
[----:B------:R-:W-:Y:S02]  /*b8d0*/  MOV R0, UR46 ;  /* 0x0000002e00007c02 */ /* 0x000fe40008000f00 */
[----:B------:R-:W-:Y:S01]  /*b8e0*/  @P2 SHF.L.U32 R3, RZ, 0x1f, RZ ;  /* 0x0000001fff032819 */ /* 0x000fe200000006ff */
[----:B------:R3:W-:Y:S01]  /*b8f0*/  @!P1 STS.128 [R196+0x5010], R12 ;  /* 0x0050100cc4009388 */ /* 0x0007e20000000c00 */
[----:B------:R-:W-:Y:S04]  /*b900*/  @P2 LEA R0, R0, UR44, 0x3 ;  /* 0x0000002c00002c11 */ /* 0x000fe8000f8e18ff */
[----:B------:R-:W-:Y:S02]  /*b910*/  @P2 IADD3 R4, PT, PT, R0, 0x90, RZ ;  /* 0x0000009000042810 */ /* 0x000fe40007ffe0ff */
[----:B------:R-:W-:Y:S01]  /*b920*/  LEA R0, R138, UR44, 0x3 ;  /* 0x0000002c8a007c11 */ /* 0x000fe2000f8e18ff */
[----:B------:R-:W-:Y:S01]  /*b930*/  @!PT LDS RZ, [RZ] ;  /* 0x00000000fffff984 */ /* 0x000fe20000000800 */
[----:B------:R-:W-:Y:S01]  /*b940*/  @!PT LDS RZ, [RZ] ;  /* 0x00000000fffff984 */ /* 0x000fe20000000800 */
[----:B------:R-:W-:Y:S01]  /*b950*/  @!PT LDS RZ, [RZ] ;  /* 0x00000000fffff984 */ /* 0x000fe20000000800 */
[----:B------:R-:W-:Y:S01]  /*b960*/  @!PT LDS RZ, [RZ] ;  /* 0x00000000fffff984 */ /* 0x000fe20000000800 */
[----:B------:R1:W-:Y:S06]  /*b970*/  MEMBAR.ALL.CTA ;  /* 0x0000000000007992 */ /* 0x0003ec0000008000 */
[----:B-1----:R-:W1:Y:S02]  /*b980*/  FENCE.VIEW.ASYNC.S ;  /* 0x00000000000073c6 */ /* 0x002e640000000000 */
[----:B------:R-:W-:Y:S05]  /*b990*/  WARPSYNC.ALL ;  /* 0x0000000000007948 */ /* 0x000fea0003800000 */
[----:B------:R-:W-:Y:S01]  /*b9a0*/  BSSY.RECONVERGENT B0, `(.L_x_139) ;  /* 0x0000010000007945 */ /* 0x000fe20003800200 */
[----:B------:R-:W-:Y:S01]  /*b9b0*/  @P2 PRMT R4, R201, 0x654, R4 ;  /* 0x00000654c9042816 */ /* 0x000fe20000000004 */
[----:B-1----:R-:W-:Y:S06]  /*b9c0*/  BAR.SYNC.DEFER_BLOCKING 0x1, 0x80 ;  /* 0x0042000000007b1d */ /* 0x002fec0000010000 */
[----:B------:R-:W-:Y:S05]  /*b9d0*/  @P0 BRA `(.L_x_140) ;  /* 0x0000000000300947 */ /* 0x000fea0003800000 */
[----:B------:R-:W-:Y:S02]  /*b9e0*/  UIADD3 UR4, UP0, UPT, UR54, 0xa80, URZ ;  /* 0x00000a8036047890 */ /* 0x000fe4000ff1e0ff */
[----:B------:R-:W-:Y:S02]  /*b9f0*/  UIADD3 UR48, UPT, UPT, UR44, 0x4200, URZ ;  /* 0x000042002c307890 */ /* 0x000fe4000fffe0ff */
[----:B------:R-:W-:Y:S01]  /*ba00*/  UIADD3.X UR5, UPT, UPT, URZ, UR55, URZ, UP0, !UPT ;  /* 0x00000037ff057290 */ /* 0x000fe200087fe4ff */
[----:B------:R-:W-:Y:S01]  /*ba10*/  UMOV UR51, UR36 ;  /* 0x0000002400337c82 */ /* 0x000fe20008000000 */
[----:B------:R-:W-:Y:S02]  /*ba20*/  UIADD3 UR9, UPT, UPT, UR49, 0x80, URZ ;  /* 0x0000008031097890 */ /* 0x000fe4000fffe0ff */
[----:B------:R-:W-:Y:S01]  /*ba30*/  UIADD3 UR8, UPT, UPT, UR44, 0x5200, URZ ;  /* 0x000052002c087890 */ /* 0x000fe2000fffe0ff */
[----:B------:R-:W-:Y:S01]  /*ba40*/  UMOV UR10, UR50 ;  /* 0x00000032000a7c82 */ /* 0x000fe20008000000 */
[----:B------:R-:W-:Y:S03]  /*ba50*/  UMOV UR11, UR36 ;  /* 0x00000024000b7c82 */ /* 0x000fe60008000000 */
[----:B------:R1:W-:Y:S04]  /*ba60*/  UTMASTG.3D [UR48], [UR4] ;  /* 0x00000030040073b5 */ /* 0x0003e80008010000 */
[----:B------:R1:W-:Y:S01]  /*ba70*/  UTMASTG.3D [UR8], [UR4] ;  /* 0x00000008040073b5 */ /* 0x0003e20008010000 */
[----:B------:R0:W-:Y:S01]  /*ba80*/  UTMACMDFLUSH ;  /* 0x00000000000079b7 */ /* 0x0001e20000000000 */
[----:B-1----:R-:W-:Y:S04]  /*ba90*/  DEPBAR.LE SB0, 0x1 ;  /* 0x000080400000791a */ /* 0x002fe80000000000 */
.L_x_140:
[----:B------:R-:W-:Y:S05]  /*baa0*/  BSYNC.RECONVERGENT B0 ;  /* 0x0000000000007941 */ /* 0x000fea0003800200 */
.L_x_139:
[----:B------:R-:W-:Y:S01]  /*bab0*/  BAR.SYNC.DEFER_BLOCKING 0x1, 0x80 ;  /* 0x0042000000007b1d */ /* 0x000fe20000010000 */
[----:B------:R-:W-:Y:S01]  /*bac0*/  UIADD3 UR4, UPT, UPT, UR46, 0x1, URZ ;  /* 0x000000012e047890 */ /* 0x000fe2000fffe0ff */
[----:B---3--:R-:W-:Y:S03]  /*bad0*/  HFMA2 R16, -RZ, RZ, 0, 0 ;  /* 0x00000000ff107431 */ /* 0x008fe600000001ff */
[----:B------:R-:W-:Y:S04]  /*bae0*/  UISETP.NE.AND UP0, UPT, UR4, 0x4, UPT ;  /* 0x000000040400788c */ /* 0x000fe8000bf05270 */
[----:B------:R-:W-:Y:S01]  /*baf0*/  USEL UR47, UR4, URZ, UP0 ;  /* 0x000000ff042f7287 */ /* 0x000fe20008000000 */
[----:B------:R1:W-:Y:S01]  /*bb00*/  @P2 SYNCS.ARRIVE.TRANS64.RED.A1T0 RZ, [R4+URZ], RZ ;  /* 0x000000ff04ff29a7 */ /* 0x0003e200081004ff */
[----:B------:R-:W-:Y:S01]  /*bb10*/  BSSY B1, `(.L_x_141) ;  /* 0x000001e000017945 */ /* 0x000fe20003800000 */
[----:B------:R-:W3:Y:S02]  /*bb20*/  @P2 SYNCS.PHASECHK.TRANS64.TRYWAIT P0, [R0+URZ+0x70], R3 ;  /* 0x00007003000025a7 */ /* 0x000ee400080011ff */
        /* <DEDUP_REMOVED lines=13> */
.L_x_144:
[----:B------:R-:W-:Y:S05]  /*bc00*/  BSYNC B0 ;  /* 0x0000000000007941 */ /* 0x000fea0003800000 */
.L_x_143:
[----:B------:R-:W-:Y:S01]  /*bc10*/  ISETP.NE.AND P0, PT, R139, RZ, PT ;  /* 0x000000ff8b00720c */ /* 0x000fe20003f05270 */
[----:B------:R-:W-:Y:S11]  /*bc20*/  VIADD R138, R138, 0x1 ;  /* 0x000000018a8a7836 */ /* 0x000ff60000000000 */
[----:B------:R-:W-:Y:S01]  /*bc30*/  @!UPT UIADD3 URZ, UPT, UPT, URZ, URZ, URZ ;  /* 0x000000fffffff290 */ /* 0x000fe2000fffe0ff */
[----:B------:R3:W4:Y:S04]  /*bc40*/  @P0 LDS.128 R160, [R4+0x20] ;  /* 0x0000200004a00984 */ /* 0x0007280000000c00 */
[----:B------:R3:W1:Y:S04]  /*bc50*/  @P0 LDS.128 R140, [R4+0x1020] ;  /* 0x00102000048c0984 */ /* 0x0006680000000c00 */
[----:B------:R3:W1:Y:S04]  /*bc60*/  @P0 LDS.128 R168, [R7] ;  /* 0x0000000007a80984 */ /* 0x0006680000000c00 */
[----:B------:R3:W1:Y:S04]  /*bc70*/  @P0 LDS.128 R152, [R7+0x1000] ;  /* 0x0010000007980984 */ /* 0x0006680000000c00 */
[----:B------:R3:W1:Y:S04]  /*bc80*/  @P0 LDS.128 R164, [R5+0x10] ;  /* 0x0000100005a40984 */ /* 0x0006680000000c00 */
[----:B------:R3:W1:Y:S04]  /*bc90*/  @P0 LDS.128 R148, [R5+0x1010] ;  /* 0x0010100005940984 */ /* 0x0006680000000c00 */
[----:B------:R3:W1:Y:S04]  /*bca0*/  @P0 LDS.128 R156, [R3+0x10] ;  /* 0x00001000039c0984 */ /* 0x0006680000000c00 */
[----:B------:R3:W1:Y:S01]  /*bcb0*/  @P0 LDS.128 R144, [R3+0x1010] ;  /* 0x0010100003900984 */ /* 0x0006620000000c00 */
[C---:B------:R-:W-:Y:S04]  /*bcc0*/  ISETP.NE.AND P0, PT, R138.reuse, 0x4, PT ;  /* 0x000000048a00780c */ /* 0x040fe80003f05270 */
[----:B------:R-:W-:Y:S02]  /*bcd0*/  SEL R138, R138, RZ, P0 ;  /* 0x000000ff8a8a7207 */ /* 0x000fe40000000000 */
[----:B------:R-:W-:Y:S02]  /*bce0*/  SEL R16, RZ, 0x1, P0 ;  /* 0x00000001ff107807 */ /* 0x000fe40000000000 */
.L_x_142:
[----:B------:R-:W-:Y:S05]  /*bcf0*/  BSYNC B1 ;  /* 0x0000000000017941 */ /* 0x000fea0003800000 */
.L_x_141:
[----:B------:R-:W-:Y:S05]  /*bd00*/  VIADD R92, R92, 0x400000 ;  /* 0x004000005c5c7836 */ /* 0x000fea0000000000 */
[----:B-1----:R-:W-:Y:S04]  /*bd10*/  SHF.R.U32.HI R0, RZ, 0x15, R92 ;  /* 0x00000015ff007819 */ /* 0x002fe8000001165c */
[----:B------:R-:W-:Y:S04]  /*bd20*/  LOP3.LUT R17, R0, 0x3, RZ, 0xc0, !PT ;  /* 0x0000000300117812 */ /* 0x000fe800078ec0ff */
        /* <DEDUP_REMOVED lines=11> */
[----:B------:R-:W1:Y:S01]  /*bde0*/  LDCU.64 UR6, c[0x4][0x78] ;  /* 0x01000f00ff0677ac */ /* 0x000e620008000a00 */
[----:B------:R-:W2:Y:S01]  /*bdf0*/  LDC.64 R14, c[0x4][R15] ;  /* 0x010000000f0e7b82 */ /* 0x000ea20000000a00 */
[----:B------:R-:W5:Y:S01]  /*be00*/  LDCU.64 UR4, c[0x4][0x10] ;  /* 0x01000200ff0477ac */ /* 0x000f620008000a00 */
[----:B---3--:R-:W-:Y:S01]  /*be10*/  MOV R5, UR9 ;  /* 0x0000000900057c02 */ /* 0x008fe20008000f00 */
[----:B------:R-:W-:Y:S01]  /*be20*/  IMAD.U32 R4, RZ, RZ, UR8 ;  /* 0x00000008ff047e24 */ /* 0x000fe2000f8e00ff */
[----:B-1----:R-:W-:Y:S01]  /*be30*/  MOV R7, UR7 ;  /* 0x0000000700077c02 */ /* 0x002fe20008000f00 */
[----:B------:R-:W-:Y:S01]  /*be40*/  IMAD.U32 R6, RZ, RZ, UR6 ;  /* 0x00000006ff067e24 */ /* 0x000fe2000f8e00ff */
[----:B-----5:R-:W-:Y:S01]  /*be50*/  MOV R11, UR5 ;  /* 0x00000005000b7c02 */ /* 0x020fe20008000f00 */
[----:B------:R-:W-:Y:S02]  /*be60*/  IMAD.U32 R10, RZ, RZ, UR4 ;  /* 0x00000004ff0a7e24 */ /* 0x000fe4000f8e00ff */
[----:B------:R-:W-:Y:S07]  /*be70*/  LEPC R20, `(.L_x_147) ;  /* 0x000000001014794e */ /* 0x000fee0000000000 */
[----:B--2-4-:R-:W-:Y:S05]  /*be80*/  CALL.ABS.NOINC R14 ;  /* 0x000000000e007343 */ /* 0x014fea0003c00000 */
.L_x_147:
[----:B------:R-:W-:Y:S05]  /*be90*/  WARPSYNC.ALL ;  /* 0x0000000000007948 */ /* 0x000fea0003800000 */
[C---:B------:R-:W-:Y:S01]  /*bea0*/  R2UR UR4, R92.reuse ;  /* 0x000000005c0472ca */ /* 0x040fe200000e0000 */
[----:B------:R-:W-:Y:S05]  /*beb0*/  VIADD R0, R92, 0x80 ;  /* 0x000000805c007836 */ /* 0x000fea0000000000 */
[----:B------:R-:W-:Y:S04]  /*bec0*/  SHF.R.U32.HI R0, RZ, 0x15, R0 ;  /* 0x00000015ff007819 */ /* 0x000fe80000011600 */
[----:B------:R-:W-:Y:S03]  /*bed0*/  LOP3.LUT P0, RZ, R0, 0x3, R181, 0x48, !PT ;  /* 0x0000000300ff7812 */ /* 0x000fe600078048b5 */
[----:B------:R-:W1:Y:S10]  /*bee0*/  LDTM.x32 R24, tmem[UR4] ;  /* 0x00000004001879ee */ /* 0x000e7400082c0000 */
[----:B-1----:R-:W-:Y:S05]  /*bef0*/  @!P0 BRA `(.L_x_148) ;  /* 0x0000000000408947 */ /* 0x002fea0003800000 */
        /* <DEDUP_REMOVED lines=16> */
.L_x_148:
[----:B------:R-:W-:Y:S05]  /*c000*/  WARPSYNC.ALL ;  /* 0x0000000000007948 */ /* 0x000fea0003800000 */
[----:B------:R-:W-:Y:S11]  /*c010*/  R2UR UR4, R92 ;  /* 0x000000005c0472ca */ /* 0x000ff600000e0000 */
[----:B------:R-:W-:Y:S02]  /*c020*/  @!UPT UIADD3 URZ, UPT, UPT, URZ, URZ, URZ ;  /* 0x000000fffffff290 */ /* 0x000fe4000fffe0ff */
[----:B------:R-:W1:Y:S02]  /*c030*/  LDTM.x32 R56, tmem[UR4+0x80] ;  /* 0x00008004003879ee */ /* 0x000e6400082c0000 */
[----:B-1----:R-:W-:Y:S01]  /*c040*/  NOP ;  /* 0x0000000000007918 */ /* 0x002fe20000000000 */
.L_x_146:
[----:B---3--:R-:W-:Y:S01]  /*c050*/  SHF.L.U32 R4, R168, 0x10, RZ ;  /* 0x00000010a8047819 */ /* 0x008fe200000006ff */
[----:B------:R-:W-:Y:S01]  /*c060*/  FMUL R0, R130, R24 ;  /* 0x0000001882007220 */ /* 0x000fe20000400000 */
        /* <DEDUP_REMOVED lines=233> */
[----:B------:R-:W-:Y:S01]  /*cf00*/  LEA R9, R138, UR44, 0x3 ;  /* 0x0000002c8a097c11 */ /* 0x000fe2000f8e18ff */
[----:B------:R3:W-:Y:S01]  /*cf10*/  @!P1 STS.128 [R196+0x7010], R12 ;  /* 0x0070100cc4009388 */ /* 0x0007e20000000c00 */
[----:B------:R-:W-:Y:S02]  /*cf20*/  @P2 LEA R0, R0, UR44, 0x3 ;  /* 0x0000002c00002c11 */ /* 0x000fe4000f8e18ff */
[----:B------:R-:W-:Y:S02]  /*cf30*/  @P2 SHF.L.U32 R4, R16, 0x1f, RZ ;  /* 0x0000001f10042819 */ /* 0x000fe400000006ff */
[----:B------:R-:W-:Y:S01]  /*cf40*/  @P2 IADD3 R0, PT, PT, R0, 0x90, RZ ;  /* 0x0000009000002810 */ /* 0x000fe20007ffe0ff */
        /* <DEDUP_REMOVED lines=13> */
[----:B------:R-:W-:Y:S02]  /*d020*/  UIADD3 UR8, UPT, UPT, UR44, 0x6200, URZ ;  /* 0x000062002c087890 */ /* 0x000fe4000fffe0ff */
[----:B------:R-:W-:Y:S01]  /*d030*/  UIADD3.X UR5, UPT, UPT, URZ, UR55, URZ, UP0, !UPT ;  /* 0x00000037ff057290 */ /* 0x000fe200087fe4ff */
[----:B------:R-:W-:Y:S01]  /*d040*/  UMOV UR9, UR49 ;  /* 0x0000003100097c82 */ /* 0x000fe20008000000 */
[----:B------:R-:W-:Y:S01]  /*d050*/  UMOV UR11, UR36 ;  /* 0x00000024000b7c82 */ /* 0x000fe20008000000 */
[----:B------:R-:W-:Y:S02]  /*d060*/  UIADD3 UR13, UPT, UPT, UR49, 0x80, URZ ;  /* 0x00000080310d7890 */ /* 0x000fe4000fffe0ff */
[----:B------:R-:W-:Y:S01]  /*d070*/  UIADD3 UR12, UPT, UPT, UR44, 0x7200, URZ ;  /* 0x000072002c0c7890 */ /* 0x000fe2000fffe0ff */
[----:B------:R-:W-:Y:S03]  /*d080*/  UMOV UR15, UR36 ;  /* 0x00000024000f7c82 */ /* 0x000fe60008000000 */
[----:B------:R1:W-:Y:S01]  /*d090*/  UTMASTG.3D [UR8], [UR4] ;  /* 0x00000008040073b5 */ /* 0x0003e20008010000 */
[----:B------:R-:W-:Y:S04]  /*d0a0*/  UMOV UR14, UR10 ;  /* 0x0000000a000e7c82 */ /* 0x000fe80008000000 */
[----:B------:R1:W-:Y:S01]  /*d0b0*/  UTMASTG.3D [UR12], [UR4] ;  /* 0x0000000c040073b5 */ /* 0x0003e20008010000 */
[----:B------:R0:W-:Y:S01]  /*d0c0*/  UTMACMDFLUSH ;  /* 0x00000000000079b7 */ /* 0x0001e20000000000 */
[----:B-1----:R-:W-:Y:S04]  /*d0d0*/  DEPBAR.LE SB0, 0x1 ;  /* 0x000080400000791a */ /* 0x002fe80000000000 */
.L_x_150:
[----:B------:R-:W-:Y:S05]  /*d0e0*/  BSYNC.RECONVERGENT B0 ;  /* 0x0000000000007941 */ /* 0x000fea0003800200 */
.L_x_149:
        /* <DEDUP_REMOVED lines=9> */
[----:B------:R-:W4:Y:S01]  /*d180*/  @P2 SYNCS.PHASECHK.TRANS64.TRYWAIT P0, [R9+URZ+0x70], R4 ;  /* 0x00007004090025a7 */ /* 0x000f2200080011ff */
[----:B------:R-:W-:Y:S01]  /*d190*/  VIADD R17, R131, UR4 ;  /* 0x0000000483117c36 */ /* 0x000fe20008000000 */
[----:B------:R-:W-:Y:S04]  /*d1a0*/  USEL UR46, UR5, URZ, UP0 ;  /* 0x000000ff052e7287 */ /* 0x000fe80008000000 */
[----:B------:R-:W-:Y:S04]  /*d1b0*/  SHF.R.U32.HI R6, RZ, 0x15, R17 ;  /* 0x00000015ff067819 */ /* 0x000fe80000011611 */
[----:B------:R-:W-:Y:S02]  /*d1c0*/  LOP3.LUT R19, R6, 0x3, RZ, 0xc0, !PT ;  /* 0x0000000306137812 */ /* 0x000fe400078ec0ff */
[----:B----4-:R-:W-:Y:S01]  /*d1d0*/  @P2 SEL R137, RZ, 0x1, !P0 ;  /* 0x00000001ff892807 */ /* 0x010fe20004000000 */
        /* <DEDUP_REMOVED lines=9> */
[----:B------:R-:W-:Y:S04]  /*d270*/  SHF.L.U32 R4, R16, 0x1f, RZ ;  /* 0x0000001f10047819 */ /* 0x000fe800000006ff */
[----:B------:R-:W1:Y:S02]  /*d280*/  SYNCS.PHASECHK.TRANS64.TRYWAIT P0, [R9+URZ+0x70], R4 ;  /* 0x00007004090075a7 */ /* 0x000e6400080011ff */
[----:B-1----:R-:W-:Y:S05]  /*d290*/  @!P0 BRA `(.L_x_155) ;  /* 0x0000006800008947 */ /* 0x002fea0003800000 */
.L_x_154:
[----:B------:R-:W-:Y:S05]  /*d2a0*/  BSYNC B0 ;  /* 0x0000000000007941 */ /* 0x000fea0003800000 */
.L_x_153:
[----:B------:R-:W-:Y:S01]  /*d2b0*/  ISETP.NE.AND P0, PT, R139, RZ, PT ;  /* 0x000000ff8b00720c */ /* 0x000fe20003f05270 */
[----:B------:R-:W-:Y:S11]  /*d2c0*/  VIADD R138, R138, 0x1 ;  /* 0x000000018a8a7836 */ /* 0x000ff60000000000 */
[----:B------:R-:W-:Y:S01]  /*d2d0*/  @!UPT UIADD3 URZ, UPT, UPT, URZ, URZ, URZ ;  /* 0x000000fffffff290 */ /* 0x000fe2000fffe0ff */
[----:B------:R4:W2:Y:S04]  /*d2e0*/  @P0 LDS.128 R160, [R3+0x20] ;  /* 0x0000200003a00984 */ /* 0x0008a80000000c00 */
[----:B------:R4:W2:Y:S04]  /*d2f0*/  @P0 LDS.128 R140, [R3+0x1020] ;  /* 0x00102000038c0984 */ /* 0x0008a80000000c00 */
[----:B------:R4:W2:Y:S04]  /*d300*/  @P0 LDS.128 R168, [R7] ;  /* 0x0000000007a80984 */ /* 0x0008a80000000c00 */
[----:B------:R4:W2:Y:S04]  /*d310*/  @P0 LDS.128 R152, [R7+0x1000] ;  /* 0x0010000007980984 */ /* 0x0008a80000000c00 */
[----:B------:R4:W2:Y:S04]  /*d320*/  @P0 LDS.128 R164, [R5+0x10] ;  /* 0x0000100005a40984 */ /* 0x0008a80000000c00 */
[----:B------:R4:W2:Y:S04]  /*d330*/  @P0 LDS.128 R148, [R5+0x1010] ;  /* 0x0010100005940984 */ /* 0x0008a80000000c00 */
[----:B------:R4:W2:Y:S04]  /*d340*/  @P0 LDS.128 R156, [R0+0x10] ;  /* 0x00001000009c0984 */ /* 0x0008a80000000c00 */
[----:B------:R4:W2:Y:S01]  /*d350*/  @P0 LDS.128 R144, [R0+0x1010] ;  /* 0x0010100000900984 */ /* 0x0008a20000000c00 */
[C---:B------:R-:W-:Y:S04]  /*d360*/  ISETP.NE.AND P0, PT, R138.reuse, 0x4, PT ;  /* 0x000000048a00780c */ /* 0x040fe80003f05270 */
[----:B-1----:R-:W-:Y:S02]  /*d370*/  SEL R9, RZ, 0x1, P0 ;  /* 0x00000001ff097807 */ /* 0x002fe40000000000 */
[----:B------:R-:W-:Y:S02]  /*d380*/  SEL R138, R138, RZ, P0 ;  /* 0x000000ff8a8a7207 */ /* 0x000fe40000000000 */
[----:B------:R-:W-:Y:S02]  /*d390*/  LOP3.LUT R16, R16, R9, RZ, 0x3c, !PT ;  /* 0x0000000910107212 */ /* 0x000fe400078e3cff */
.L_x_152:
[----:B------:R-:W-:Y:S05]  /*d3a0*/  BSYNC B1 ;  /* 0x0000000000017941 */ /* 0x000fea0003800000 */
.L_x_151:
[----:B------:R-:W-:Y:S11]  /*d3b0*/  ISETP.NE.AND P0, PT, R192, R19, PT ;  /* 0x00000013c000720c */ /* 0x000ff60003f05270 */
[----:B------:R-:W-:Y:S02]  /*d3c0*/  @!UPT UIADD3 URZ, UPT, UPT, URZ, URZ, URZ ;  /* 0x000000fffffff290 */ /* 0x000fe4000fffe0ff */
[----:B------:R-:W-:Y:S05]  /*d3d0*/  @P0 BRA `(.L_x_156) ;  /* 0x0000000000bc0947 */ /* 0x000fea0003800000 */
[----:B------:R-:W-:Y:S11]  /*d3e0*/  LOP3.LUT P0, RZ, R6, 0x3, R181, 0x48, !PT ;  /* 0x0000000306ff7812 */ /* 0x000ff600078048b5 */
[----:B------:R-:W-:Y:S02]  /*d3f0*/  @!UPT UIADD3 URZ, UPT, UPT, URZ, URZ, URZ ;  /* 0x000000fffffff290 */ /* 0x000fe4000fffe0ff */
[----:B------:R-:W-:Y:S05]  /*d400*/  @!P0 BRA `(.L_x_157) ;  /* 0x0000000000408947 */ /* 0x000fea0003800000 */
[----:B------:R-:W4:Y:S01]  /*d410*/  LDCU.64 UR8, c[0x4][0x70] ;  /* 0x01000e00ff0877ac */ /* 0x000f220008000a00 */
[----:B---3--:R-:W-:Y:S01]  /*d420*/  MOV R15, 0x0 ;  /* 0x00000000000f7802 */ /* 0x008fe20000000f00 */
[----:B------:R-:W-:Y:S02]  /*d430*/  HFMA2 R12, -RZ, RZ, 0, 5.9604644775390625e-08 ;  /* 0x00000001ff0c7431 */ /* 0x000fe400000001ff */
[----:B------:R-:W-:Y:S02]  /*d440*/  IMAD.MOV.U32 R8, RZ, RZ, 0x192 ;  /* 0x00000192ff087424 */ /* 0x000fe400078e00ff */
[----:B------:R-:W-:Y:S01]  /*d450*/  IMAD.MOV.U32 R13, RZ, RZ, RZ ;  /* 0x000000ffff0d7224 */ /* 0x000fe200078e00ff */
[----:B------:R-:W1:Y:S01]  /*d460*/  LDCU.64 UR6, c[0x4][0x78] ;  /* 0x01000f00ff0677ac */ /* 0x000e620008000a00 */
[----:B------:R-:W3:Y:S01]  /*d470*/  LDC.64 R14, c[0x4][R15] ;  /* 0x010000000f0e7b82 */ /* 0x000ee20000000a00 */
[----:B------:R-:W5:Y:S01]  /*d480*/  LDCU.64 UR4, c[0x4][0x10] ;  /* 0x01000200ff0477ac */ /* 0x000f620008000a00 */
[----:B----4-:R-:W-:Y:S01]  /*d490*/  MOV R5, UR9 ;  /* 0x0000000900057c02 */ /* 0x010fe20008000f00 */
[----:B------:R-:W-:Y:S01]  /*d4a0*/  IMAD.U32 R4, RZ, RZ, UR8 ;  /* 0x00000008ff047e24 */ /* 0x000fe2000f8e00ff */
[----:B-1----:R-:W-:Y:S01]  /*d4b0*/  MOV R7, UR7 ;  /* 0x0000000700077c02 */ /* 0x002fe20008000f00 */
[----:B------:R-:W-:Y:S01]  /*d4c0*/  IMAD.U32 R6, RZ, RZ, UR6 ;  /* 0x00000006ff067e24 */ /* 0x000fe2000f8e00ff */
[----:B-----5:R-:W-:Y:S01]  /*d4d0*/  MOV R11, UR5 ;  /* 0x00000005000b7c02 */ /* 0x020fe20008000f00 */
[----:B------:R-:W-:Y:S02]  /*d4e0*/  IMAD.U32 R10, RZ, RZ, UR4 ;  /* 0x00000004ff0a7e24 */ /* 0x000fe4000f8e00ff */
[----:B------:R-:W-:Y:S07]  /*d4f0*/  LEPC R20, `(.L_x_157) ;  /* 0x000000001014794e */ /* 0x000fee0000000000 */
[----:B--23--:R-:W-:Y:S05]  /*d500*/  CALL.ABS.NOINC R14 ;  /* 0x000000000e007343 */ /* 0x00cfea0003c00000 */
.L_x_157:
[----:B------:R-:W-:Y:S05]  /*d510*/  WARPSYNC.ALL ;  /* 0x0000000000007948 */ /* 0x000fea0003800000 */
[C---:B------:R-:W-:Y:S01]  /*d520*/  R2UR UR4, R17.reuse ;  /* 0x00000000110472ca */ /* 0x040fe200000e0000 */
[----:B----4-:R-:W-:Y:S05]  /*d530*/  VIADD R0, R17, 0x80 ;  /* 0x0000008011007836 */ /* 0x010fea0000000000 */
[----:B------:R-:W-:Y:S04]  /*d540*/  SHF.R.U32.HI R0, RZ, 0x15, R0 ;  /* 0x00000015ff007819 */ /* 0x000fe80000011600 */
[----:B------:R-:W-:Y:S03]  /*d550*/  LOP3.LUT P0, RZ, R0, 0x3, R181, 0x48, !PT ;  /* 0x0000000300ff7812 */ /* 0x000fe600078048b5 */
[----:B------:R-:W1:Y:S10]  /*d560*/  LDTM.x32 R24, tmem[UR4] ;  /* 0x00000004001879ee */ /* 0x000e7400082c0000 */
[----:B-1----:R-:W-:Y:S05]  /*d570*/  @!P0 BRA `(.L_x_158) ;  /* 0x0000000000408947 */ /* 0x002fea0003800000 */
[----:B------:R-:W1:Y:S01]  /*d580*/  LDCU.64 UR8, c[0x4][0x70] ;  /* 0x01000e00ff0877ac */ /* 0x000e620008000a00 */
[----:B---3--:R-:W-:Y:S01]  /*d590*/  MOV R15, 0x0 ;  /* 0x00000000000f7802 */ /* 0x008fe20000000f00 */
[----:B------:R-:W-:Y:S02]  /*d5a0*/  HFMA2 R12, -RZ, RZ, 0, 5.9604644775390625e-08 ;  /* 0x00000001ff0c7431 */ /* 0x000fe400000001ff */
[----:B------:R-:W-:Y:S02]  /*d5b0*/  IMAD.MOV.U32 R8, RZ, RZ, 0x192 ;  /* 0x00000192ff087424 */ /* 0x000fe400078e00ff */
[----:B------:R-:W-:Y:S01]  /*d5c0*/  IMAD.MOV.U32 R13, RZ, RZ, RZ ;  /* 0x000000ffff0d7224 */ /* 0x000fe200078e00ff */
[----:B------:R-:W3:Y:S01]  /*d5d0*/  LDCU.64 UR6, c[0x4][0x78] ;  /* 0x01000f00ff0677ac */ /* 0x000ee20008000a00 */
[----:B------:R-:W4:Y:S01]  /*d5e0*/  LDC.64 R14, c[0x4][R15] ;  /* 0x010000000f0e7b82 */ /* 0x000f220000000a00 */
[----:B------:R-:W5:Y:S01]  /*d5f0*/  LDCU.64 UR4, c[0x4][0x10] ;  /* 0x01000200ff0477ac */ /* 0x000f620008000a00 */
[----:B-1----:R-:W-:Y:S01]  /*d600*/  MOV R5, UR9 ;  /* 0x0000000900057c02 */ /* 0x002fe20008000f00 */
[----:B------:R-:W-:Y:S01]  /*d610*/  IMAD.U32 R4, RZ, RZ, UR8 ;  /* 0x00000008ff047e24 */ /* 0x000fe2000f8e00ff */
[----:B---3--:R-:W-:Y:S01]  /*d620*/  MOV R7, UR7 ;  /* 0x0000000700077c02 */ /* 0x008fe20008000f00 */
[----:B------:R-:W-:Y:S01]  /*d630*/  IMAD.U32 R6, RZ, RZ, UR6 ;  /* 0x00000006ff067e24 */ /* 0x000fe2000f8e00ff */
[----:B-----5:R-:W-:Y:S01]  /*d640*/  MOV R11, UR5 ;  /* 0x00000005000b7c02 */ /* 0x020fe20008000f00 */
[----:B------:R-:W-:Y:S02]  /*d650*/  IMAD.U32 R10, RZ, RZ, UR4 ;  /* 0x00000004ff0a7e24 */ /* 0x000fe4000f8e00ff */
[----:B------:R-:W-:Y:S07]  /*d660*/  LEPC R20, `(.L_x_158) ;  /* 0x000000001014794e */ /* 0x000fee0000000000 */
[----:B--2-4-:R-:W-:Y:S05]  /*d670*/  CALL.ABS.NOINC R14 ;  /* 0x000000000e007343 */ /* 0x014fea0003c00000 */
.L_x_158:
[----:B------:R-:W-:Y:S05]  /*d680*/  WARPSYNC.ALL ;  /* 0x0000000000007948 */ /* 0x000fea0003800000 */
[----:B------:R-:W-:Y:S11]  /*d690*/  R2UR UR4, R17 ;  /* 0x00000000110472ca */ /* 0x000ff600000e0000 */
[----:B------:R-:W-:Y:S02]  /*d6a0*/  @!UPT UIADD3 URZ, UPT, UPT, URZ, URZ, URZ ;  /* 0x000000fffffff290 */ /* 0x000fe4000fffe0ff */
[----:B------:R-:W1:Y:S02]  /*d6b0*/  LDTM.x32 R56, tmem[UR4+0x80] ;  /* 0x00008004003879ee */ /* 0x000e6400082c0000 */
[----:B-1----:R-:W-:Y:S01]  /*d6c0*/  NOP ;  /* 0x0000000000007918 */ /* 0x002fe20000000000 */
.L_x_156:
[----:B--2---:R-:W-:Y:S01]  /*d6d0*/  SHF.L.U32 R4, R168, 0x10, RZ ;  /* 0x00000010a8047819 */ /* 0x004fe200000006ff */
[----:B----4-:R-:W-:Y:S01]  /*d6e0*/  FMUL R0, R130, R24 ;  /* 0x0000001882007220 */ /* 0x010fe20000400000 */
        /* <DEDUP_REMOVED lines=12> */
[----:B---3--:R-:W-:Y:S01]  /*d7b0*/  LOP3.LUT R12, R171, 0xffff0000, RZ, 0xc0, !PT ;  /* 0xffff0000ab0c7812 */ /* 0x008fe200078ec0ff */
        /* <DEDUP_REMOVED lines=25> */
[----:B------:R1:W-:Y:S01]  /*d950*/  @!P1 STS.128 [R191], R20 ;  /* 0x00000014bf009388 */ /* 0x0003e20000000c00 */
        /* <DEDUP_REMOVED lines=15> */
[----:B------:R-:W-:Y:S01]  /*da50*/  SHF.L.U32 R3, R160, 0x10, RZ ;  /* 0x00000010a0037819 */ /* 0x000fe200000006ff */
        /* <DEDUP_REMOVED lines=110> */
[----:B--2---:R-:W-:Y:S01]  /*e140*/  F2FP.BF16.F32.PACK_AB R20, R3, R0 ;  /* 0x000000000314723e */ /* 0x004fe200000010ff */
        /* <DEDUP_REMOVED lines=83> */
[----:B------:R-:W-:Y:S01]  /*e680*/  UIADD3 UR4, UPT, UPT, UR44, 0x200, URZ ;  /* 0x000002002c047890 */ /* 0x000fe2000fffe0ff */
[----:B------:R-:W-:Y:S01]  /*e690*/  UMOV UR51, UR36 ;  /* 0x0000002400337c82 */ /* 0x000fe20008000000 */
[----:B------:R-:W-:Y:S02]  /*e6a0*/  UIADD3 UR9, UPT, UPT, UR49, 0x80, URZ ;  /* 0x0000008031097890 */ /* 0x000fe4000fffe0ff */
[----:B------:R-:W-:Y:S02]  /*e6b0*/  UIADD3 UR8, UPT, UPT, UR44, 0x1200, URZ ;  /* 0x000012002c087890 */ /* 0x000fe4000fffe0ff */
[----:B------:R-:W-:Y:S01]  /*e6c0*/  MOV R184, UR4 ;  /* 0x0000000400b87c02 */ /* 0x000fe20008000f00 */
[----:B------:R-:W-:Y:S01]  /*e6d0*/  UIADD3 UR4, UP0, UPT, UR54, 0xa80, URZ ;  /* 0x00000a8036047890 */ /* 0x000fe2000ff1e0ff */
[----:B------:R-:W-:Y:S02]  /*e6e0*/  UMOV UR10, UR50 ;  /* 0x00000032000a7c82 */ /* 0x000fe40008000000 */
[----:B------:R-:W-:Y:S01]  /*e6f0*/  R2UR UR48, R184 ;  /* 0x00000000b83072ca */ /* 0x000fe200000e0000 */
[----:B------:R-:W-:Y:S01]  /*e700*/  UIADD3.X UR5, UPT, UPT, URZ, UR55, URZ, UP0, !UPT ;  /* 0x00000037ff057290 */ /* 0x000fe200087fe4ff */
[----:B------:R-:W-:Y:S11]  /*e710*/  UMOV UR11, UR36 ;  /* 0x00000024000b7c82 */ /* 0x000ff60008000000 */
[----:B------:R1:W-:Y:S01]  /*e720*/  UTMASTG.3D [UR48], [UR4] ;  /* 0x00000030040073b5 */ /* 0x0003e20008010000 */
[----:B------:R1:W-:Y:S01]  /*e730*/  UTMASTG.3D [UR8], [UR4] ;  /* 0x00000008040073b5 */ /* 0x0003e20008010000 */
[----:B------:R0:W-:Y:S01]  /*e740*/  UTMACMDFLUSH ;  /* 0x00000000000079b7 */ /* 0x0001e20000000000 */
[----:B-1----:R-:W-:Y:S04]  /*e750*/  DEPBAR.LE SB0, 0x1 ;  /* 0x000080400000791a */ /* 0x002fe80000000000 */
.L_x_160:
[----:B------:R-:W-:Y:S05]  /*e760*/  BSYNC.RECONVERGENT B0 ;  /* 0x0000000000007941 */ /* 0x000fea0003800200 */
.L_x_159:
[----:B------:R-:W-:Y:S01]  /*e770*/  BAR.SYNC.DEFER_BLOCKING 0x1, 0x80 ;  /* 0x0042000000007b1d */ /* 0x000fe20000010000 */
[----:B------:R-:W-:Y:S04]  /*e780*/  UIADD3 UR4, UPT, UPT, UR46, 0x1, URZ ;  /* 0x000000012e047890 */ /* 0x000fe8000fffe0ff */
        /* <DEDUP_REMOVED lines=18> */
.L_x_164:
[----:B------:R-:W-:Y:S05]  /*e8b0*/  BSYNC B0 ;  /* 0x0000000000007941 */ /* 0x000fea0003800000 */
.L_x_163:
[----:B------:R-:W-:Y:S01]  /*e8c0*/  ISETP.NE.AND P0, PT, R139, RZ, PT ;  /* 0x000000ff8b00720c */ /* 0x000fe20003f05270 */
[----:B------:R-:W-:Y:S11]  /*e8d0*/  VIADD R138, R138, 0x1 ;  /* 0x000000018a8a7836 */ /* 0x000ff60000000000 */
[----:B------:R-:W-:Y:S01]  /*e8e0*/  @!UPT UIADD3 URZ, UPT, UPT, URZ, URZ, URZ ;  /* 0x000000fffffff290 */ /* 0x000fe2000fffe0ff */
[----:B------:R3:W4:Y:S04]  /*e8f0*/  @P0 LDS.128 R160, [R3+0x20] ;  /* 0x0000200003a00984 */ /* 0x0007280000000c00 */
        /* <DEDUP_REMOVED lines=11> */
.L_x_162:
[----:B------:R-:W-:Y:S05]  /*e9b0*/  BSYNC B1 ;  /* 0x0000000000017941 */ /* 0x000fea0003800000 */
.L_x_161:
[----:B---3--:R-:W-:Y:S05]  /*e9c0*/  VIADD R3, R17, 0x400000 ;  /* 0x0040000011037836 */ /* 0x008fea0000000000 */
[----:B------:R-:W-:Y:S04]  /*e9d0*/  SHF.R.U32.HI R0, RZ, 0x15, R3 ;  /* 0x00000015ff007819 */ /* 0x000fe80000011603 */
[----:B------:R-:W-:Y:S04]  /*e9e0*/  LOP3.LUT R17, R0, 0x3, RZ, 0xc0, !PT ;  /* 0x0000000300117812 */ /* 0x000fe800078ec0ff */
[----:B------:R-:W-:Y:S11]  /*e9f0*/  ISETP.NE.AND P0, PT, R192, R17, PT ;  /* 0x00000011c000720c */ /* 0x000ff60003f05270 */
[----:B------:R-:W-:Y:S02]  /*ea00*/  @!UPT UIADD3 URZ, UPT, UPT, URZ, URZ, URZ ;  /* 0x000000fffffff290 */ /* 0x000fe4000fffe0ff */
[----:B------:R-:W-:Y:S05]  /*ea10*/  @P0 BRA `(.L_x_166) ;  /* 0x0000000000bc0947 */ /* 0x000fea0003800000 */
[----:B------:R-:W-:Y:S02]  /*ea20*/  LOP3.LUT P0, RZ, R0, 0x3, R181, 0x48, !PT ;  /* 0x0000000300ff7812 */ /* 0x000fe400078048b5 */
[----:B------:R-:W-:Y:S11]  /*ea30*/  MOV R18, R3 ;  /* 0x0000000300127202 */ /* 0x000ff60000000f00 */
[----:B------:R-:W-:Y:S05]  /*ea40*/  @!P0 BRA `(.L_x_167) ;  /* 0x0000000000408947 */ /* 0x000fea0003800000 */
[----:B------:R-:W1:Y:S01]  /*ea50*/  LDCU.64 UR8, c[0x4][0x70] ;  /* 0x01000e00ff0877ac */ /* 0x000e620008000a00 */
[----:B--2---:R-:W-:Y:S01]  /*ea60*/  MOV R15, 0x0 ;  /* 0x00000000000f7802 */ /* 0x004fe20000000f00 */
[----:B------:R-:W-:Y:S02]  /*ea70*/  HFMA2 R12, -RZ, RZ, 0, 5.9604644775390625e-08 ;  /* 0x00000001ff0c7431 */ /* 0x000fe400000001ff */
[----:B------:R-:W-:Y:S02]  /*ea80*/  IMAD.MOV.U32 R8, RZ, RZ, 0x192 ;  /* 0x00000192ff087424 */ /* 0x000fe400078e00ff */
[----:B------:R-:W-:Y:S01]  /*ea90*/  IMAD.MOV.U32 R13, RZ, RZ, RZ ;  /* 0x000000ffff0d7224 */ /* 0x000fe200078e00ff */
[----:B------:R-:W2:Y:S01]  /*eaa0*/  LDCU.64 UR6, c[0x4][0x78] ;  /* 0x01000f00ff0677ac */ /* 0x000ea20008000a00 */
[----:B------:R-:W3:Y:S01]  /*eab0*/  LDC.64 R14, c[0x4][R15] ;  /* 0x010000000f0e7b82 */ /* 0x000ee20000000a00 */
[----:B------:R-:W5:Y:S01]  /*eac0*/  LDCU.64 UR4, c[0x4][0x10] ;  /* 0x01000200ff0477ac */ /* 0x000f620008000a00 */
[----:B-1----:R-:W-:Y:S01]  /*ead0*/  MOV R5, UR9 ;  /* 0x0000000900057c02 */ /* 0x002fe20008000f00 */
[----:B------:R-:W-:Y:S01]  /*eae0*/  IMAD.U32 R4, RZ, RZ, UR8 ;  /* 0x00000008ff047e24 */ /* 0x000fe2000f8e00ff */
[----:B--2---:R-:W-:Y:S01]  /*eaf0*/  MOV R7, UR7 ;  /* 0x0000000700077c02 */ /* 0x004fe20008000f00 */
[----:B------:R-:W-:Y:S01]  /*eb00*/  IMAD.U32 R6, RZ, RZ, UR6 ;  /* 0x00000006ff067e24 */ /* 0x000fe2000f8e00ff */
[----:B-----5:R-:W-:Y:S01]  /*eb10*/  MOV R11, UR5 ;  /* 0x00000005000b7c02 */ /* 0x020fe20008000f00 */
[----:B------:R-:W-:Y:S02]  /*eb20*/  IMAD.U32 R10, RZ, RZ, UR4 ;  /* 0x00000004ff0a7e24 */ /* 0x000fe4000f8e00ff */
[----:B------:R-:W-:Y:S07]  /*eb30*/  LEPC R20, `(.L_x_167) ;  /* 0x000000001014794e */ /* 0x000fee0000000000 */
[----:B---34-:R-:W-:Y:S05]  /*eb40*/  CALL.ABS.NOINC R14 ;  /* 0x000000000e007343 */ /* 0x018fea0003c00000 */
.L_x_167:
[----:B------:R-:W-:Y:S05]  /*eb50*/  WARPSYNC.ALL ;  /* 0x0000000000007948 */ /* 0x000fea0003800000 */
[C---:B------:R-:W-:Y:S01]  /*eb60*/  R2UR UR4, R18.reuse ;  /* 0x00000000120472ca */ /* 0x040fe200000e0000 */
[----:B------:R-:W-:Y:S05]  /*eb70*/  VIADD R0, R18, 0x80 ;  /* 0x0000008012007836 */ /* 0x000fea0000000000 */
[----:B------:R-:W-:Y:S04]  /*eb80*/  SHF.R.U32.HI R0, RZ, 0x15, R0 ;  /* 0x00000015ff007819 */ /* 0x000fe80000011600 */
[----:B------:R-:W-:Y:S03]  /*eb90*/  LOP3.LUT P0, RZ, R0, 0x3, R181, 0x48, !PT ;  /* 0x0000000300ff7812 */ /* 0x000fe600078048b5 */
[----:B------:R-:W1:Y:S10]  /*eba0*/  LDTM.x32 R24, tmem[UR4] ;  /* 0x00000004001879ee */ /* 0x000e7400082c0000 */
[----:B-1----:R-:W-:Y:S05]  /*ebb0*/  @!P0 BRA `(.L_x_168) ;  /* 0x0000000000408947 */ /* 0x002fea0003800000 */
        /* <DEDUP_REMOVED lines=16> */
.L_x_168:
[----:B------:R-:W-:Y:S05]  /*ecc0*/  WARPSYNC.ALL ;  /* 0x0000000000007948 */ /* 0x000fea0003800000 */
[----:B------:R-:W-:Y:S11]  /*ecd0*/  R2UR UR4, R18 ;  /* 0x00000000120472ca */ /* 0x000ff600000e0000 */
[----:B------:R-:W-:Y:S02]  /*ece0*/  @!UPT UIADD3 URZ, UPT, UPT, URZ, URZ, URZ ;  /* 0x000000fffffff290 */ /* 0x000fe4000fffe0ff */
[----:B------:R-:W1:Y:S02]  /*ecf0*/  LDTM.x32 R56, tmem[UR4+0x80] ;  /* 0x00008004003879ee */ /* 0x000e6400082c0000 */
[----:B-1----:R-:W-:Y:S01]  /*ed00*/  NOP ;  /* 0x0000000000007918 */ /* 0x002fe20000000000 */
.L_x_166:
[----:B--2---:R-:W-:Y:S01]  /*ed10*/  SHF.L.U32 R4, R168, 0x10, RZ ;  /* 0x00000010a8047819 */ /* 0x004fe200000006ff */
        /* <DEDUP_REMOVED lines=234> */
[----:B------:R-:W-:Y:S01]  /*fbc0*/  @P2 SHF.L.U32 R3, R16, 0x1f, RZ ;  /* 0x0000001f10032819 */ /* 0x000fe200000006ff */
        /* <DEDUP_REMOVED lines=29> */
.L_x_170:
[----:B------:R-:W-:Y:S05]  /*fda0*/  BSYNC.RECONVERGENT B0 ;  /* 0x0000000000007941 */ /* 0x000fea0003800200 */
.L_x_169:
[----:B------:R-:W-:Y:S01]  /*fdb0*/  BAR.SYNC.DEFER_BLOCKING 0x1, 0x80 ;  /* 0x0042000000007b1d */ /* 0x000fe20000010000 */
[----:B------:R-:W-:Y:S02]  /*fdc0*/  UISETP.NE.AND UP0, UPT, UR43, URZ, UPT ;  /* 0x000000ff2b00728c */ /* 0x000fe4000bf05270 */
[----:B------:R-:W-:Y:S02]  /*fdd0*/  UIADD3 UR5, UPT, UPT, UR47, 0x1, URZ ;  /* 0x000000012f057890 */ /* 0x000fe4000fffe0ff */
[----:B------:R-:W-:Y:S02]  /*fde0*/  USEL UR4, URZ, 0x60, !UP0 ;  /* 0x00000060ff047887 */ /* 0x000fe4000c000000 */
[----:B------:R-:W-:Y:S02]  /*fdf0*/  UISETP.NE.AND UP0, UPT, UR5, 0x4, UPT ;  /* 0x000000040500788c */ /* 0x000fe4000bf05270 */
[----:B------:R-:W-:Y:S02]  /*fe00*/  UIADD3 UR49, UPT, UPT, UR52, UR4, URZ ;  /* 0x0000000434317290 */ /* 0x000fe4000fffe0ff */
[----:B------:R-:W-:Y:S01]  /*fe10*/  VIADD R131, R131, UR4 ;  /* 0x0000000483837c36 */ /* 0x000fe20008000000 */
[----:B------:R-:W-:Y:S04]  /*fe20*/  USEL UR46, UR5, URZ, UP0 ;  /* 0x000000ff052e7287 */ /* 0x000fe80008000000 */
[----:B------:R-:W-:Y:S04]  /*fe30*/  SHF.R.U32.HI R6, RZ, 0x15, R131 ;  /* 0x00000015ff067819 */ /* 0x000fe80000011683 */
[----:B------:R-:W-:Y:S01]  /*fe40*/  LOP3.LUT R17, R6, 0x3, RZ, 0xc0, !PT ;  /* 0x0000000306117812 */ /* 0x000fe200078ec0ff */
        /* <DEDUP_REMOVED lines=16> */
.L_x_174:
[----:B------:R-:W-:Y:S05]  /*ff50*/  BSYNC B0 ;  /* 0x0000000000007941 */ /* 0x000fea0003800000 */
.L_x_173:
        /* <DEDUP_REMOVED lines=15> */
.L_x_172:
[----:B------:R-:W-:Y:S05]  /*10050*/  BSYNC B1 ;  /* 0x0000000000017941 */ /* 0x000fea0003800000 */
.L_x_171:
[----:B------:R-:W-:Y:S11]  /*10060*/  ISETP.NE.AND P0, PT, R192, R17, PT ;  /* 0x00000011c000720c */ /* 0x000ff60003f05270 */
[----:B------:R-:W-:Y:S02]  /*10070*/  @!UPT UIADD3 URZ, UPT, UPT, URZ, URZ, URZ ;  /* 0x000000fffffff290 */ /* 0x000fe4000fffe0ff */
[----:B------:R-:W-:Y:S05]  /*10080*/  @P0 BRA `(.L_x_176) ;  /* 0x0000000000bc0947 */ /* 0x000fea0003800000 */
[----:B------:R-:W-:Y:S11]  /*10090*/  LOP3.LUT P0, RZ, R6, 0x3, R181, 0x48, !PT ;  /* 0x0000000306ff7812 */ /* 0x000ff600078048b5 */
[----:B------:R-:W-:Y:S02]  /*100a0*/  @!UPT UIADD3 URZ, UPT, UPT, URZ, URZ, URZ ;  /* 0x000000fffffff290 */ /* 0x000fe4000fffe0ff */
[----:B------:R-:W-:Y:S05]  /*100b0*/  @!P0 BRA `(.L_x_177) ;  /* 0x0000000000408947 */ /* 0x000fea0003800000 */
[----:B------:R-:W3:Y:S01]  /*100c0*/  LDCU.64 UR8, c[0x4][0x70] ;  /* 0x01000e00ff0877ac */ /* 0x000ee20008000a00 */
[----:B--2---:R-:W-:Y:S01]  /*100d0*/  MOV R15, 0x0 ;  /* 0x00000000000f7802 */ /* 0x004fe20000000f00 */
        /* <DEDUP_REMOVED lines=14> */
.L_x_177:
        /* <DEDUP_REMOVED lines=23> */
.L_x_178:
[----:B------:R-:W-:Y:S05]  /*10330*/  WARPSYNC.ALL ;  /* 0x0000000000007948 */ /* 0x000fea0003800000 */
[----:B------:R-:W-:Y:S11]  /*10340*/  R2UR UR4, R131 ;  /* 0x00000000830472ca */ /* 0x000ff600000e0000 */
[----:B------:R-:W-:Y:S02]  /*10350*/  @!UPT UIADD3 URZ, UPT, UPT, URZ, URZ, URZ ;  /* 0x000000fffffff290 */ /* 0x000fe4000fffe0ff */
[----:B------:R-:W1:Y:S02]  /*10360*/  LDTM.x32 R56, tmem[UR4+0x80] ;  /* 0x00008004003879ee */ /* 0x000e6400082c0000 */
[----:B-1----:R-:W-:Y:S01]  /*10370*/  NOP ;  /* 0x0000000000007918 */ /* 0x002fe20000000000 */
.L_x_176:
[----:B--23--:R-:W-:Y:S01]  /*10380*/  SHF.L.U32 R4, R168, 0x10, RZ ;  /* 0x00000010a8047819 */ /* 0x00cfe200000006ff */
        /* <DEDUP_REMOVED lines=262> */
.L_x_180:
[----:B------:R-:W-:Y:S05]  /*113f0*/  BSYNC.RECONVERGENT B0 ;  /* 0x0000000000007941 */ /* 0x000fea0003800200 */
.L_x_179:
        /* <DEDUP_REMOVED lines=14> */
[----:B------:R-:W-:Y:S01]  /*114e0*/  @P1 IADD3 R7, PT, PT, R200, R5, RZ ;  /* 0x00000005c8071210 */ /* 0x000fe20007ffe0ff */
[----:B------:R-:W-:Y:S06]  /*114f0*/  @P0 BRA `(.L_x_184) ;  /* 0x00000000000c0947 */ /* 0x000fec0003800000 */
[----:B------:R-:W-:Y:S04]  /*11500*/  SHF.L.U32 R16, R16, 0x1f, RZ ;  /* 0x0000001f10107819 */ /* 0x000fe800000006ff */
[----:B------:R-:W1:Y:S02]  /*11510*/  SYNCS.PHASECHK.TRANS64.TRYWAIT P0, [R3+URZ+0x70], R16 ;  /* 0x00007010030075a7 */ /* 0x000e6400080011ff */
[----:B-1----:R-:W-:Y:S05]  /*11520*/  @!P0 BRA `(.L_x_185) ;  /* 0x0000002400988947 */ /* 0x002fea0003800000 */
.L_x_184:
[----:B------:R-:W-:Y:S05]  /*11530*/  BSYNC B0 ;  /* 0x0000000000007941 */ /* 0x000fea0003800000 */
.L_x_183:
[----:B------:R-:W-:Y:S11]  /*11540*/  ISETP.NE.AND P0, PT, R139, RZ, PT ;  /* 0x000000ff8b00720c */ /* 0x000ff60003f05270 */
[----:B------:R-:W-:Y:S02]  /*11550*/  @!UPT UIADD3 URZ, UPT, UPT, URZ, URZ, URZ ;  /* 0x000000fffffff290 */ /* 0x000fe4000fffe0ff */
[----:B------:R3:W4:Y:S01]  /*11560*/  @P0 LDS.128 R168, [R5] ;  /* 0x0000000005a80984 */ /* 0x0007220000000c00 */
[----:B------:R-:W-:Y:S03]  /*11570*/  @P0 IADD3 R0, PT, PT, R190, R7, RZ ;  /* 0x00000007be000210 */ /* 0x000fe60007ffe0ff */
[----:B------:R3:W1:Y:S04]  /*11580*/  @P0 LDS.128 R152, [R5+0x1000] ;  /* 0x0010000005980984 */ /* 0x0006680000000c00 */
[----:B------:R3:W1:Y:S04]  /*11590*/  @P0 LDS.128 R160, [R198+0x20] ;  /* 0x00002000c6a00984 */ /* 0x0006680000000c00 */
[----:B------:R3:W1:Y:S04]  /*115a0*/  @P0 LDS.128 R140, [R198+0x1020] ;  /* 0x00102000c68c0984 */ /* 0x0006680000000c00 */
[----:B------:R3:W1:Y:S04]  /*115b0*/  @P0 LDS.128 R164, [R7+0x10] ;  /* 0x0000100007a40984 */ /* 0x0006680000000c00 */
[----:B------:R3:W1:Y:S04]  /*115c0*/  @P0 LDS.128 R148, [R7+0x1010] ;  /* 0x0010100007940984 */ /* 0x0006680000000c00 */
[----:B------:R3:W1:Y:S04]  /*115d0*/  @P0 LDS.128 R156, [R0+0x10] ;  /* 0x00001000009c0984 */ /* 0x0006680000000c00 */
[----:B------:R3:W1:Y:S02]  /*115e0*/  @P0 LDS.128 R144, [R0+0x1010] ;  /* 0x0010100000900984 */ /* 0x0006640000000c00 */
.L_x_182:
[----:B------:R-:W-:Y:S05]  /*115f0*/  BSYNC B1 ;  /* 0x0000000000017941 */ /* 0x000fea0003800000 */
.L_x_181:
        /* <DEDUP_REMOVED lines=14> */
[----:B------:R-:W2:Y:S01]  /*116e0*/  LDCU.64 UR6, c[0x4][0x78] ;  /* 0x01000f00ff0677ac */ /* 0x000ea20008000a00 */
[----:B------:R-:W1:Y:S01]  /*116f0*/  LDC.64 R14, c[0x4][R15] ;  /* 0x010000000f0e7b82 */ /* 0x000e620000000a00 */
[----:B------:R-:W5:Y:S01]  /*11700*/  LDCU.64 UR4, c[0x4][0x10] ;  /* 0x01000200ff0477ac */ /* 0x000f620008000a00 */
[----:B---3--:R-:W-:Y:S01]  /*11710*/  MOV R5, UR9 ;  /* 0x0000000900057c02 */ /* 0x008fe20008000f00 */
[----:B------:R-:W-:Y:S01]  /*11720*/  IMAD.U32 R4, RZ, RZ, UR8 ;  /* 0x00000008ff047e24 */ /* 0x000fe2000f8e00ff */
[----:B--2---:R-:W-:Y:S01]  /*11730*/  MOV R7, UR7 ;  /* 0x0000000700077c02 */ /* 0x004fe20008000f00 */
[----:B------:R-:W-:Y:S01]  /*11740*/  IMAD.U32 R6, RZ, RZ, UR6 ;  /* 0x00000006ff067e24 */ /* 0x000fe2000f8e00ff */
[----:B-----5:R-:W-:Y:S01]  /*11750*/  MOV R11, UR5 ;  /* 0x00000005000b7c02 */ /* 0x020fe20008000f00 */
[----:B------:R-:W-:Y:S02]  /*11760*/  IMAD.U32 R10, RZ, RZ, UR4 ;  /* 0x00000004ff0a7e24 */ /* 0x000fe4000f8e00ff */
[----:B------:R-:W-:Y:S07]  /*11770*/  LEPC R20, `(.L_x_187) ;  /* 0x000000001014794e */ /* 0x000fee0000000000 */
[----:B-1--4-:R-:W-:Y:S05]  /*11780*/  CALL.ABS.NOINC R14 ;  /* 0x000000000e007343 */ /* 0x012fea0003c00000 */
.L_x_187:
[----:B------:R-:W-:Y:S05]  /*11790*/  WARPSYNC.ALL ;  /* 0x0000000000007948 */ /* 0x000fea0003800000 */
[C---:B------:R-:W-:Y:S01]  /*117a0*/  R2UR UR4, R131.reuse ;  /* 0x00000000830472ca */ /* 0x040fe200000e0000 */
[----:B------:R-:W-:Y:S05]  /*117b0*/  VIADD R0, R131, 0x80 ;  /* 0x0000008083007836 */ /* 0x000fea0000000000 */
[----:B------:R-:W-:Y:S04]  /*117c0*/  SHF.R.U32.HI R0, RZ, 0x15, R0 ;  /* 0x00000015ff007819 */ /* 0x000fe80000011600 */
[----:B------:R-:W-:Y:S03]  /*117d0*/  LOP3.LUT P0, RZ, R0, 0x3, R181, 0x48, !PT ;  /* 0x0000000300ff7812 */ /* 0x000fe600078048b5 */
[----:B------:R-:W3:Y:S10]  /*117e0*/  LDTM.x32 R24, tmem[UR4] ;  /* 0x00000004001879ee */ /* 0x000ef400082c0000 */
[----:B---3--:R-:W-:Y:S05]  /*117f0*/  @!P0 BRA `(.L_x_188) ;  /* 0x0000000000408947 */ /* 0x008fea0003800000 */
        /* <DEDUP_REMOVED lines=16> */
.L_x_188:
[----:B------:R-:W-:Y:S05]  /*11900*/  WARPSYNC.ALL ;  /* 0x0000000000007948 */ /* 0x000fea0003800000 */
[----:B------:R-:W-:Y:S11]  /*11910*/  R2UR UR4, R131 ;  /* 0x00000000830472ca */ /* 0x000ff600000e0000 */
[----:B------:R-:W-:Y:S02]  /*11920*/  @!UPT UIADD3 URZ, UPT, UPT, URZ, URZ, URZ ;  /* 0x000000fffffff290 */ /* 0x000fe4000fffe0ff */
[----:B------:R-:W3:Y:S02]  /*11930*/  LDTM.x32 R56, tmem[UR4+0x80] ;  /* 0x00008004003879ee */ /* 0x000ee400082c0000 */
[----:B---3--:R-:W-:Y:S01]  /*11940*/  NOP ;  /* 0x0000000000007918 */ /* 0x008fe20000000000 */
.L_x_186:
[----:B----4-:R-:W-:Y:S01]  /*11950*/  SHF.L.U32 R6, R168, 0x10, RZ ;  /* 0x00000010a8067819 */ /* 0x010fe200000006ff */
[----:B------:R-:W-:Y:S01]  /*11960*/  FMUL R0, R130, R24 ;  /* 0x0000001882007220 */ /* 0x000fe20000400000 */
[----:B------:R-:W-:Y:S01]  /*11970*/  LOP3.LUT R8, R168, 0xffff0000, RZ, 0xc0, !PT ;  /* 0xffff0000a8087812 */ /* 0x000fe200078ec0ff */
[----:B-1----:R-:W-:Y:S01]  /*11980*/  FMUL R3, R130, R25 ;  /* 0x0000001982037220 */ /* 0x002fe20000400000 */
[----:B------:R-:W-:Y:S01]  /*11990*/  SHF.L.U32 R7, R169, 0x10, RZ ;  /* 0x00000010a9077819 */ /* 0x000fe200000006ff */
[----:B------:R-:W-:Y:S01]  /*119a0*/  FFMA R0, R133, R6, R0 ;  /* 0x0000000685007223 */ /* 0x000fe20000000000 */
[----:B--2---:R-:W-:Y:S01]  /*119b0*/  LOP3.LUT R88, R169, 0xffff0000, RZ, 0xc0, !PT ;  /* 0xffff0000a9587812 */ /* 0x004fe200078ec0ff */
[----:B------:R-:W-:Y:S01]  /*119c0*/  FFMA R3, R133, R8, R3 ;  /* 0x0000000885037223 */ /* 0x000fe20000000003 */
[----:B------:R-:W-:Y:S01]  /*119d0*/  SHF.L.U32 R89, R170, 0x10, RZ ;  /* 0x00000010aa597819 */ /* 0x000fe200000006ff */
[----:B------:R-:W-:Y:S01]  /*119e0*/  FMUL R4, R130, R26 ;  /* 0x0000001a82047220 */ /* 0x000fe20000400000 */
[----:B------:R-:W-:Y:S01]  /*119f0*/  LOP3.LUT R90, R170, 0xffff0000, RZ, 0xc0, !PT ;  /* 0xffff0000aa5a7812 */ /* 0x000fe200078ec0ff */
[----:B------:R-:W-:Y:S01]  /*11a00*/  FMUL R5, R130, R27 ;  /* 0x0000001b82057220 */ /* 0x000fe20000400000 */
[----:B------:R-:W-:Y:S01]  /*11a10*/  SHF.L.U32 R91, R171, 0x10, RZ ;  /* 0x00000010ab5b7819 */ /* 0x000fe200000006ff */
[----:B------:R-:W-:Y:S01]  /*11a20*/  FFMA R4, R133, R7, R4 ;  /* 0x0000000785047223 */ /* 0x000fe20000000004 */
[----:B------:R-:W-:Y:S01]  /*11a30*/  LOP3.LUT R92, R171, 0xffff0000, RZ, 0xc0, !PT ;  /* 0xffff0000ab5c7812 */ /* 0x000fe200078ec0ff */
[C---:B------:R-:W-:Y:S01]  /*11a40*/  FFMA R5, R133.reuse, R88, R5 ;  /* 0x0000005885057223 */ /* 0x040fe20000000005 */
[----:B------:R-:W-:Y:S01]  /*11a50*/  ISETP.NE.AND P1, PT, R192, R17, PT ;  /* 0x00000011c000720c */ /* 0x000fe20003f25270 */
        /* <DEDUP_REMOVED lines=21> */
[----:B------:R-:W-:Y:S01]  /*11bb0*/  LOP3.LUT R102, R160, 0xffff0000, RZ, 0xc0, !PT ;  /* 0xffff0000a0667812 */ /* 0x000fe200078ec0ff */
[----:B------:R-:W-:Y:S01]  /*11bc0*/  FMUL R3, R130, R33 ;  /* 0x0000002182037220 */ /* 0x000fe20000400000 */
[----:B------:R-:W-:Y:S01]  /*11bd0*/  SHF.L.U32 R103, R161, 0x10, RZ ;  /* 0x00000010a1677819 */ /* 0x000fe200000006ff */
[----:B------:R-:W-:Y:S01]  /*11be0*/  FFMA R0, R133, R93, R0 ;  /* 0x0000005d85007223 */ /* 0x000fe20000000000 */
[----:B------:R-:W-:Y:S01]  /*11bf0*/  LOP3.LUT R104, R161, 0xffff0000, RZ, 0xc0, !PT ;  /* 0xffff0000a1687812 */ /* 0x000fe200078ec0ff */
[----:B------:R-:W-:Y:S01]  /*11c00*/  FFMA R3, R133, R94, R3 ;  /* 0x0000005e85037223 */ /* 0x000fe20000000003 */
[----:B------:R-:W-:Y:S01]  /*11c10*/  SHF.L.U32 R105, R162, 0x10, RZ ;  /* 0x00000010a2697819 */ /* 0x000fe200000006ff */
[----:B------:R-:W-:Y:S01]  /*11c20*/  FMUL R17, R130, R63 ;  /* 0x0000003f82117220 */ /* 0x000fe20000400000 */
[----:B------:R-:W-:Y:S01]  /*11c30*/  LOP3.LUT R106, R162, 0xffff0000, RZ, 0xc0, !PT ;  /* 0xffff0000a26a7812 */ /* 0x000fe200078ec0ff */
[C---:B------:R-:W-:Y:S01]  /*11c40*/  FMUL R63, R130.reuse, R77 ;  /* 0x0000004d823f7220 */ /* 0x040fe20000400000 */
[----:B------:R-:W-:Y:S01]  /*11c50*/  F2FP.BF16.F32.PACK_AB R77, R5, R4 ;  /* 0x00000004054d723e */ /* 0x000fe200000010ff */
[C---:B------:R-:W-:Y:S01]  /*11c60*/  FMUL R4, R130.reuse, R34 ;  /* 0x0000002282047220 */ /* 0x040fe20000400000 */
[----:B------:R-:W-:Y:S01]  /*11c70*/  F2FP.BF16.F32.PACK_AB R32, R3, R0 ;  /* 0x000000000320723e */ /* 0x000fe200000010ff */
[C---:B------:R-:W-:Y:S01]  /*11c80*/  FMUL R5, R130.reuse, R35 ;  /* 0x0000002382057220 */ /* 0x040fe20000400000 */
[C---:B------:R-:W-:Y:S01]  /*11c90*/  SHF.L.U32 R107, R163.reuse, 0x10, RZ ;  /* 0x00000010a36b7819 */ /* 0x040fe200000006ff */
[C---:B------:R-:W-:Y:S01]  /*11ca0*/  FMUL R18, R130.reuse, R64 ;  /* 0x0000004082127220 */ /* 0x040fe20000400000 */
[----:B------:R-:W-:Y:S01]  /*11cb0*/  LOP3.LUT R108, R163, 0xffff0000, RZ, 0xc0, !PT ;  /* 0xffff0000a36c7812 */ /* 0x000fe200078ec0ff */
[C---:B------:R-:W-:Y:S01]  /*11cc0*/  FMUL R64, R130.reuse, R78 ;  /* 0x0000004e82407220 */ /* 0x040fe20000400000 */
[----:B------:R-:W-:Y:S01]  /*11cd0*/  F2FP.BF16.F32.PACK_AB R78, R7, R6 ;  /* 0x00000006074e723e */ /* 0x000fe200000010ff */
[----:B------:R-:W-:Y:S01]  /*11ce0*/  FMUL R19, R130, R65 ;  /* 0x0000004182137220 */ /* 0x000fe20000400000 */
[----:B------:R-:W-:Y:S01]  /*11cf0*/  SHF.L.U32 R109, R156, 0x10, RZ ;  /* 0x000000109c6d7819 */ /* 0x000fe200000006ff */
[C---:B------:R-:W-:Y:S01]  /*11d00*/  FMUL R65, R130.reuse, R79 ;  /* 0x0000004f82417220 */ /* 0x040fe20000400000 */
[----:B------:R-:W-:Y:S01]  /*11d10*/  F2FP.BF16.F32.PACK_AB R79, R9, R8 ;  /* 0x00000008094f723e */ /* 0x000fe200000010ff */
        /* <DEDUP_REMOVED lines=10> */
[----:B------:R-:W-:Y:S01]  /*11dc0*/  FMUL R9, R130, R39 ;  /* 0x0000002782097220 */ /* 0x000fe20000400000 */
[----:B------:R-:W-:Y:S01]  /*11dd0*/  SHF.L.U32 R115, R159, 0x10, RZ ;  /* 0x000000109f737819 */ /* 0x000fe200000006ff */
[----:B------:R-:W-:Y:S01]  /*11de0*/  FFMA R6, R133, R97, R6 ;  /* 0x0000006185067223 */ /* 0x000fe20000000006 */
[----:B------:R-:W-:Y:S01]  /*11df0*/  F2FP.BF16.F32.PACK_AB R33, R5, R4 ;  /* 0x000000040521723e */ /* 0x000fe200000010ff */
[----:B------:R-:W-:Y:S01]  /*11e00*/  FFMA R7, R133, R98, R7 ;  /* 0x0000006285077223 */ /* 0x000fe20000000007 */
[----:B------:R-:W-:Y:S01]  /*11e10*/  LOP3.LUT R116, R159, 0xffff0000, RZ, 0xc0, !PT ;  /* 0xffff00009f747812 */ /* 0x000fe200078ec0ff */
[C---:B------:R-:W-:Y:S01]  /*11e20*/  FFMA R8, R133.reuse, R99, R8 ;  /* 0x0000006385087223 */ /* 0x040fe20000000008 */
[C---:B------:R-:W-:Y:S01]  /*11e30*/  SHF.L.U32 R117, R152.reuse, 0x10, RZ ;  /* 0x0000001098757819 */ /* 0x040fe200000006ff */
[----:B------:R-:W-:Y:S01]  /*11e40*/  FFMA R9, R133, R100, R9 ;  /* 0x0000006485097223 */ /* 0x000fe20000000009 */
[----:B------:R-:W-:Y:S01]  /*11e50*/  F2FP.BF16.F32.PACK_AB R34, R7, R6 ;  /* 0x000000060722723e */ /* 0x000fe200000010ff */
[----:B------:R-:W-:Y:S01]  /*11e60*/  @!P1 STS.128 [R191+0x6000], R76 ;  /* 0x0060004cbf009388 */ /* 0x000fe20000000c00 */
[----:B------:R-:W-:Y:S01]  /*11e70*/  LOP3.LUT R118, R152, 0xffff0000, RZ, 0xc0, !PT ;  /* 0xffff000098767812 */ /* 0x000fe200078ec0ff */
[C---:B------:R-:W-:Y:S01]  /*11e80*/  FMUL R0, R130.reuse, R40 ;  /* 0x0000002882007220 */ /* 0x040fe20000400000 */
[----:B------:R-:W-:Y:S01]  /*11e90*/  F2FP.BF16.F32.PACK_AB R35, R9, R8 ;  /* 0x000000080923723e */ /* 0x000fe200000010ff */
[C---:B------:R-:W-:Y:S01]  /*11ea0*/  FMUL R3, R130.reuse, R41 ;  /* 0x0000002982037220 */ /* 0x040fe20000400000 */
[C---:B------:R-:W-:Y:S01]  /*11eb0*/  SHF.L.U32 R119, R153.reuse, 0x10, RZ ;  /* 0x0000001099777819 */ /* 0x040fe200000006ff */
[----:B------:R-:W-:Y:S01]  /*11ec0*/  FMUL R4, R130, R42 ;  /* 0x0000002a82047220 */ /* 0x000fe20000400000 */
[----:B------:R-:W-:Y:S01]  /*11ed0*/  LOP3.LUT R120, R153, 0xffff0000, RZ, 0xc0, !PT ;  /* 0xffff000099787812 */ /* 0x000fe200078ec0ff */
[----:B------:R1:W-:Y:S01]  /*11ee0*/  @!P1 STS.128 [R199+0x6010], R32 ;  /* 0x00601020c7009388 */ /* 0x0003e20000000c00 */
[----:B------:R-:W-:Y:S01]  /*11ef0*/  SHF.L.U32 R121, R154, 0x10, RZ ;  /* 0x000000109a797819 */ /* 0x000fe200000006ff */
[----:B------:R-:W-:Y:S01]  /*11f00*/  FMUL R5, R130, R43 ;  /* 0x0000002b82057220 */ /* 0x000fe20000400000 */
[----:B------:R-:W-:Y:S01]  /*11f10*/  LOP3.LUT R122, R154, 0xffff0000, RZ, 0xc0, !PT ;  /* 0xffff00009a7a7812 */ /* 0x000fe200078ec0ff */
[----:B------:R-:W-:Y:S01]  /*11f20*/  FFMA R0, R133, R101, R0 ;  /* 0x0000006585007223 */ /* 0x000fe20000000000 */
[C---:B------:R-:W-:Y:S01]  /*11f30*/  SHF.L.U32 R123, R155.reuse, 0x10, RZ ;  /* 0x000000109b7b7819 */ /* 0x040fe200000006ff */
[----:B------:R-:W-:Y:S01]  /*11f40*/  FMUL R6, R130, R44 ;  /* 0x0000002c82067220 */ /* 0x000fe20000400000 */
[----:B------:R-:W-:Y:S01]  /*11f50*/  LOP3.LUT R124, R155, 0xffff0000, RZ, 0xc0, !PT ;  /* 0xffff00009b7c7812 */ /* 0x000fe200078ec0ff */
[C---:B------:R-:W-:Y:S01]  /*11f60*/  FFMA R3, R133.reuse, R102, R3 ;  /* 0x0000006685037223 */ /* 0x040fe20000000003 */
[----:B------:R-:W-:Y:S01]  /*11f70*/  SHF.L.U32 R125, R148, 0x10, RZ ;  /* 0x00000010947d7819 */ /* 0x000fe200000006ff */
[----:B------:R-:W-:Y:S01]  /*11f80*/  FMUL R7, R130, R45 ;  /* 0x0000002d82077220 */ /* 0x000fe20000400000 */
[----:B------:R-:W-:Y:S01]  /*11f90*/  LOP3.LUT R126, R148, 0xffff0000, RZ, 0xc0, !PT ;  /* 0xffff0000947e7812 */ /* 0x000fe200078ec0ff */
[----:B------:R-:W-:Y:S01]  /*11fa0*/  FFMA R4, R133, R103, R4 ;  /* 0x0000006785047223 */ /* 0x000fe20000000004 */
[----:B------:R-:W-:Y:S01]  /*11fb0*/  F2FP.BF16.F32.PACK_AB R36, R3, R0 ;  /* 0x000000000324723e */ /* 0x000fe200000010ff */
[C---:B------:R-:W-:Y:S01]  /*11fc0*/  FMUL R8, R130.reuse, R46 ;  /* 0x0000002e82087220 */ /* 0x040fe20000400000 */
[----:B------:R-:W-:Y:S01]  /*11fd0*/  SHF.L.U32 R127, R149, 0x10, RZ ;  /* 0x00000010957f7819 */ /* 0x000fe200000006ff */
[----:B------:R-:W-:Y:S01]  /*11fe0*/  FFMA R5, R133, R104, R5 ;  /* 0x0000006885057223 */ /* 0x000fe20000000005 */
[----:B------:R-:W-:Y:S01]  /*11ff0*/  LOP3.LUT R128, R149, 0xffff0000, RZ, 0xc0, !PT ;  /* 0xffff000095807812 */ /* 0x000fe200078ec0ff */
[----:B------:R-:W-:Y:S01]  /*12000*/  FMUL R9, R130, R47 ;  /* 0x0000002f82097220 */ /* 0x000fe20000400000 */
[C---:B------:R-:W-:Y:S01]  /*12010*/  SHF.L.U32 R129, R150.reuse, 0x10, RZ ;  /* 0x0000001096817819 */ /* 0x040fe200000006ff */
[----:B------:R-:W-:Y:S01]  /*12020*/  FFMA R6, R133, R105, R6 ;  /* 0x0000006985067223 */ /* 0x000fe20000000006 */
[----:B------:R-:W-:Y:S01]  /*12030*/  F2FP.BF16.F32.PACK_AB R37, R5, R4 ;  /* 0x000000040525723e */ /* 0x000fe200000010ff */
[C---:B------:R-:W-:Y:S01]  /*12040*/  FFMA R7, R133.reuse, R106, R7 ;  /* 0x0000006a85077223 */ /* 0x040fe20000000007 */
[----:B------:R-:W-:Y:S01]  /*12050*/  LOP3.LUT R132, R150, 0xffff0000, RZ, 0xc0, !PT ;  /* 0xffff000096847812 */ /* 0x000fe200078ec0ff */
[----:B------:R-:W-:Y:S01]  /*12060*/  FFMA R8, R133, R107, R8 ;  /* 0x0000006b85087223 */ /* 0x000fe20000000008 */
[----:B------:R-:W-:Y:S01]  /*12070*/  SHF.L.U32 R131, R151, 0x10, RZ ;  /* 0x0000001097837819 */ /* 0x000fe200000006ff */
[----:B------:R-:W-:Y:S01]  /*12080*/  FFMA R9, R133, R108, R9 ;  /* 0x0000006c85097223 */ /* 0x000fe20000000009 */
[----:B------:R-:W-:Y:S01]  /*12090*/  F2FP.BF16.F32.PACK_AB R38, R7, R6 ;  /* 0x000000060726723e */ /* 0x000fe200000010ff */
[C---:B------:R-:W-:Y:S01]  /*120a0*/  FMUL R0, R130.reuse, R48 ;  /* 0x0000003082007220 */ /* 0x040fe20000400000 */
[----:B------:R-:W-:Y:S01]  /*120b0*/  LOP3.LUT R134, R151, 0xffff0000, RZ, 0xc0, !PT ;  /* 0xffff000097867812 */ /* 0x000fe200078ec0ff */
[C---:B------:R-:W-:Y:S01]  /*120c0*/  FMUL R3, R130.reuse, R49 ;  /* 0x0000003182037220 */ /* 0x040fe20000400000 */
[----:B------:R-:W-:Y:S01]  /*120d0*/  F2FP.BF16.F32.PACK_AB R39, R9, R8 ;  /* 0x000000080927723e */ /* 0x000fe200000010ff */
[----:B------:R-:W-:Y:S01]  /*120e0*/  FMUL R4, R130, R50 ;  /* 0x0000003282047220 */ /* 0x000fe20000400000 */
[----:B------:R-:W-:Y:S01]  /*120f0*/  SHF.L.U32 R135, R140, 0x10, RZ ;  /* 0x000000108c877819 */ /* 0x000fe200000006ff */
[----:B------:R-:W-:Y:S01]  /*12100*/  FMUL R5, R130, R51 ;  /* 0x0000003382057220 */ /* 0x000fe20000400000 */
[----:B------:R-:W-:Y:S01]  /*12110*/  LOP3.LUT R136, R140, 0xffff0000, RZ, 0xc0, !PT ;  /* 0xffff00008c887812 */ /* 0x000fe200078ec0ff */
[----:B------:R-:W-:Y:S01]  /*12120*/  FFMA R0, R133, R109, R0 ;  /* 0x0000006d85007223 */ /* 0x000fe20000000000 */
[C---:B------:R-:W-:Y:S01]  /*12130*/  SHF.L.U32 R137, R141.reuse, 0x10, RZ ;  /* 0x000000108d897819 */ /* 0x040fe200000006ff */
[----:B------:R-:W-:Y:S01]  /*12140*/  FMUL R6, R130, R52 ;  /* 0x0000003482067220 */ /* 0x000fe20000400000 */
[----:B------:R-:W-:Y:S01]  /*12150*/  LOP3.LUT R138, R141, 0xffff0000, RZ, 0xc0, !PT ;  /* 0xffff00008d8a7812 */ /* 0x000fe200078ec0ff */
[----:B------:R2:W-:Y:S01]  /*12160*/  @!P1 STS.128 [R197+0x6020], R36 ;  /* 0x00602024c5009388 */ /* 0x0005e20000000c00 */
[C---:B------:R-:W-:Y:S01]  /*12170*/  FFMA R3, R133.reuse, R110, R3 ;  /* 0x0000006e85037223 */ /* 0x040fe20000000003 */
[C---:B------:R-:W-:Y:S01]  /*12180*/  SHF.L.U32 R139, R142.reuse, 0x10, RZ ;  /* 0x000000108e8b7819 */ /* 0x040fe200000006ff */
[C---:B------:R-:W-:Y:S01]  /*12190*/  FFMA R4, R133.reuse, R111, R4 ;  /* 0x0000006f85047223 */ /* 0x040fe20000000004 */
[C---:B------:R-:W-:Y:S01]  /*121a0*/  FFMA R5, R133.reuse, R112, R5 ;  /* 0x0000007085057223 */ /* 0x040fe20000000005 */
[----:B------:R-:W-:Y:S01]  /*121b0*/  LOP3.LUT R140, R142, 0xffff0000, RZ, 0xc0, !PT ;  /* 0xffff00008e8c7812 */ /* 0x000fe200078ec0ff */
[----:B------:R-:W-:Y:S01]  /*121c0*/  FFMA R6, R133, R113, R6 ;  /* 0x0000007185067223 */ /* 0x000fe20000000006 */
[----:B-1----:R-:W-:Y:S01]  /*121d0*/  F2FP.BF16.F32.PACK_AB R32, R3, R0 ;  /* 0x000000000320723e */ /* 0x002fe200000010ff */
[C---:B------:R-:W-:Y:S01]  /*121e0*/  FMUL R7, R130.reuse, R53 ;  /* 0x0000003582077220 */ /* 0x040fe20000400000 */
[----:B------:R-:W-:Y:S01]  /*121f0*/  F2FP.BF16.F32.PACK_AB R33, R5, R4 ;  /* 0x000000040521723e */ /* 0x000fe200000010ff */
[C---:B------:R-:W-:Y:S01]  /*12200*/  FMUL R8, R130.reuse, R54 ;  /* 0x0000003682087220 */ /* 0x040fe20000400000 */
[C---:B------:R-:W-:Y:S01]  /*12210*/  FMUL R9, R130.reuse, R55 ;  /* 0x0000003782097220 */ /* 0x040fe20000400000 */
[----:B------:R-:W-:Y:S01]  /*12220*/  FFMA R7, R133, R114, R7 ;  /* 0x0000007285077223 */ /* 0x000fe20000000007 */
[C---:B------:R-:W-:Y:S01]  /*12230*/  FMUL R10, R130.reuse, R56 ;  /* 0x00000038820a7220 */ /* 0x040fe20000400000 */
[----:B------:R-:W-:Y:S01]  /*12240*/  SHF.L.U32 R141, R143, 0x10, RZ ;  /* 0x000000108f8d7819 */ /* 0x000fe200000006ff */
[C---:B------:R-:W-:Y:S01]  /*12250*/  FFMA R8, R133.reuse, R115, R8 ;  /* 0x0000007385087223 */ /* 0x040fe20000000008 */
[----:B------:R-:W-:Y:S01]  /*12260*/  FFMA R9, R133, R116, R9 ;  /* 0x0000007485097223 */ /* 0x000fe20000000009 */
[----:B------:R-:W-:Y:S01]  /*12270*/  F2FP.BF16.F32.PACK_AB R34, R7, R6 ;  /* 0x000000060722723e */ /* 0x000fe200000010ff */
[----:B------:R-:W-:Y:S01]  /*12280*/  FFMA R10, R133, R117, R10 ;  /* 0x00000075850a7223 */ /* 0x000fe2000000000a */
[C---:B------:R-:W-:Y:S01]  /*12290*/  FMUL R11, R130.reuse, R57 ;  /* 0x00000039820b7220 */ /* 0x040fe20000400000 */
[----:B------:R-:W-:Y:S01]  /*122a0*/  LOP3.LUT R142, R143, 0xffff0000, RZ, 0xc0, !PT ;  /* 0xffff00008f8e7812 */ /* 0x000fe200078ec0ff */
[C---:B------:R-:W-:Y:S01]  /*122b0*/  FMUL R12, R130.reuse, R58 ;  /* 0x0000003a820c7220 */ /* 0x040fe20000400000 */
[----:B------:R-:W-:Y:S01]  /*122c0*/  F2FP.BF16.F32.PACK_AB R35, R9, R8 ;  /* 0x000000080923723e */ /* 0x000fe200000010ff */
[----:B------:R-:W-:Y:S01]  /*122d0*/  FFMA R11, R133, R118, R11 ;  /* 0x00000076850b7223 */ /* 0x000fe2000000000b */
[C---:B------:R-:W-:Y:S01]  /*122e0*/  FMUL R13, R130.reuse, R59 ;  /* 0x0000003b820d7220 */ /* 0x040fe20000400000 */
[C---:B------:R-:W-:Y:S01]  /*122f0*/  FMUL R14, R130.reuse, R60 ;  /* 0x0000003c820e7220 */ /* 0x040fe20000400000 */
[----:B------:R-:W-:Y:S01]  /*12300*/  FMUL R15, R130, R61 ;  /* 0x0000003d820f7220 */ /* 0x000fe20000400000 */
[----:B------:R2:W-:Y:S01]  /*12310*/  @!P1 STS.128 [R196+0x6010], R32 ;  /* 0x00601020c4009388 */ /* 0x0005e20000000c00 */
[----:B------:R-:W-:Y:S01]  /*12320*/  F2FP.BF16.F32.PACK_AB R4, R11, R10 ;  /* 0x0000000a0b04723e */ /* 0x000fe200000010ff */
[C---:B------:R-:W-:Y:S01]  /*12330*/  FFMA R12, R133.reuse, R119, R12 ;  /* 0x00000077850c7223 */ /* 0x040fe2000000000c */
[C---:B------:R-:W-:Y:S01]  /*12340*/  SHF.L.U32 R25, R144.reuse, 0x10, RZ ;  /* 0x0000001090197819 */ /* 0x040fe200000006ff */
[C---:B------:R-:W-:Y:S01]  /*12350*/  FFMA R13, R133.reuse, R120, R13 ;  /* 0x00000078850d7223 */ /* 0x040fe2000000000d */
[C---:B------:R-:W-:Y:S01]  /*12360*/  FFMA R14, R133.reuse, R121, R14 ;  /* 0x00000079850e7223 */ /* 0x040fe2000000000e */
[----:B------:R-:W-:Y:S01]  /*12370*/  LOP3.LUT R24, R144, 0xffff0000, RZ, 0xc0, !PT ;  /* 0xffff000090187812 */ /* 0x000fe200078ec0ff */
[C---:B------:R-:W-:Y:S01]  /*12380*/  FFMA R15, R133.reuse, R122, R15 ;  /* 0x0000007a850f7223 */ /* 0x040fe2000000000f */
[C---:B------:R-:W-:Y:S01]  /*12390*/  FFMA R16, R133.reuse, R123, R16 ;  /* 0x0000007b85107223 */ /* 0x040fe20000000010 */
[C---:B------:R-:W-:Y:S01]  /*123a0*/  FMUL R20, R130.reuse, R66 ;  /* 0x0000004282147220 */ /* 0x040fe20000400000 */
        /* <DEDUP_REMOVED lines=8> */
[----:B------:R-:W-:Y:S01]  /*12430*/  FFMA R21, R133, R128, R21 ;  /* 0x0000008085157223 */ /* 0x000fe20000000015 */
[C---:B------:R-:W-:Y:S01]  /*12440*/  FMUL R57, R130.reuse, R71 ;  /* 0x0000004782397220 */ /* 0x040fe20000400000 */
[----:B------:R-:W-:Y:S01]  /*12450*/  F2FP.BF16.F32.PACK_AB R5, R13, R12 ;  /* 0x0000000c0d05723e */ /* 0x000fe200000010ff */
[----:B------:R-:W-:Y:S01]  /*12460*/  FFMA R22, R133, R129, R22 ;  /* 0x0000008185167223 */ /* 0x000fe20000000016 */
[----:B------:R-:W-:Y:S01]  /*12470*/  F2FP.BF16.F32.PACK_AB R6, R15, R14 ;  /* 0x0000000e0f06723e */ /* 0x000fe200000010ff */
[C---:B------:R-:W-:Y:S01]  /*12480*/  FMUL R58, R130.reuse, R72 ;  /* 0x00000048823a7220 */ /* 0x040fe20000400000 */
[----:B------:R-:W-:Y:S01]  /*12490*/  F2FP.BF16.F32.PACK_AB R7, R17, R16 ;  /* 0x000000101107723e */ /* 0x000fe200000010ff */
[C---:B------:R-:W-:Y:S01]  /*124a0*/  FFMA R23, R133.reuse, R132, R23 ;  /* 0x0000008485177223 */ /* 0x040fe20000000017 */
[C---:B------:R-:W-:Y:S01]  /*124b0*/  FMUL R59, R130.reuse, R73 ;  /* 0x00000049823b7220 */ /* 0x040fe20000400000 */
[----:B------:R-:W-:Y:S01]  /*124c0*/  FFMA R56, R133, R131, R56 ;  /* 0x0000008385387223 */ /* 0x000fe20000000038 */
[C---:B------:R-:W-:Y:S01]  /*124d0*/  FMUL R60, R130.reuse, R74 ;  /* 0x0000004a823c7220 */ /* 0x040fe20000400000 */
[----:B------:R2:W-:Y:S01]  /*124e0*/  @!P1 STS.128 [R191+0x7000], R4 ;  /* 0x00700004bf009388 */ /* 0x0005e20000000c00 */
[----:B------:R-:W-:Y:S01]  /*124f0*/  F2FP.BF16.F32.PACK_AB R8, R19, R18 ;  /* 0x000000121308723e */ /* 0x000fe200000010ff */
[C---:B------:R-:W-:Y:S01]  /*12500*/  FFMA R57, R133.reuse, R134, R57 ;  /* 0x0000008685397223 */ /* 0x040fe20000000039 */
[C---:B------:R-:W-:Y:S01]  /*12510*/  FMUL R61, R130.reuse, R75 ;  /* 0x0000004b823d7220 */ /* 0x040fe20000400000 */
[C---:B------:R-:W-:Y:S01]  /*12520*/  FFMA R58, R133.reuse, R135, R58 ;  /* 0x00000087853a7223 */ /* 0x040fe2000000003a */
[C---:B------:R-:W-:Y:S01]  /*12530*/  FFMA R59, R133.reuse, R136, R59 ;  /* 0x00000088853b7223 */ /* 0x040fe2000000003b */
[C---:B------:R-:W-:Y:S01]  /*12540*/  FFMA R60, R133.reuse, R137, R60 ;  /* 0x00000089853c7223 */ /* 0x040fe2000000003c */
[----:B------:R-:W-:Y:S01]  /*12550*/  FFMA R61, R133, R138, R61 ;  /* 0x0000008a853d7223 */ /* 0x000fe2000000003d */
[----:B------:R-:W-:Y:S01]  /*12560*/  F2FP.BF16.F32.PACK_AB R9, R21, R20 ;  /* 0x000000141509723e */ /* 0x000fe200000010ff */
[----:B------:R-:W-:Y:S01]  /*12570*/  FFMA R62, R133, R139, R62 ;  /* 0x0000008b853e7223 */ /* 0x000fe2000000003e */
[----:B------:R-:W-:Y:S01]  /*12580*/  F2FP.BF16.F32.PACK_AB R10, R23, R22 ;  /* 0x00000016170a723e */ /* 0x000fe200000010ff */
[C---:B------:R-:W-:Y:S01]  /*12590*/  FMUL R66, R130.reuse, R80 ;  /* 0x0000005082427220 */ /* 0x040fe20000400000 */
[----:B------:R-:W-:Y:S01]  /*125a0*/  F2FP.BF16.F32.PACK_AB R11, R57, R56 ;  /* 0x00000038390b723e */ /* 0x000fe200000010ff */
[----:B------:R-:W-:Y:S01]  /*125b0*/  FFMA R63, R133, R140, R63 ;  /* 0x0000008c853f7223 */ /* 0x000fe2000000003f */
[C---:B------:R-:W-:Y:S01]  /*125c0*/  FMUL R67, R130.reuse, R81 ;  /* 0x0000005182437220 */ /* 0x040fe20000400000 */
[----:B------:R-:W-:Y:S01]  /*125d0*/  SHF.L.U32 R27, R145, 0x10, RZ ;  /* 0x00000010911b7819 */ /* 0x000fe200000006ff */
[----:B------:R-:W-:Y:S01]  /*125e0*/  FFMA R64, R133, R141, R64 ;  /* 0x0000008d85407223 */ /* 0x000fe20000000040 */
[----:B------:R2:W-:Y:S01]  /*125f0*/  @!P1 STS.128 [R199+0x7010], R8 ;  /* 0x00701008c7009388 */ /* 0x0005e20000000c00 */
[C---:B------:R-:W-:Y:S01]  /*12600*/  FMUL R68, R130.reuse, R82 ;  /* 0x0000005282447220 */ /* 0x040fe20000400000 */
[----:B------:R-:W-:Y:S01]  /*12610*/  LOP3.LUT R26, R145, 0xffff0000, RZ, 0xc0, !PT ;  /* 0xffff0000911a7812 */ /* 0x000fe200078ec0ff */
[C---:B------:R-:W-:Y:S01]  /*12620*/  FFMA R65, R133.reuse, R142, R65 ;  /* 0x0000008e85417223 */ /* 0x040fe20000000041 */
[----:B------:R-:W-:Y:S01]  /*12630*/  FMUL R69, R130, R83 ;  /* 0x0000005382457220 */ /* 0x000fe20000400000 */
[----:B------:R-:W-:Y:S01]  /*12640*/  SHF.L.U32 R29, R146, 0x10, RZ ;  /* 0x00000010921d7819 */ /* 0x000fe200000006ff */
[C---:B------:R-:W-:Y:S01]  /*12650*/  FFMA R66, R133.reuse, R25, R66 ;  /* 0x0000001985427223 */ /* 0x040fe20000000042 */
[----:B------:R-:W-:Y:S01]  /*12660*/  FMUL R70, R130, R84 ;  /* 0x0000005482467220 */ /* 0x000fe20000400000 */
[----:B------:R-:W-:Y:S01]  /*12670*/  LOP3.LUT R28, R146, 0xffff0000, RZ, 0xc0, !PT ;  /* 0xffff0000921c7812 */ /* 0x000fe200078ec0ff */
[----:B------:R-:W-:Y:S01]  /*12680*/  FFMA R67, R133, R24, R67 ;  /* 0x0000001885437223 */ /* 0x000fe20000000043 */
[C---:B------:R-:W-:Y:S01]  /*12690*/  FMUL R71, R130.reuse, R85 ;  /* 0x0000005582477220 */ /* 0x040fe20000400000 */
[----:B------:R-:W-:Y:S01]  /*126a0*/  SHF.L.U32 R31, R147, 0x10, RZ ;  /* 0x00000010931f7819 */ /* 0x000fe200000006ff */
[----:B------:R-:W-:Y:S01]  /*126b0*/  FFMA R68, R133, R27, R68 ;  /* 0x0000001b85447223 */ /* 0x000fe20000000044 */
[C---:B------:R-:W-:Y:S01]  /*126c0*/  FMUL R72, R130.reuse, R86 ;  /* 0x0000005682487220 */ /* 0x040fe20000400000 */
[----:B------:R-:W-:Y:S01]  /*126d0*/  LOP3.LUT R30, R147, 0xffff0000, RZ, 0xc0, !PT ;  /* 0xffff0000931e7812 */ /* 0x000fe200078ec0ff */
[----:B------:R-:W-:Y:S01]  /*126e0*/  FFMA R69, R133, R26, R69 ;  /* 0x0000001a85457223 */ /* 0x000fe20000000045 */
        /* <DEDUP_REMOVED lines=13> */
[----:B------:R-:W-:Y:S02]  /*127c0*/  F2FP.BF16.F32.PACK_AB R19, R73, R72 ;  /* 0x000000484913723e */ /* 0x000fe400000010ff */
[----:B------:R-:W-:Y:S03]  /*127d0*/  ISETP.NE.AND P0, PT, R192, RZ, PT ;  /* 0x000000ffc000720c */ /* 0x000fe60003f05270 */
[----:B------:R2:W-:Y:S01]  /*127e0*/  @!P1 STS.128 [R196+0x7010], R16 ;  /* 0x00701010c4009388 */ /* 0x0005e20000000c00 */
[----:B------:R-:W-:Y:S01]  /*127f0*/  @!PT LDS RZ, [RZ] ;  /* 0x00000000fffff984 */ /* 0x000fe20000000800 */
[----:B------:R-:W-:Y:S01]  /*12800*/  @!PT LDS RZ, [RZ] ;  /* 0x00000000fffff984 */ /* 0x000fe20000000800 */
[----:B------:R-:W-:Y:S01]  /*12810*/  @!PT LDS RZ, [RZ] ;  /* 0x00000000fffff984 */ /* 0x000fe20000000800 */
[----:B------:R-:W-:Y:S01]  /*12820*/  @!PT LDS RZ, [RZ] ;  /* 0x00000000fffff984 */ /* 0x000fe20000000800 */
[----:B------:R1:W-:Y:S07]  /*12830*/  MEMBAR.ALL.CTA ;  /* 0x0000000000007992 */ /* 0x0003ee0000008000 */
[----:B-1----:R-:W1:Y:S01]  /*12840*/  FENCE.VIEW.ASYNC.S ;  /* 0x00000000000073c6 */ /* 0x002e620000000000 */
[----:B------:R-:W-:Y:S05]  /*12850*/  WARPSYNC.ALL ;  /* 0x0000000000007948 */ /* 0x000fea0003800000 */
[----:B------:R-:W-:Y:S01]  /*12860*/  BSSY.RECONVERGENT B0, `(.L_x_189) ;  /* 0x0000011000007945 */ /* 0x000fe20003800200 */
        /* <DEDUP_REMOVED lines=16> */
.L_x_190:
[----:B------:R-:W-:Y:S05]  /*12970*/  BSYNC.RECONVERGENT B0 ;  /* 0x0000000000007941 */ /* 0x000fea0003800200 */
.L_x_189:
[----:B------:R-:W-:Y:S01]  /*12980*/  BAR.SYNC.DEFER_BLOCKING 0x1, 0x80 ;  /* 0x0042000000007b1d */ /* 0x000fe20000010000 */
[----:B------:R-:W-:Y:S09]  /*12990*/  UISETP.NE.AND UP0, UPT, UR53, -0x8, UPT ;  /* 0xfffffff83500788c */ /* 0x000ff2000bf05270 */
[----:B------:R-:W-:Y:S05]  /*129a0*/  BRA.U !UP0, `(.L_x_191) ;  /* 0x0000000108247547 */ /* 0x000fea000b800000 */
[----:B------:R-:W-:Y:S01]  /*129b0*/  ISETP.NE.AND P0, PT, R195, RZ, PT ;  /* 0x000000ffc300720c */ /* 0x000fe20003f05270 */
[----:B------:R-:W-:Y:S01]  /*129c0*/  IMAD.U32 R0, RZ, RZ, UR47 ;  /* 0x0000002fff007e24 */ /* 0x000fe2000f8e00ff */
[----:B------:R-:W-:Y:S04]  /*129d0*/  UIADD3 UR4, UPT, UPT, UR47, 0x1, URZ ;  /* 0x000000012f047890 */ /* 0x000fe8000fffe0ff */
[----:B------:R-:W-:Y:S04]  /*129e0*/  UISETP.NE.AND UP0, UPT, UR4, 0x4, UPT ;  /* 0x000000040400788c */ /* 0x000fe8000bf05270 */
[----:B------:R-:W-:Y:S03]  /*129f0*/  USEL UR47, UR4, URZ, UP0 ;  /* 0x000000ff042f7287 */ /* 0x000fe60008000000 */
[----:B------:R-:W-:Y:S05]  /*12a00*/  @P0 LEA R0, R0, UR44, 0x3 ;  /* 0x0000002c00000c11 */ /* 0x000fea000f8e18ff */
[----:B------:R-:W-:Y:S05]  /*12a10*/  @P0 VIADD R0, R0, 0x90 ;  /* 0x0000009000000836 */ /* 0x000fea0000000000 */
[----:B------:R-:W-:Y:S04]  /*12a20*/  @P0 PRMT R0, R201, 0x654, R0 ;  /* 0x00000654c9000816 */ /* 0x000fe80000000000 */
[----:B------:R1:W-:Y:S03]  /*12a30*/  @P0 SYNCS.ARRIVE.TRANS64.RED.A1T0 RZ, [R0+URZ], RZ ;  /* 0x000000ff00ff09a7 */ /* 0x0003e600081004ff */
.L_x_191:
[----:B------:R-:W-:Y:S01]  /*12a40*/  R2UR UR6, R194 ;  /* 0x00000000c20672ca */ /* 0x000fe200000e0000 */
[----:B------:R-:W-:Y:S01]  /*12a50*/  UIADD3 UR53, UPT, UPT, UR53, 0x8, URZ ;  /* 0x0000000835357890 */ /* 0x000fe2000fffe0ff */
[----:B------:R-:W-:Y:S01]  /*12a60*/  R2UR UR5, R182 ;  /* 0x00000000b60572ca */ /* 0x000fe200000e0000 */
[----:B------:R-:W-:Y:S01]  /*12a70*/  ULOP3.LUT UR43, UR43, 0x1, URZ, 0x3c, !UPT ;  /* 0x000000012b2b7892 */ /* 0x000fe2000f8e3cff */
[----:B------:R-:W-:Y:S02]  /*12a80*/  R2UR UR4, R183 ;  /* 0x00000000b70472ca */ /* 0x000fe400000e0000 */
[----:B------:R-:W-:Y:S02]  /*12a90*/  R2UR UR36, R193 ;  /* 0x00000000c12472ca */ /* 0x000fe400000e0000 */
[C---:B------:R-:W-:Y:S04]  /*12aa0*/  ISETP.NE.AND P0, PT, R186.reuse, 0x2, PT ;  /* 0x00000002ba00780c */ /* 0x040fe80003f05270 */
[----:B-1----:R-:W-:Y:S01]  /*12ab0*/  SEL R0, RZ, 0x1, P0 ;  /* 0x00000001ff007807 */ /* 0x002fe20000000000 */
[----:B------:R-:W-:Y:S01]  /*12ac0*/  UISETP.NE.AND UP0, UPT, UR6, URZ, UPT ;  /* 0x000000ff0600728c */ /* 0x000fe2000bf05270 */
[----:B------:R-:W-:Y:S01]  /*12ad0*/  SEL R186, R186, RZ, P0 ;  /* 0x000000ffbaba7207 */ /* 0x000fe20000000000 */
[----:B------:R-:W-:Y:S01]  /*12ae0*/  UIADD3 UR24, UPT, UPT, UR37, UR5, URZ ;  /* 0x0000000525187290 */ /* 0x000fe2000fffe0ff */
[----:B------:R-:W-:Y:S01]  /*12af0*/  LOP3.LUT R189, R189, R0, RZ, 0x3c, !PT ;  /* 0x00000000bdbd7212 */ /* 0x000fe200078e3cff */
[----:B------:R-:W-:Y:S05]  /*12b00*/  UIADD3 UR20, UPT, UPT, UR38, UR4, URZ ;  /* 0x0000000426147290 */ /* 0x000fea000fffe0ff */
[----:B------:R-:W-:Y:S07]  /*12b10*/  BRA.U UP0, `(.L_x_192) ;  /* 0xffffff3d001c7547 */ /* 0x000fee000b83ffff */
[----:B------:R-:W1:Y:S01]  /*12b20*/  LDCU.64 UR4, c[0x0][0xc88] ;  /* 0x00019100ff0477ac */ /* 0x000e620008000a00 */
[----:B------:R-:W-:Y:S01]  /*12b30*/  SYNCS.ARRIVE.TRANS64.A1T0 RZ, [UR44+0x110], RZ ;  /* 0x000110ffffff79a7 */ /* 0x000fe2000810002c */
[----:B------:R-:W3:Y:S01]  /*12b40*/  LDCU.64 UR6, c[0x0][0xc90] ;  /* 0x00019200ff0677ac */ /* 0x000ee20008000a00 */
[----:B-1----:R-:W-:Y:S02]  /*12b50*/  ISETP.NE.U32.AND P2, PT, RZ, UR4, PT ;  /* 0x00000004ff007c0c */ /* 0x002fe4000bf45070 */
[----:B---3--:R-:W-:Y:S02]  /*12b60*/  ISETP.NE.U32.AND P1, PT, RZ, UR6, PT ;  /* 0x00000006ff007c0c */ /* 0x008fe4000bf25070 */
[----:B------:R-:W-:Y:S02]  /*12b70*/  ISETP.NE.AND.EX P2, PT, RZ, UR5, PT, P2 ;  /* 0x00000005ff007c0c */ /* 0x000fe4000bf45320 */
[----:B------:R-:W-:-:S13]  /*12b80*/  ISETP.NE.AND.EX P0, PT, RZ, UR7, PT, P1 ;  /* 0x00000007ff007c0c */ /* 0x000fda000bf05310 */
[----:B------:R-:W-:Y:S05]  /*12b90*/  @P2 BRA P0, `(.L_x_193) ;  /* 0x00000000003c2947 */ /* 0x000fea0000000000 */
[----:B------:R-:W-:-:S13]  /*12ba0*/  ISETP.NE.AND.EX P1, PT, RZ, UR7, PT, P1 ;  /* 0x00000007ff007c0c */ /* 0x000fda000bf25310 */
[----:B------:R-:W-:Y:S05]  /*12bb0*/  @P1 BRA `(.L_x_194) ;  /* 0x00000000000c1947 */ /* 0x000fea0003800000 */
[----:B------:R-:W-:-:S13]  /*12bc0*/  FSETP.NEU.AND P0, PT, R133, RZ, PT ;  /* 0x000000ff8500720b */ /* 0x000fda0003f0d000 */
[----:B------:R-:W-:Y:S05]  /*12bd0*/  @!P0 EXIT ;  /* 0x000000000000894d */ /* 0x000fea0003800000 */
[----:B------:R-:W-:Y:S05]  /*12be0*/  BRA `(.L_x_193) ;  /* 0x0000000000287947 */ /* 0x000fea0003800000 */
.L_x_194:
[----:B------:R-:W-:Y:S01]  /*12bf0*/  ISETP.NE.AND P0, PT, R185, RZ, PT ;  /* 0x000000ffb900720c */ /* 0x000fe20003f05270 */
[----:B------:R-:W-:-:S12]  /*12c00*/  BSSY.RECONVERGENT B0, `(.L_x_193) ;  /* 0x0000008000007945 */ /* 0x000fd80003800200 */
[----:B------:R-:W-:Y:S05]  /*12c10*/  @P0 BRA `(.L_x_195) ;  /* 0x0000000000100947 */ /* 0x000fea0003800000 */
[----:B------:R-:W-:-:S04]  /*12c20*/  ISETP.NE.U32.AND P0, PT, RZ, UR4, PT ;  /* 0x00000004ff007c0c */ /* 0x000fc8000bf05070 */
[----:B------:R-:W-:-:S13]  /*12c30*/  ISETP.NE.AND.EX P0, PT, RZ, UR5, PT, P0 ;  /* 0x00000005ff007c0c */ /* 0x000fda000bf05300 */
[----:B------:R-:W-:Y:S05]  /*12c40*/  @!P0 EXIT ;  /* 0x000000000000894d */ /* 0x000fea0003800000 */
[----:B------:R-:W-:Y:S05]  /*12c50*/  BRA `(.L_x_196) ;  /* 0x0000000000087947 */ /* 0x000fea0003800000 */
.L_x_195:
[----:B------:R-:W-:-:S13]  /*12c60*/  FSETP.NEU.AND P0, PT, R133, RZ, PT ;  /* 0x000000ff8500720b */ /* 0x000fda0003f0d000 */
[----:B------:R-:W-:Y:S05]  /*12c70*/  @!P0 EXIT ;  /* 0x000000000000894d */ /* 0x000fea0003800000 */
.L_x_196:
[----:B------:R-:W-:Y:S05]  /*12c80*/  BSYNC.RECONVERGENT B0 ;  /* 0x0000000000007941 */ /* 0x000fea0003800200 */
.L_x_193:
[----:B------:R-:W1:Y:S01]  /*12c90*/  S2UR UR7, SR_CgaCtaId ;  /* 0x00000000000779c3 */ /* 0x000e620000008800 */
[----:B------:R-:W-:Y:S01]  /*12ca0*/  ULEA UR6, UR47, UR44, 0x3 ;  /* 0x0000002c2f067291 */ /* 0x000fe2000f8e18ff */
[----:B------:R-:W-:-:S04]  /*12cb0*/  DEPBAR.LE SB0, 0x0 ;  /* 0x000080000000791a */ /* 0x000fc80000000000 */
[----:B------:R-:W-:-:S04]  /*12cc0*/  UIADD3 UR6, UPT, UPT, UR6, 0x90, URZ ;  /* 0x0000009006067890 */ /* 0x000fc8000fffe0ff */
[----:B-1----:R-:W-:-:S09]  /*12cd0*/  UPRMT UR6, UR7, 0x654, UR6 ;  /* 0x0000065407067896 */ /* 0x002fd20008000006 */
[----:B------:R-:W-:Y:S01]  /*12ce0*/  SYNCS.ARRIVE.TRANS64.RED.A1T0 RZ, [UR6], RZ ;  /* 0x000000ffffff79a7 */ /* 0x000fe20008100406 */
[----:B------:R-:W-:Y:S05]  /*12cf0*/  EXIT ;  /* 0x000000000000794d */ /* 0x000fea0003800000 */
.L_x_24:
[----:B-1----:R1:W2:Y:S02]  /*12d00*/  SYNCS.PHASECHK.TRANS64.TRYWAIT P0, [R0+URZ+0x100], R3 ;  /* 0x00010003000075a7 */ /* 0x0022a400080011ff */
[----:B--2---:R-:W-:Y:S05]  /*12d10*/  @!P0 NANOSLEEP.SYNCS 0x989680 ;  /* 0x009896800000895d */ /* 0x004fea0003900000 */
[----:B------:R-:W2:Y:S02]  /*12d20*/  @!P0 SYNCS.PHASECHK.TRANS64 P0, [R0+URZ+0x100], R3 ;  /* 0x00010003000085a7 */ /* 0x000ea400080010ff */
[----:B--2---:R-:W-:Y:S05]  /*12d30*/  @!P0 BRA `(.L_x_24) ;  /* 0xfffffffc00f08947 */ /* 0x004fea000383ffff */
[----:B------:R-:W-:Y:S05]  /*12d40*/  BRA `(.L_x_197) ;  /* 0xfffffeec00cc7947 */ /* 0x000fea000383ffff */
.L_x_27:
[----:B-1----:R-:W-:-:S07]  /*12d50*/  MOV R0, UR33 ;  /* 0x0000002100007c02 */ /* 0x002fce0008000f00 */
.L_x_198:
[----:B-1----:R1:W2:Y:S02]  /*12d60*/  SYNCS.PHASECHK.TRANS64.TRYWAIT P0, [R0+URZ+0x38], R3 ;  /* 0x00003803000075a7 */ /* 0x0022a400080011ff */
[----:B--2---:R-:W-:Y:S05]  /*12d70*/  @!P0 NANOSLEEP.SYNCS 0x989680 ;  /* 0x009896800000895d */ /* 0x004fea0003900000 */
[----:B------:R-:W2:Y:S02]  /*12d80*/  @!P0 SYNCS.PHASECHK.TRANS64 P0, [R0+URZ+0x38], R3 ;  /* 0x00003803000085a7 */ /* 0x000ea400080010ff */
[----:B--2---:R-:W-:Y:S05]  /*12d90*/  @!P0 BRA `(.L_x_198) ;  /* 0xfffffffc00f08947 */ /* 0x004fea000383ffff */
[----:B------:R-:W-:Y:S05]  /*12da0*/  BRA `(.L_x_26) ;  /* 0xfffffef000187947 */ /* 0x000fea000383ffff */
.L_x_36:
[----:B-1----:R-:W-:-:S07]  /*12db0*/  MOV R0, UR33 ;  /* 0x0000002100007c02 */ /* 0x002fce0008000f00 */
.L_x_199:
[----:B-1----:R1:W2:Y:S02]  /*12dc0*/  SYNCS.PHASECHK.TRANS64.TRYWAIT P0, [R0+URZ+0x38], R3 ;  /* 0x00003803000075a7 */ /* 0x0022a400080011ff */
[----:B--2---:R-:W-:Y:S05]  /*12dd0*/  @!P0 NANOSLEEP.SYNCS 0x989680 ;  /* 0x009896800000895d */ /* 0x004fea0003900000 */
[----:B------:R-:W2:Y:S02]  /*12de0*/  @!P0 SYNCS.PHASECHK.TRANS64 P0, [R0+URZ+0x38], R3 ;  /* 0x00003803000085a7 */ /* 0x000ea400080010ff */
[----:B--2---:R-:W-:Y:S05]  /*12df0*/  @!P0 BRA `(.L_x_199) ;  /* 0xfffffffc00f08947 */ /* 0x004fea000383ffff */
[----:B------:R-:W-:Y:S05]  /*12e00*/  BRA `(.L_x_35) ;  /* 0xfffffef400307947 */ /* 0x000fea000383ffff */
.L_x_43:
[----:B-1----:R1:W4:Y:S02]  /*12e10*/  SYNCS.PHASECHK.TRANS64.TRYWAIT P0, [R3+URZ+0xc0], R0 ;  /* 0x0000c000030075a7 */ /* 0x00232400080011ff */
[----:B----4-:R-:W-:Y:S05]  /*12e20*/  @!P0 NANOSLEEP.SYNCS 0x989680 ;  /* 0x009896800000895d */ /* 0x010fea0003900000 */
[----:B------:R-:W4:Y:S02]  /*12e30*/  @!P0 SYNCS.PHASECHK.TRANS64 P0, [R3+URZ+0xc0], R0 ;  /* 0x0000c000030085a7 */ /* 0x000f2400080010ff */
[----:B----4-:R-:W-:Y:S05]  /*12e40*/  @!P0 BRA `(.L_x_43) ;  /* 0xfffffffc00f08947 */ /* 0x010fea000383ffff */
[----:B------:R-:W-:Y:S05]  /*12e50*/  BRA `(.L_x_200) ;  /* 0xfffffef800207947 */ /* 0x000fea000383ffff */
.L_x_47:
[----:B-1----:R-:W-:-:S07]  /*12e60*/  MOV R0, UR4 ;  /* 0x0000000400007c02 */ /* 0x002fce0008000f00 */
.L_x_201:
[----:B-1----:R1:W2:Y:S02]  /*12e70*/  SYNCS.PHASECHK.TRANS64.TRYWAIT P0, [R0+URZ], R3 ;  /* 0x00000003000075a7 */ /* 0x0022a400080011ff */
[----:B--2---:R-:W-:Y:S05]  /*12e80*/  @!P0 NANOSLEEP.SYNCS 0x989680 ;  /* 0x009896800000895d */ /* 0x004fea0003900000 */
[----:B------:R-:W2:Y:S02]  /*12e90*/  @!P0 SYNCS.PHASECHK.TRANS64 P0, [R0+URZ], R3 ;  /* 0x00000003000085a7 */ /* 0x000ea400080010ff */
[----:B--2---:R-:W-:Y:S05]  /*12ea0*/  @!P0 BRA `(.L_x_201) ;  /* 0xfffffffc00f08947 */ /* 0x004fea000383ffff */
[----:B------:R-:W-:Y:S05]  /*12eb0*/  BRA `(.L_x_202) ;  /* 0xfffffefc00cc7947 */ /* 0x000fea000383ffff */
.L_x_48:
[----:B------:R-:W-:-:S07]  /*12ec0*/  MOV R0, UR5 ;  /* 0x0000000500007c02 */ /* 0x000fce0008000f00 */
.L_x_203:
[----:B-1----:R1:W2:Y:S02]  /*12ed0*/  SYNCS.PHASECHK.TRANS64.TRYWAIT P0, [R0+URZ], R3 ;  /* 0x00000003000075a7 */ /* 0x0022a400080011ff */
[----:B--2---:R-:W-:Y:S05]  /*12ee0*/  @!P0 NANOSLEEP.SYNCS 0x989680 ;  /* 0x009896800000895d */ /* 0x004fea0003900000 */
[----:B------:R-:W2:Y:S02]  /*12ef0*/  @!P0 SYNCS.PHASECHK.TRANS64 P0, [R0+URZ], R3 ;  /* 0x00000003000085a7 */ /* 0x000ea400080010ff */
[----:B--2---:R-:W-:Y:S05]  /*12f00*/  @!P0 BRA `(.L_x_203) ;  /* 0xfffffffc00f08947 */ /* 0x004fea000383ffff */
[----:B------:R-:W-:Y:S05]  /*12f10*/  BRA `(.L_x_204) ;  /* 0xfffffefc00d87947 */ /* 0x000fea000383ffff */
.L_x_49:
[----:B------:R-:W-:-:S07]  /*12f20*/  MOV R0, UR5 ;  /* 0x0000000500007c02 */ /* 0x000fce0008000f00 */
.L_x_205:
[----:B-1----:R1:W2:Y:S02]  /*12f30*/  SYNCS.PHASECHK.TRANS64.TRYWAIT P0, [R0+URZ], R3 ;  /* 0x00000003000075a7 */ /* 0x0022a400080011ff */
[----:B--2---:R-:W-:Y:S05]  /*12f40*/  @!P0 NANOSLEEP.SYNCS 0x989680 ;  /* 0x009896800000895d */ /* 0x004fea0003900000 */
[----:B------:R-:W2:Y:S02]  /*12f50*/  @!P0 SYNCS.PHASECHK.TRANS64 P0, [R0+URZ], R3 ;  /* 0x00000003000085a7 */ /* 0x000ea400080010ff */
[----:B--2---:R-:W-:Y:S05]  /*12f60*/  @!P0 BRA `(.L_x_205) ;  /* 0xfffffffc00f08947 */ /* 0x004fea000383ffff */
[----:B------:R-:W-:Y:S05]  /*12f70*/  BRA `(.L_x_206) ;  /* 0xfffffefc00e47947 */ /* 0x000fea000383ffff */
.L_x_50:
[----:B------:R-:W-:-:S07]  /*12f80*/  MOV R0, UR5 ;  /* 0x0000000500007c02 */ /* 0x000fce0008000f00 */
.L_x_207:
[----:B-1----:R1:W2:Y:S02]  /*12f90*/  SYNCS.PHASECHK.TRANS64.TRYWAIT P0, [R0+URZ], R3 ;  /* 0x00000003000075a7 */ /* 0x0022a400080011ff */
[----:B--2---:R-:W-:Y:S05]  /*12fa0*/  @!P0 NANOSLEEP.SYNCS 0x989680 ;  /* 0x009896800000895d */ /* 0x004fea0003900000 */
[----:B------:R-:W2:Y:S02]  /*12fb0*/  @!P0 SYNCS.PHASECHK.TRANS64 P0, [R0+URZ], R3 ;  /* 0x00000003000085a7 */ /* 0x000ea400080010ff */
[----:B--2---:R-:W-:Y:S05]  /*12fc0*/  @!P0 BRA `(.L_x_207) ;  /* 0xfffffffc00f08947 */ /* 0x004fea000383ffff */
[----:B------:R-:W-:Y:S05]  /*12fd0*/  BRA `(.L_x_208) ;  /* 0xfffffefc00f07947 */ /* 0x000fea000383ffff */
.L_x_51:
[----:B------:R-:W-:-:S07]  /*12fe0*/  MOV R0, UR5 ;  /* 0x0000000500007c02 */ /* 0x000fce0008000f00 */
.L_x_209:
[----:B-1----:R1:W2:Y:S02]  /*12ff0*/  SYNCS.PHASECHK.TRANS64.TRYWAIT P0, [R0+URZ], R3 ;  /* 0x00000003000075a7 */ /* 0x0022a400080011ff */
[----:B--2---:R-:W-:Y:S05]  /*13000*/  @!P0 NANOSLEEP.SYNCS 0x989680 ;  /* 0x009896800000895d */ /* 0x004fea0003900000 */
[----:B------:R-:W2:Y:S02]  /*13010*/  @!P0 SYNCS.PHASECHK.TRANS64 P0, [R0+URZ], R3 ;  /* 0x00000003000085a7 */ /* 0x000ea400080010ff */
[----:B--2---:R-:W-:Y:S05]  /*13020*/  @!P0 BRA `(.L_x_209) ;  /* 0xfffffffc00f08947 */ /* 0x004fea000383ffff */
[----:B------:R-:W-:Y:S05]  /*13030*/  BRA `(.L_x_210) ;  /* 0xfffffefc00fc7947 */ /* 0x000fea000383ffff */
.L_x_52:
[----:B------:R-:W-:-:S07]  /*13040*/  MOV R0, UR5 ;  /* 0x0000000500007c02 */ /* 0x000fce0008000f00 */
.L_x_211:
[----:B-1----:R1:W2:Y:S02]  /*13050*/  SYNCS.PHASECHK.TRANS64.TRYWAIT P0, [R0+URZ], R3 ;  /* 0x00000003000075a7 */ /* 0x0022a400080011ff */
[----:B--2---:R-:W-:Y:S05]  /*13060*/  @!P0 NANOSLEEP.SYNCS 0x989680 ;  /* 0x009896800000895d */ /* 0x004fea0003900000 */
[----:B------:R-:W2:Y:S02]  /*13070*/  @!P0 SYNCS.PHASECHK.TRANS64 P0, [R0+URZ], R3 ;  /* 0x00000003000085a7 */ /* 0x000ea400080010ff */
[----:B--2---:R-:W-:Y:S05]  /*13080*/  @!P0 BRA `(.L_x_211) ;  /* 0xfffffffc00f08947 */ /* 0x004fea000383ffff */
[----:B------:R-:W-:Y:S05]  /*13090*/  BRA `(.L_x_212) ;  /* 0xffffff0000087947 */ /* 0x000fea000383ffff */
.L_x_55:
[----:B-1----:R1:W2:Y:S02]  /*130a0*/  SYNCS.PHASECHK.TRANS64.TRYWAIT P0, [R2+URZ+0xf0], R5 ;  /* 0x0000f005020075a7 */ /* 0x0022a400080011ff */
[----:B--2---:R-:W-:Y:S05]  /*130b0*/  @!P0 NANOSLEEP.SYNCS 0x989680 ;  /* 0x009896800000895d */ /* 0x004fea0003900000 */
[----:B------:R-:W2:Y:S02]  /*130c0*/  @!P0 SYNCS.PHASECHK.TRANS64 P0, [R2+URZ+0xf0], R5 ;  /* 0x0000f005020085a7 */ /* 0x000ea400080010ff */
[----:B--2---:R-:W-:Y:S05]  /*130d0*/  @!P0 BRA `(.L_x_55) ;  /* 0xfffffffc00f08947 */ /* 0x004fea000383ffff */
[----:B------:R-:W-:Y:S05]  /*130e0*/  BRA `(.L_x_213) ;  /* 0xffffff00006c7947 */ /* 0x000fea000383ffff */
.L_x_56:
[----:B------:R-:W-:-:S07]  /*130f0*/  MOV R2, UR4 ;  /* 0x0000000400027c02 */ /* 0x000fce0008000f00 */
.L_x_214:
[----:B-1----:R1:W2:Y:S02]  /*13100*/  SYNCS.PHASECHK.TRANS64.TRYWAIT P0, [R2+URZ+0xd0], R5 ;  /* 0x0000d005020075a7 */ /* 0x0022a400080011ff */
[----:B--2---:R-:W-:Y:S05]  /*13110*/  @!P0 NANOSLEEP.SYNCS 0x989680 ;  /* 0x009896800000895d */ /* 0x004fea0003900000 */
[----:B------:R-:W2:Y:S02]  /*13120*/  @!P0 SYNCS.PHASECHK.TRANS64 P0, [R2+URZ+0xd0], R5 ;  /* 0x0000d005020085a7 */ /* 0x000ea400080010ff */
[----:B--2---:R-:W-:Y:S05]  /*13130*/  @!P0 BRA `(.L_x_214) ;  /* 0xfffffffc00f08947 */ /* 0x004fea000383ffff */
[----:B------:R-:W-:Y:S05]  /*13140*/  BRA `(.L_x_215) ;  /* 0xffffff00007c7947 */ /* 0x000fea000383ffff */
.L_x_57:
[----:B-1----:R1:W2:Y:S02]  /*13150*/  SYNCS.PHASECHK.TRANS64.TRYWAIT P1, [R2+URZ+0xc0], R5 ;  /* 0x0000c005020075a7 */ /* 0x0022a400080211ff */
[----:B--2---:R-:W-:Y:S05]  /*13160*/  @!P1 NANOSLEEP.SYNCS 0x989680 ;  /* 0x009896800000995d */ /* 0x004fea0003900000 */
[----:B------:R-:W2:Y:S02]  /*13170*/  @!P1 SYNCS.PHASECHK.TRANS64 P1, [R2+URZ+0xc0], R5 ;  /* 0x0000c005020095a7 */ /* 0x000ea400080210ff */
[----:B--2---:R-:W-:Y:S05]  /*13180*/  @!P1 BRA `(.L_x_57) ;  /* 0xfffffffc00f09947 */ /* 0x004fea000383ffff */
[----:B------:R-:W-:Y:S05]  /*13190*/  BRA `(.L_x_216) ;  /* 0xffffff0000ac7947 */ /* 0x000fea000383ffff */
.L_x_60:
[----:B------:R-:W-:-:S07]  /*131a0*/  MOV R0, UR4 ;  /* 0x0000000400007c02 */ /* 0x000fce0008000f00 */
.L_x_217:
[----:B-1----:R1:W2:Y:S02]  /*131b0*/  SYNCS.PHASECHK.TRANS64.TRYWAIT P0, [R0+URZ+0xd0], R3 ;  /* 0x0000d003000075a7 */ /* 0x0022a400080011ff */
[----:B--2---:R-:W-:Y:S05]  /*131c0*/  @!P0 NANOSLEEP.SYNCS 0x989680 ;  /* 0x009896800000895d */ /* 0x004fea0003900000 */
[----:B------:R-:W2:Y:S02]  /*131d0*/  @!P0 SYNCS.PHASECHK.TRANS64 P0, [R0+URZ+0xd0], R3 ;  /* 0x0000d003000085a7 */ /* 0x000ea400080010ff */
[----:B--2---:R-:W-:Y:S05]  /*131e0*/  @!P0 BRA `(.L_x_217) ;  /* 0xfffffffc00f08947 */ /* 0x004fea000383ffff */
[----:B------:R-:W-:Y:S05]  /*131f0*/  BRA `(.L_x_59) ;  /* 0xffffff0400007947 */ /* 0x000fea000383ffff */
.L_x_67:
[----:B-1----:R1:W2:Y:S02]  /*13200*/  SYNCS.PHASECHK.TRANS64.TRYWAIT P0, [R0+URZ+0xc0], R5 ;  /* 0x0000c005000075a7 */ /* 0x0022a400080011ff */
[----:B--2---:R-:W-:Y:S05]  /*13210*/  @!P0 NANOSLEEP.SYNCS 0x989680 ;  /* 0x009896800000895d */ /* 0x004fea0003900000 */
[----:B------:R-:W2:Y:S02]  /*13220*/  @!P0 SYNCS.PHASECHK.TRANS64 P0, [R0+URZ+0xc0], R5 ;  /* 0x0000c005000085a7 */ /* 0x000ea400080010ff */
[----:B--2---:R-:W-:Y:S05]  /*13230*/  @!P0 BRA `(.L_x_67) ;  /* 0xfffffffc00f08947 */ /* 0x004fea000383ffff */
[----:B------:R-:W-:Y:S05]  /*13240*/  BRA `(.L_x_218) ;  /* 0xffffff0800c87947 */ /* 0x000fea000383ffff */
.L_x_70:
[----:B------:R-:W-:-:S07]  /*13250*/  MOV R0, UR7 ;  /* 0x0000000700007c02 */ /* 0x000fce0008000f00 */
.L_x_219:
[----:B-1----:R1:W2:Y:S02]  /*13260*/  SYNCS.PHASECHK.TRANS64.TRYWAIT P0, [R0+URZ], R5 ;  /* 0x00000005000075a7 */ /* 0x0022a400080011ff */
[----:B--2---:R-:W-:Y:S05]  /*13270*/  @!P0 NANOSLEEP.SYNCS 0x989680 ;  /* 0x009896800000895d */ /* 0x004fea0003900000 */
[----:B------:R-:W2:Y:S02]  /*13280*/  @!P0 SYNCS.PHASECHK.TRANS64 P0, [R0+URZ], R5 ;  /* 0x00000005000085a7 */ /* 0x000ea400080010ff */
[----:B--2---:R-:W-:Y:S05]  /*13290*/  @!P0 BRA `(.L_x_219) ;  /* 0xfffffffc00f08947 */ /* 0x004fea000383ffff */
[----:B------:R-:W-:Y:S05]  /*132a0*/  BRA `(.L_x_69) ;  /* 0xffffff0c00107947 */ /* 0x000fea000383ffff */
.L_x_71:
[----:B------:R-:W-:-:S07]  /*132b0*/  MOV R0, UR31 ;  /* 0x0000001f00007c02 */ /* 0x000fce0008000f00 */
.L_x_220:
[----:B-1----:R1:W2:Y:S02]  /*132c0*/  SYNCS.PHASECHK.TRANS64.TRYWAIT P0, [R0+URZ+0xe8], R5 ;  /* 0x0000e805000075a7 */ /* 0x0022a400080011ff */
[----:B--2---:R-:W-:Y:S05]  /*132d0*/  @!P0 NANOSLEEP.SYNCS 0x989680 ;  /* 0x009896800000895d */ /* 0x004fea0003900000 */
[----:B------:R-:W2:Y:S02]  /*132e0*/  @!P0 SYNCS.PHASECHK.TRANS64 P0, [R0+URZ+0xe8], R5 ;  /* 0x0000e805000085a7 */ /* 0x000ea400080010ff */
[----:B--2---:R-:W-:Y:S05]  /*132f0*/  @!P0 BRA `(.L_x_220) ;  /* 0xfffffffc00f08947 */ /* 0x004fea000383ffff */
[----:B------:R-:W-:Y:S05]  /*13300*/  BRA `(.L_x_221) ;  /* 0xffffff0c00807947 */ /* 0x000fea000383ffff */
.L_x_74:
[----:B------:R-:W-:Y:S07]  /*13310*/  MOV R0, UR7 ;  /* 0x0000000700007c02 */ /* 0x000fee0008000f00 */
.L_x_222:
[----:B-1----:R1:W2:Y:S02]  /*13320*/  SYNCS.PHASECHK.TRANS64.TRYWAIT P0, [R0+URZ], R5 ;  /* 0x00000005000075a7 */ /* 0x0022a400080011ff */
[----:B--2---:R-:W-:Y:S05]  /*13330*/  @!P0 NANOSLEEP.SYNCS 0x989680 ;  /* 0x009896800000895d */ /* 0x004fea0003900000 */
[----:B------:R-:W2:Y:S02]  /*13340*/  @!P0 SYNCS.PHASECHK.TRANS64 P0, [R0+URZ], R5 ;  /* 0x00000005000085a7 */ /* 0x000ea400080010ff */
[----:B--2---:R-:W-:Y:S05]  /*13350*/  @!P0 BRA `(.L_x_222) ;  /* 0xfffffffc00f08947 */ /* 0x004fea000383ffff */
[----:B------:R-:W-:Y:S05]  /*13360*/  BRA `(.L_x_73) ;  /* 0xffffff0c00dc7947 */ /* 0x000fea000383ffff */
.L_x_77:
[----:B------:R-:W-:-:S07]  /*13370*/  MOV R0, UR31 ;  /* 0x0000001f00007c02 */ /* 0x000fce0008000f00 */
.L_x_223:
[----:B-1----:R1:W3:Y:S02]  /*13380*/  SYNCS.PHASECHK.TRANS64.TRYWAIT P0, [R0+URZ+0x110], R3 ;  /* 0x00011003000075a7 */ /* 0x0022e400080011ff */
[----:B---3--:R-:W-:Y:S05]  /*13390*/  @!P0 NANOSLEEP.SYNCS 0x989680 ;  /* 0x009896800000895d */ /* 0x008fea0003900000 */
[----:B------:R-:W3:Y:S02]  /*133a0*/  @!P0 SYNCS.PHASECHK.TRANS64 P0, [R0+URZ+0x110], R3 ;  /* 0x00011003000085a7 */ /* 0x000ee400080010ff */
[----:B---3--:R-:W-:Y:S05]  /*133b0*/  @!P0 BRA `(.L_x_223) ;  /* 0xfffffffc00f08947 */ /* 0x008fea000383ffff */
[----:B------:R-:W-:Y:S05]  /*133c0*/  BRA `(.L_x_224) ;  /* 0xffffff1000e07947 */ /* 0x000fea000383ffff */
.L_x_82:
[----:B-1----:R1:W2:Y:S02]  /*133d0*/  SYNCS.PHASECHK.TRANS64.TRYWAIT P0, [R12+URZ+0xc0], R9 ;  /* 0x0000c0090c0075a7 */ /* 0x0022a400080011ff */
[----:B--2---:R-:W-:Y:S05]  /*133e0*/  @!P0 NANOSLEEP.SYNCS 0x989680 ;  /* 0x009896800000895d */ /* 0x004fea0003900000 */
[----:B------:R-:W2:Y:S02]  /*133f0*/  @!P0 SYNCS.PHASECHK.TRANS64 P0, [R12+URZ+0xc0], R9 ;  /* 0x0000c0090c0085a7 */ /* 0x000ea400080010ff */
[----:B--2---:R-:W-:Y:S05]  /*13400*/  @!P0 BRA `(.L_x_82) ;  /* 0xfffffffc00f08947 */ /* 0x004fea000383ffff */
[----:B------:R-:W-:Y:S05]  /*13410*/  BRA `(.L_x_225) ;  /* 0xffffff1800107947 */ /* 0x000fea000383ffff */
.L_x_85:
[----:B------:R-:W-:Y:S07]  /*13420*/  MOV R0, UR21 ;  /* 0x0000001500007c02 */ /* 0x000fee0008000f00 */
.L_x_226:
[----:B-1----:R1:W2:Y:S02]  /*13430*/  SYNCS.PHASECHK.TRANS64.TRYWAIT P2, [R0+URZ+0xb8], R9 ;  /* 0x0000b809000075a7 */ /* 0x0022a400080411ff */
[----:B--2---:R-:W-:Y:S05]  /*13440*/  @!P2 NANOSLEEP.SYNCS 0x989680 ;  /* 0x009896800000a95d */ /* 0x004fea0003900000 */
[----:B------:R-:W2:Y:S02]  /*13450*/  @!P2 SYNCS.PHASECHK.TRANS64 P2, [R0+URZ+0xb8], R9 ;  /* 0x0000b8090000a5a7 */ /* 0x000ea400080410ff */
[----:B--2---:R-:W-:Y:S05]  /*13460*/  @!P2 BRA `(.L_x_226) ;  /* 0xfffffffc00f0a947 */ /* 0x004fea000383ffff */
[----:B------:R-:W-:Y:S05]  /*13470*/  BRA `(.L_x_84) ;  /* 0xffffff1c00787947 */ /* 0x000fea000383ffff */
.L_x_88:
[----:B------:R-:W-:Y:S07]  /*13480*/  MOV R9, UR21 ;  /* 0x0000001500097c02 */ /* 0x000fee0008000f00 */
.L_x_227:
[----:B-1----:R1:W2:Y:S02]  /*13490*/  SYNCS.PHASECHK.TRANS64.TRYWAIT P0, [R9+URZ+0x90], R10 ;  /* 0x0000900a090075a7 */ /* 0x0022a400080011ff */
[----:B--2---:R-:W-:Y:S05]  /*134a0*/  @!P0 NANOSLEEP.SYNCS 0x989680 ;  /* 0x009896800000895d */ /* 0x004fea0003900000 */
[----:B------:R-:W2:Y:S02]  /*134b0*/  @!P0 SYNCS.PHASECHK.TRANS64 P0, [R9+URZ+0x90], R10 ;  /* 0x0000900a090085a7 */ /* 0x000ea400080010ff */
[----:B--2---:R-:W-:Y:S05]  /*134c0*/  @!P0 BRA `(.L_x_227) ;  /* 0xfffffffc00f08947 */ /* 0x004fea000383ffff */
[----:B------:R-:W-:Y:S05]  /*134d0*/  BRA `(.L_x_228) ;  /* 0xffffff1c00e07947 */ /* 0x000fea000383ffff */
.L_x_89:
[----:B------:R-:W-:Y:S07]  /*134e0*/  MOV R9, UR21 ;  /* 0x0000001500097c02 */ /* 0x000fee0008000f00 */
.L_x_229:
[----:B-1----:R1:W2:Y:S02]  /*134f0*/  SYNCS.PHASECHK.TRANS64.TRYWAIT P0, [R9+URZ+0x98], R10 ;  /* 0x0000980a090075a7 */ /* 0x0022a400080011ff */
[----:B--2---:R-:W-:Y:S05]  /*13500*/  @!P0 NANOSLEEP.SYNCS 0x989680 ;  /* 0x009896800000895d */ /* 0x004fea0003900000 */
[----:B------:R-:W2:Y:S02]  /*13510*/  @!P0 SYNCS.PHASECHK.TRANS64 P0, [R9+URZ+0x98], R10 ;  /* 0x0000980a090085a7 */ /* 0x000ea400080010ff */
[----:B--2---:R-:W-:Y:S05]  /*13520*/  @!P0 BRA `(.L_x_229) ;  /* 0xfffffffc00f08947 */ /* 0x004fea000383ffff */
[----:B------:R-:W-:Y:S05]  /*13530*/  BRA `(.L_x_230) ;  /* 0xffffff2000387947 */ /* 0x000fea000383ffff */
.L_x_90:
[----:B------:R-:W-:Y:S07]  /*13540*/  MOV R9, UR21 ;  /* 0x0000001500097c02 */ /* 0x000fee0008000f00 */
.L_x_231:
[----:B-1----:R1:W2:Y:S02]  /*13550*/  SYNCS.PHASECHK.TRANS64.TRYWAIT P0, [R9+URZ+0xa0], R10 ;  /* 0x0000a00a090075a7 */ /* 0x0022a400080011ff */
[----:B--2---:R-:W-:Y:S05]  /*13560*/  @!P0 NANOSLEEP.SYNCS 0x989680 ;  /* 0x009896800000895d */ /* 0x004fea0003900000 */
[----:B------:R-:W2:Y:S02]  /*13570*/  @!P0 SYNCS.PHASECHK.TRANS64 P0, [R9+URZ+0xa0], R10 ;  /* 0x0000a00a090085a7 */ /* 0x000ea400080010ff */
[----:B--2---:R-:W-:Y:S05]  /*13580*/  @!P0 BRA `(.L_x_231) ;  /* 0xfffffffc00f08947 */ /* 0x004fea000383ffff */
[----:B------:R-:W-:Y:S05]  /*13590*/  BRA `(.L_x_232) ;  /* 0xffffff2000987947 */ /* 0x000fea000383ffff */
.L_x_91:
[----:B------:R-:W-:Y:S07]  /*135a0*/  MOV R9, UR21 ;  /* 0x0000001500097c02 */ /* 0x000fee0008000f00 */
.L_x_233:
[----:B-1----:R1:W2:Y:S02]  /*135b0*/  SYNCS.PHASECHK.TRANS64.TRYWAIT P0, [R9+URZ+0xa8], R10 ;  /* 0x0000a80a090075a7 */ /* 0x0022a400080011ff */
[----:B--2---:R-:W-:Y:S05]  /*135c0*/  @!P0 NANOSLEEP.SYNCS 0x989680 ;  /* 0x009896800000895d */ /* 0x004fea0003900000 */
[----:B------:R-:W2:Y:S02]  /*135d0*/  @!P0 SYNCS.PHASECHK.TRANS64 P0, [R9+URZ+0xa8], R10 ;  /* 0x0000a80a090085a7 */ /* 0x000ea400080010ff */
[----:B--2---:R-:W-:Y:S05]  /*135e0*/  @!P0 BRA `(.L_x_233) ;  /* 0xfffffffc00f08947 */ /* 0x004fea000383ffff */
[----:B------:R-:W-:Y:S05]  /*135f0*/  BRA `(.L_x_234) ;  /* 0xffffff2000fc7947 */ /* 0x000fea000383ffff */
.L_x_92:
[----:B------:R-:W-:Y:S07]  /*13600*/  MOV R0, UR21 ;  /* 0x0000001500007c02 */ /* 0x000fee0008000f00 */
.L_x_235:
[----:B-1----:R1:W2:Y:S02]  /*13610*/  SYNCS.PHASECHK.TRANS64.TRYWAIT P0, [R0+URZ+0x90], R9 ;  /* 0x00009009000075a7 */ /* 0x0022a400080011ff */
[----:B--2---:R-:W-:Y:S05]  /*13620*/  @!P0 NANOSLEEP.SYNCS 0x989680 ;  /* 0x009896800000895d */ /* 0x004fea0003900000 */
[----:B------:R-:W2:Y:S02]  /*13630*/  @!P0 SYNCS.PHASECHK.TRANS64 P0, [R0+URZ+0x90], R9 ;  /* 0x00009009000085a7 */ /* 0x000ea400080010ff */
[----:B--2---:R-:W-:Y:S05]  /*13640*/  @!P0 BRA `(.L_x_235) ;  /* 0xfffffffc00f08947 */ /* 0x004fea000383ffff */
[----:B------:R-:W-:Y:S05]  /*13650*/  BRA `(.L_x_236) ;  /* 0xffffff24005c7947 */ /* 0x000fea000383ffff */
.L_x_93:
[----:B------:R-:W-:Y:S07]  /*13660*/  MOV R0, UR21 ;  /* 0x0000001500007c02 */ /* 0x000fee0008000f00 */
.L_x_237:
[----:B-1----:R1:W2:Y:S02]  /*13670*/  SYNCS.PHASECHK.TRANS64.TRYWAIT P0, [R0+URZ+0x98], R9 ;  /* 0x00009809000075a7 */ /* 0x0022a400080011ff */
[----:B--2---:R-:W-:Y:S05]  /*13680*/  @!P0 NANOSLEEP.SYNCS 0x989680 ;  /* 0x009896800000895d */ /* 0x004fea0003900000 */
[----:B------:R-:W2:Y:S02]  /*13690*/  @!P0 SYNCS.PHASECHK.TRANS64 P0, [R0+URZ+0x98], R9 ;  /* 0x00009809000085a7 */ /* 0x000ea400080010ff */
[----:B--2---:R-:W-:Y:S05]  /*136a0*/  @!P0 BRA `(.L_x_237) ;  /* 0xfffffffc00f08947 */ /* 0x004fea000383ffff */
[----:B------:R-:W-:Y:S05]  /*136b0*/  BRA `(.L_x_238) ;  /* 0xffffff2400bc7947 */ /* 0x000fea000383ffff */
.L_x_94:
[----:B------:R-:W-:Y:S07]  /*136c0*/  MOV R0, UR21 ;  /* 0x0000001500007c02 */ /* 0x000fee0008000f00 */
.L_x_239:
[----:B-1----:R1:W2:Y:S02]  /*136d0*/  SYNCS.PHASECHK.TRANS64.TRYWAIT P0, [R0+URZ+0xa0], R9 ;  /* 0x0000a009000075a7 */ /* 0x0022a400080011ff */
[----:B--2---:R-:W-:Y:S05]  /*136e0*/  @!P0 NANOSLEEP.SYNCS 0x989680 ;  /* 0x009896800000895d */ /* 0x004fea0003900000 */
[----:B------:R-:W2:Y:S02]  /*136f0*/  @!P0 SYNCS.PHASECHK.TRANS64 P0, [R0+URZ+0xa0], R9 ;  /* 0x0000a009000085a7 */ /* 0x000ea400080010ff */
[----:B--2---:R-:W-:Y:S05]  /*13700*/  @!P0 BRA `(.L_x_239) ;  /* 0xfffffffc00f08947 */ /* 0x004fea000383ffff */
[----:B------:R-:W-:Y:S05]  /*13710*/  BRA `(.L_x_240) ;  /* 0xffffff2800207947 */ /* 0x000fea000383ffff */
.L_x_95:
[----:B------:R-:W-:Y:S07]  /*13720*/  MOV R0, UR21 ;  /* 0x0000001500007c02 */ /* 0x000fee0008000f00 */
.L_x_241:
[----:B-1----:R1:W2:Y:S02]  /*13730*/  SYNCS.PHASECHK.TRANS64.TRYWAIT P0, [R0+URZ+0xa8], R9 ;  /* 0x0000a809000075a7 */ /* 0x0022a400080011ff */
[----:B--2---:R-:W-:Y:S05]  /*13740*/  @!P0 NANOSLEEP.SYNCS 0x989680 ;  /* 0x009896800000895d */ /* 0x004fea0003900000 */
[----:B------:R-:W2:Y:S02]  /*13750*/  @!P0 SYNCS.PHASECHK.TRANS64 P0, [R0+URZ+0xa8], R9 ;  /* 0x0000a809000085a7 */ /* 0x000ea400080010ff */
[----:B--2---:R-:W-:Y:S05]  /*13760*/  @!P0 BRA `(.L_x_241) ;  /* 0xfffffffc00f08947 */ /* 0x004fea000383ffff */
[----:B------:R-:W-:Y:S05]  /*13770*/  BRA `(.L_x_242) ;  /* 0xffffff28007c7947 */ /* 0x000fea000383ffff */
.L_x_97:
[----:B------:R-:W-:-:S07]  /*13780*/  MOV R3, UR21 ;  /* 0x0000001500037c02 */ /* 0x000fce0008000f00 */
.L_x_243:
[----:B-1----:R1:W3:Y:S02]  /*13790*/  SYNCS.PHASECHK.TRANS64.TRYWAIT P0, [R3+URZ+0x90], R10 ;  /* 0x0000900a030075a7 */ /* 0x0022e400080011ff */
[----:B---3--:R-:W-:Y:S05]  /*137a0*/  @!P0 NANOSLEEP.SYNCS 0x989680 ;  /* 0x009896800000895d */ /* 0x008fea0003900000 */
[----:B------:R-:W3:Y:S02]  /*137b0*/  @!P0 SYNCS.PHASECHK.TRANS64 P0, [R3+URZ+0x90], R10 ;  /* 0x0000900a030085a7 */ /* 0x000ee400080010ff */
[----:B---3--:R-:W-:Y:S05]  /*137c0*/  @!P0 BRA `(.L_x_243) ;  /* 0xfffffffc00f08947 */ /* 0x008fea000383ffff */
[----:B------:R-:W-:Y:S05]  /*137d0*/  BRA `(.L_x_244) ;  /* 0xffffff2c00047947 */ /* 0x000fea000383ffff */
.L_x_98:
[----:B-1----:R-:W-:-:S07]  /*137e0*/  MOV R3, UR21 ;  /* 0x0000001500037c02 */ /* 0x002fce0008000f00 */
.L_x_245:
[----:B-1----:R1:W3:Y:S02]  /*137f0*/  SYNCS.PHASECHK.TRANS64.TRYWAIT P0, [R3+URZ+0x98], R10 ;  /* 0x0000980a030075a7 */ /* 0x0022e400080011ff */
[----:B---3--:R-:W-:Y:S05]  /*13800*/  @!P0 NANOSLEEP.SYNCS 0x989680 ;  /* 0x009896800000895d */ /* 0x008fea0003900000 */
[----:B------:R-:W3:Y:S02]  /*13810*/  @!P0 SYNCS.PHASECHK.TRANS64 P0, [R3+URZ+0x98], R10 ;  /* 0x0000980a030085a7 */ /* 0x000ee400080010ff */
[----:B---3--:R-:W-:Y:S05]  /*13820*/  @!P0 BRA `(.L_x_245) ;  /* 0xfffffffc00f08947 */ /* 0x008fea000383ffff */
[----:B------:R-:W-:Y:S05]  /*13830*/  BRA `(.L_x_246) ;  /* 0xffffff2800f47947 */ /* 0x000fea000383ffff */
.L_x_99:
[----:B-1----:R-:W-:-:S07]  /*13840*/  MOV R3, UR21 ;  /* 0x0000001500037c02 */ /* 0x002fce0008000f00 */
.L_x_247:
[----:B-1----:R1:W3:Y:S02]  /*13850*/  SYNCS.PHASECHK.TRANS64.TRYWAIT P0, [R3+URZ+0xa0], R10 ;  /* 0x0000a00a030075a7 */ /* 0x0022e400080011ff */
[----:B---3--:R-:W-:Y:S05]  /*13860*/  @!P0 NANOSLEEP.SYNCS 0x989680 ;  /* 0x009896800000895d */ /* 0x008fea0003900000 */
[----:B------:R-:W3:Y:S02]  /*13870*/  @!P0 SYNCS.PHASECHK.TRANS64 P0, [R3+URZ+0xa0], R10 ;  /* 0x0000a00a030085a7 */ /* 0x000ee400080010ff */
[----:B---3--:R-:W-:Y:S05]  /*13880*/  @!P0 BRA `(.L_x_247) ;  /* 0xfffffffc00f08947 */ /* 0x008fea000383ffff */
[----:B------:R-:W-:Y:S05]  /*13890*/  BRA `(.L_x_248) ;  /* 0xffffff2800e87947 */ /* 0x000fea000383ffff */
.L_x_101:
[----:B--2---:R2:W3:Y:S02]  /*138a0*/  SYNCS.PHASECHK.TRANS64.TRYWAIT P0, [R0+URZ+0xc0], R3 ;  /* 0x0000c003000075a7 */ /* 0x0044e400080011ff */
[----:B---3--:R-:W-:Y:S05]  /*138b0*/  @!P0 NANOSLEEP.SYNCS 0x989680 ;  /* 0x009896800000895d */ /* 0x008fea0003900000 */
[----:B------:R-:W3:Y:S02]  /*138c0*/  @!P0 SYNCS.PHASECHK.TRANS64 P0, [R0+URZ+0xc0], R3 ;  /* 0x0000c003000085a7 */ /* 0x000ee400080010ff */
[----:B---3--:R-:W-:Y:S05]  /*138d0*/  @!P0 BRA `(.L_x_101) ;  /* 0xfffffffc00f08947 */ /* 0x008fea000383ffff */
[----:B------:R-:W-:Y:S05]  /*138e0*/  BRA `(.L_x_249) ;  /* 0xffffff2c00bc7947 */ /* 0x000fea000383ffff */
.L_x_112:
[----:B-1----:R-:W-:Y:S04]  /*138f0*/  MOV R3, UR44 ;  /* 0x0000002c00037c02 */ /* 0x002fe80008000f00 */
[----:B------:R1:W2:Y:S03]  /*13900*/  SYNCS.PHASECHK.TRANS64.TRYWAIT P0, [R3+URZ+0x70], R6 ;  /* 0x00007006030075a7 */ /* 0x0002a600080011ff */
[----:B--2---:R-:W-:Y:S05]  /*13910*/  @!P0 NANOSLEEP.SYNCS 0x989680 ;  /* 0x009896800000895d */ /* 0x004fea0003900000 */
[----:B------:R-:W2:Y:S02]  /*13920*/  @!P0 SYNCS.PHASECHK.TRANS64 P0, [R3+URZ+0x70], R6 ;  /* 0x00007006030085a7 */ /* 0x000ea400080010ff */
[----:B--2---:R-:W-:Y:S05]  /*13930*/  @!P0 BRA `(.L_x_112) ;  /* 0xfffffffc00ec8947 */ /* 0x004fea000383ffff */
[----:B------:R-:W-:Y:S05]  /*13940*/  BRA `(.L_x_111) ;  /* 0xffffff3c00807947 */ /* 0x000fea000383ffff */
.L_x_114:
[----:B-1----:R-:W-:Y:S04]  /*13950*/  MOV R3, UR44 ;  /* 0x0000002c00037c02 */ /* 0x002fe80008000f00 */
[----:B------:R1:W4:Y:S03]  /*13960*/  SYNCS.PHASECHK.TRANS64.TRYWAIT P1, [R3+URZ+0xe0], R4 ;  /* 0x0000e004030075a7 */ /* 0x00032600080211ff */
[----:B----4-:R-:W-:Y:S05]  /*13970*/  @!P1 NANOSLEEP.SYNCS 0x989680 ;  /* 0x009896800000995d */ /* 0x010fea0003900000 */
[----:B------:R-:W4:Y:S02]  /*13980*/  @!P1 SYNCS.PHASECHK.TRANS64 P1, [R3+URZ+0xe0], R4 ;  /* 0x0000e004030095a7 */ /* 0x000f2400080210ff */
[----:B----4-:R-:W-:Y:S05]  /*13990*/  @!P1 BRA `(.L_x_114) ;  /* 0xfffffffc00ec9947 */ /* 0x010fea000383ffff */
[----:B------:R-:W-:Y:S05]  /*139a0*/  BRA `(.L_x_113) ;  /* 0xffffff3c00b07947 */ /* 0x000fea000383ffff */
.L_x_125:
[----:B---3--:R3:W4:Y:S02]  /*139b0*/  SYNCS.PHASECHK.TRANS64.TRYWAIT P0, [R3+URZ+0x70], R0 ;  /* 0x00007000030075a7 */ /* 0x00872400080011ff */
[----:B----4-:R-:W-:Y:S05]  /*139c0*/  @!P0 NANOSLEEP.SYNCS 0x989680 ;  /* 0x009896800000895d */ /* 0x010fea0003900000 */
[----:B------:R-:W4:Y:S02]  /*139d0*/  @!P0 SYNCS.PHASECHK.TRANS64 P0, [R3+URZ+0x70], R0 ;  /* 0x00007000030085a7 */ /* 0x000f2400080010ff */
[----:B----4-:R-:W-:Y:S05]  /*139e0*/  @!P0 BRA `(.L_x_125) ;  /* 0xfffffffc00f08947 */ /* 0x010fea000383ffff */
[----:B------:R-:W-:Y:S05]  /*139f0*/  BRA `(.L_x_124) ;  /* 0xffffff5400647947 */ /* 0x000fea000383ffff */
.L_x_135:
[----:B-1----:R1:W3:Y:S02]  /*13a00*/  SYNCS.PHASECHK.TRANS64.TRYWAIT P0, [R11+URZ+0x70], R4 ;  /* 0x000070040b0075a7 */ /* 0x0022e400080011ff */
[----:B---3--:R-:W-:Y:S05]  /*13a10*/  @!P0 NANOSLEEP.SYNCS 0x989680 ;  /* 0x009896800000895d */ /* 0x008fea0003900000 */
[----:B------:R-:W3:Y:S02]  /*13a20*/  @!P0 SYNCS.PHASECHK.TRANS64 P0, [R11+URZ+0x70], R4 ;  /* 0x000070040b0085a7 */ /* 0x000ee400080010ff */
[----:B---3--:R-:W-:Y:S05]  /*13a30*/  @!P0 BRA `(.L_x_135) ;  /* 0xfffffffc00f08947 */ /* 0x008fea000383ffff */
[----:B------:R-:W-:Y:S05]  /*13a40*/  BRA `(.L_x_134) ;  /* 0xffffff6c00007947 */ /* 0x000fea000383ffff */
.L_x_145:
[----:B-1----:R1:W3:Y:S02]  /*13a50*/  SYNCS.PHASECHK.TRANS64.TRYWAIT P0, [R0+URZ+0x70], R9 ;  /* 0x00007009000075a7 */ /* 0x0022e400080011ff */
[----:B---3--:R-:W-:Y:S05]  /*13a60*/  @!P0 NANOSLEEP.SYNCS 0x989680 ;  /* 0x009896800000895d */ /* 0x008fea0003900000 */
[----:B------:R-:W3:Y:S02]  /*13a70*/  @!P0 SYNCS.PHASECHK.TRANS64 P0, [R0+URZ+0x70], R9 ;  /* 0x00007009000085a7 */ /* 0x000ee400080010ff */
[----:B---3--:R-:W-:Y:S05]  /*13a80*/  @!P0 BRA `(.L_x_145) ;  /* 0xfffffffc00f08947 */ /* 0x008fea000383ffff */
[----:B------:R-:W-:Y:S05]  /*13a90*/  BRA `(.L_x_144) ;  /* 0xffffff8000587947 */ /* 0x000fea000383ffff */
.L_x_155:
[----:B-1----:R1:W4:Y:S02]  /*13aa0*/  SYNCS.PHASECHK.TRANS64.TRYWAIT P0, [R9+URZ+0x70], R4 ;  /* 0x00007004090075a7 */ /* 0x00232400080011ff */
[----:B----4-:R-:W-:Y:S05]  /*13ab0*/  @!P0 NANOSLEEP.SYNCS 0x989680 ;  /* 0x009896800000895d */ /* 0x010fea0003900000 */
[----:B------:R-:W4:Y:S02]  /*13ac0*/  @!P0 SYNCS.PHASECHK.TRANS64 P0, [R9+URZ+0x70], R4 ;  /* 0x00007004090085a7 */ /* 0x000f2400080010ff */
[----:B----4-:R-:W-:Y:S05]  /*13ad0*/  @!P0 BRA `(.L_x_155) ;  /* 0xfffffffc00f08947 */ /* 0x010fea000383ffff */
[----:B------:R-:W-:Y:S05]  /*13ae0*/  BRA `(.L_x_154) ;  /* 0xffffff9400ec7947 */ /* 0x000fea000383ffff */
.L_x_165:
[----:B-1----:R1:W3:Y:S02]  /*13af0*/  SYNCS.PHASECHK.TRANS64.TRYWAIT P0, [R9+URZ+0x70], R4 ;  /* 0x00007004090075a7 */ /* 0x0022e400080011ff */
[----:B---3--:R-:W-:Y:S05]  /*13b00*/  @!P0 NANOSLEEP.SYNCS 0x989680 ;  /* 0x009896800000895d */ /* 0x008fea0003900000 */
[----:B------:R-:W3:Y:S02]  /*13b10*/  @!P0 SYNCS.PHASECHK.TRANS64 P0, [R9+URZ+0x70], R4 ;  /* 0x00007004090085a7 */ /* 0x000ee400080010ff */
[----:B---3--:R-:W-:Y:S05]  /*13b20*/  @!P0 BRA `(.L_x_165) ;  /* 0xfffffffc00f08947 */ /* 0x008fea000383ffff */
[----:B------:R-:W-:Y:S05]  /*13b30*/  BRA `(.L_x_164) ;  /* 0xffffffac005c7947 */ /* 0x000fea000383ffff */
.L_x_175:
[----:B-1----:R1:W3:Y:S02]  /*13b40*/  SYNCS.PHASECHK.TRANS64.TRYWAIT P0, [R0+URZ+0x70], R9 ;  /* 0x00007009000075a7 */ /* 0x0022e400080011ff */
[----:B---3--:R-:W-:Y:S05]  /*13b50*/  @!P0 NANOSLEEP.SYNCS 0x989680 ;  /* 0x009896800000895d */ /* 0x008fea0003900000 */
[----:B------:R-:W3:Y:S02]  /*13b60*/  @!P0 SYNCS.PHASECHK.TRANS64 P0, [R0+URZ+0x70], R9 ;  /* 0x00007009000085a7 */ /* 0x000ee400080010ff */
[----:B---3--:R-:W-:Y:S05]  /*13b70*/  @!P0 BRA `(.L_x_175) ;  /* 0xfffffffc00f08947 */ /* 0x008fea000383ffff */
[----:B------:R-:W-:Y:S05]  /*13b80*/  BRA `(.L_x_174) ;  /* 0xffffffc000f07947 */ /* 0x000fea000383ffff */
.L_x_185:
[----:B-1----:R1:W3:Y:S02]  /*13b90*/  SYNCS.PHASECHK.TRANS64.TRYWAIT P0, [R3+URZ+0x70], R16 ;  /* 0x00007010030075a7 */ /* 0x0022e400080011ff */
[----:B---3--:R-:W-:Y:S05]  /*13ba0*/  @!P0 NANOSLEEP.SYNCS 0x989680 ;  /* 0x009896800000895d */ /* 0x008fea0003900000 */
[----:B------:R-:W3:Y:S02]  /*13bb0*/  @!P0 SYNCS.PHASECHK.TRANS64 P0, [R3+URZ+0x70], R16 ;  /* 0x00007010030085a7 */ /* 0x000ee400080010ff */
[----:B---3--:R-:W-:Y:S05]  /*13bc0*/  @!P0 BRA `(.L_x_185) ;  /* 0xfffffffc00f08947 */ /* 0x008fea000383ffff */
[----:B------:R-:W-:Y:S05]  /*13bd0*/  BRA `(.L_x_184) ;  /* 0xffffffd800547947 */ /* 0x000fea000383ffff */
        .weak           $__internal_0_$__cuda_sm10x_tcgen05_guardrail_trap_col_being_dealloced_not_returned_by_alloc
        .type           $__internal_0_$__cuda_sm10x_tcgen05_guardrail_trap_col_being_dealloced_not_returned_by_alloc,@function
        .size           $__internal_0_$__cuda_sm10x_tcgen05_guardrail_trap_col_being_dealloced_not_returned_by_alloc,($__internal_1_$__cuda_sm10x_tcgen05_guardrail_trap_phase_invalid_during_alloc - $__internal_0_$__cuda_sm10x_tcgen05_guardrail_trap_col_being_dealloced_not_returned_by_alloc)
$__internal_0_$__cuda_sm10x_tcgen05_guardrail_trap_col_being_dealloced_not_returned_by_alloc:
[----:B------:R-:W-:Y:S05]  /*13be0*/  BPT.TRAP 0x1 ;  /* 0x000000040000795c */ /* 0x000fea0000300000 */
[----:B------:R-:W-:-:S04]  /*13bf0*/  HFMA2 R3, -RZ, RZ, 0, 0 ;  /* 0x00000000ff037431 */ /* 0x000fc800000001ff */
[----:B------:R-:W-:Y:S05]  /*13c00*/  RET.REL.NODEC R2 `(_ZN7cutlass13device_kernelINS_4gemm6kernel13GemmUniversalIN4cute5tupleIJiiiiEEENS1_10collective13CollectiveMmaINS1_46MainloopSm100TmaUmmaWarpSpecializedBlockScaledILi7ELi2ELi1ENS5_IJNS4_1CILi2EEENSA_ILi4EEENSA_ILi1EEEEEEEENS5_IJNSA_ILi128EEENSA_ILi256EEESG_EEENS5_IJNS_12float_e2m1_tENS_13float_ue4m3_tEEEENS5_IJNS5_IJlSD_lEEENS4_6LayoutINS5_IJNS5_IJNS5_IJNSA_ILi32EEESC_EEEiEEENS5_IJNS5_IJNSA_ILi16EEESC_EEEiEEENS5_IJSD_iEEEEEENS5_IJST_NS5_IJNS5_IJNSA_ILi0EEESD_EEENSA_ILi512EEEEEENS5_IJSW_iEEEEEEEEEEESL_S13_NS4_8TiledMMAINS4_8MMA_AtomIJNS4_17SM100_MMA_MXF4_SSISJ_SJ_fSK_Li128ELi256ELi16ELNS4_4UMMA5MajorE0ELS18_0ELNS17_7ScaleInE0ELS19_0EEEEEENSN_INS5_IJSD_SD_SD_EEENS5_IJSW_SW_SW_EEEEENS5_IJNS4_10UnderscoreES1F_S1F_EEEEENS5_IJNS4_23SM90_TMA_LOAD_MULTICASTES1I_EEENS5_IJNS4_14ComposedLayoutINS4_7SwizzleILi2ELi4ELi3EEENS4_18smem_ptr_flag_bitsILi4EEENSN_INS5_IJNSA_ILi8EEESG_EEENS5_IJSG_SD_EEEEEEENSN_INS5_IJNS5_IJNS5_IJSP_SD_EEESS_EEESD_NS5_IJSD_SB_EEEEEENS5_IJNS5_IJNS5_IJSS_SY_EEESX_EEESW_NS5_IJSC_SY_EEEEEEEEEEEvNS4_8identityES1J_NS5_IJS1T_NSN_INS5_IJNS5_IJNS5_IJSP_SB_EEESS_EEESD_S1W_EEENS5_IJS1Z_SW_NS5_IJSC_NSA_ILi1024EEEEEEEEEEEEEEvS24_EENS_8epilogue10collective18CollectiveEpilogueINS2E_23Sm100TmaWarpSpecializedILi4ELi2ELi32ELb1ELb0EEEJNS5_IJNSA_ILi64EEESH_SG_EEENS5_IJNSN_IS2J_SD_EENSN_INS5_IJSO_SB_EEENS5_IJSD_SG_EEEEEEEENS_10bfloat16_tESM_S2Q_SM_NS2E_6fusion15FusionCallbacksIS2I_NS2R_17LinearCombinationIS2Q_fS2Q_fLNS_15FloatRoundStyleE2EEES2K_S2P_JEEENS4_5SM1004TMEM4LOAD26SM100_TMEM_LOAD_32dp32b32xENS4_13SM90_TMA_LOADENS1K_IS1M_NS1N_ILi16EEENSN_INS5_IJS1P_SO_EEENS5_IJSO_SD_EEEEEEENS4_39AutoVectorizingCopyWithAssumedAlignmentILi128EEENS4_14SM90_TMA_STOREES36_S38_S38_EEEvvEEEEvNT_6ParamsE) ;  /* 0xfffffec002fc7950 */ /* 0x000fea0003c3ffff */
        .weak           $__internal_1_$__cuda_sm10x_tcgen05_guardrail_trap_phase_invalid_during_alloc
        .type           $__internal_1_$__cuda_sm10x_tcgen05_guardrail_trap_phase_invalid_during_alloc,@function
        .size           $__internal_1_$__cuda_sm10x_tcgen05_guardrail_trap_phase_invalid_during_alloc,($__internal_2_$__cuda_sm10x_tcgen05_guardrail_trap_unallocated_columns_being_dealloced - $__internal_1_$__cuda_sm10x_tcgen05_guardrail_trap_phase_invalid_during_alloc)
$__internal_1_$__cuda_sm10x_tcgen05_guardrail_trap_phase_invalid_during_alloc:
[----:B------:R-:W-:Y:S05]  /*13c10*/  BPT.TRAP 0x1 ;  /* 0x000000040000795c */ /* 0x000fea0000300000 */
[----:B------:R-:W-:-:S04]  /*13c20*/  MOV R5, 0x0 ;  /* 0x0000000000057802 */ /* 0x000fc80000000f00 */
[----:B------:R-:W-:Y:S05]  /*13c30*/  RET.REL.NODEC R4 `(_ZN7cutlass13device_kernelINS_4gemm6kernel13GemmUniversalIN4cute5tupleIJiiiiEEENS1_10collective13CollectiveMmaINS1_46MainloopSm100TmaUmmaWarpSpecializedBlockScaledILi7ELi2ELi1ENS5_IJNS4_1CILi2EEENSA_ILi4EEENSA_ILi1EEEEEEEENS5_IJNSA_ILi128EEENSA_ILi256EEESG_EEENS5_IJNS_12float_e2m1_tENS_13float_ue4m3_tEEEENS5_IJNS5_IJlSD_lEEENS4_6LayoutINS5_IJNS5_IJNS5_IJNSA_ILi32EEESC_EEEiEEENS5_IJNS5_IJNSA_ILi16EEESC_EEEiEEENS5_IJSD_iEEEEEENS5_IJST_NS5_IJNS5_IJNSA_ILi0EEESD_EEENSA_ILi512EEEEEENS5_IJSW_iEEEEEEEEEEESL_S13_NS4_8TiledMMAINS4_8MMA_AtomIJNS4_17SM100_MMA_MXF4_SSISJ_SJ_fSK_Li128ELi256ELi16ELNS4_4UMMA5MajorE0ELS18_0ELNS17_7ScaleInE0ELS19_0EEEEEENSN_INS5_IJSD_SD_SD_EEENS5_IJSW_SW_SW_EEEEENS5_IJNS4_10UnderscoreES1F_S1F_EEEEENS5_IJNS4_23SM90_TMA_LOAD_MULTICASTES1I_EEENS5_IJNS4_14ComposedLayoutINS4_7SwizzleILi2ELi4ELi3EEENS4_18smem_ptr_flag_bitsILi4EEENSN_INS5_IJNSA_ILi8EEESG_EEENS5_IJSG_SD_EEEEEEENSN_INS5_IJNS5_IJNS5_IJSP_SD_EEESS_EEESD_NS5_IJSD_SB_EEEEEENS5_IJNS5_IJNS5_IJSS_SY_EEESX_EEESW_NS5_IJSC_SY_EEEEEEEEEEEvNS4_8identityES1J_NS5_IJS1T_NSN_INS5_IJNS5_IJNS5_IJSP_SB_EEESS_EEESD_S1W_EEENS5_IJS1Z_SW_NS5_IJSC_NSA_ILi1024EEEEEEEEEEEEEEvS24_EENS_8epilogue10collective18CollectiveEpilogueINS2E_23Sm100TmaWarpSpecializedILi4ELi2ELi32ELb1ELb0EEEJNS5_IJNSA_ILi64EEESH_SG_EEENS5_IJNSN_IS2J_SD_EENSN_INS5_IJSO_SB_EEENS5_IJSD_SG_EEEEEEEENS_10bfloat16_tESM_S2Q_SM_NS2E_6fusion15FusionCallbacksIS2I_NS2R_17LinearCombinationIS2Q_fS2Q_fLNS_15FloatRoundStyleE2EEES2K_S2P_JEEENS4_5SM1004TMEM4LOAD26SM100_TMEM_LOAD_32dp32b32xENS4_13SM90_TMA_LOADENS1K_IS1M_NS1N_ILi16EEENSN_INS5_IJS1P_SO_EEENS5_IJSO_SD_EEEEEEENS4_39AutoVectorizingCopyWithAssumedAlignmentILi128EEENS4_14SM90_TMA_STOREES36_S38_S38_EEEvvEEEEvNT_6ParamsE) ;  /* 0xfffffec004f07950 */ /* 0x000fea0003c3ffff */
        .weak           $__internal_2_$__cuda_sm10x_tcgen05_guardrail_trap_unallocated_columns_being_dealloced
        .type           $__internal_2_$__cuda_sm10x_tcgen05_guardrail_trap_unallocated_columns_being_dealloced,@function
        .size           $__internal_2_$__cuda_sm10x_tcgen05_guardrail_trap_unallocated_columns_being_dealloced,(.L_x_251 - $__internal_2_$__cuda_sm10x_tcgen05_guardrail_trap_unallocated_columns_being_dealloced)
$__internal_2_$__cuda_sm10x_tcgen05_guardrail_trap_unallocated_columns_being_dealloced:
[----:B------:R-:W-:Y:S05]  /*13c40*/  BPT.TRAP 0x1 ;  /* 0x000000040000795c */ /* 0x000fea0000300000 */
[----:B------:R-:W-:-:S04]  /*13c50*/  HFMA2 R3, -RZ, RZ, 0, 0 ;  /* 0x00000000ff037431 */ /* 0x000fc800000001ff */
[----:B------:R-:W-:Y:S05]  /*13c60*/  RET.REL.NODEC R2 `(_ZN7cutlass13device_kernelINS_4gemm6kernel13GemmUniversalIN4cute5tupleIJiiiiEEENS1_10collective13CollectiveMmaINS1_46MainloopSm100TmaUmmaWarpSpecializedBlockScaledILi7ELi2ELi1ENS5_IJNS4_1CILi2EEENSA_ILi4EEENSA_ILi1EEEEEEEENS5_IJNSA_ILi128EEENSA_ILi256EEESG_EEENS5_IJNS_12float_e2m1_tENS_13float_ue4m3_tEEEENS5_IJNS5_IJlSD_lEEENS4_6LayoutINS5_IJNS5_IJNS5_IJNSA_ILi32EEESC_EEEiEEENS5_IJNS5_IJNSA_ILi16EEESC_EEEiEEENS5_IJSD_iEEEEEENS5_IJST_NS5_IJNS5_IJNSA_ILi0EEESD_EEENSA_ILi512EEEEEENS5_IJSW_iEEEEEEEEEEESL_S13_NS4_8TiledMMAINS4_8MMA_AtomIJNS4_17SM100_MMA_MXF4_SSISJ_SJ_fSK_Li128ELi256ELi16ELNS4_4UMMA5MajorE0ELS18_0ELNS17_7ScaleInE0ELS19_0EEEEEENSN_INS5_IJSD_SD_SD_EEENS5_IJSW_SW_SW_EEEEENS5_IJNS4_10UnderscoreES1F_S1F_EEEEENS5_IJNS4_23SM90_TMA_LOAD_MULTICASTES1I_EEENS5_IJNS4_14ComposedLayoutINS4_7SwizzleILi2ELi4ELi3EEENS4_18smem_ptr_flag_bitsILi4EEENSN_INS5_IJNSA_ILi8EEESG_EEENS5_IJSG_SD_EEEEEEENSN_INS5_IJNS5_IJNS5_IJSP_SD_EEESS_EEESD_NS5_IJSD_SB_EEEEEENS5_IJNS5_IJNS5_IJSS_SY_EEESX_EEESW_NS5_IJSC_SY_EEEEEEEEEEEvNS4_8identityES1J_NS5_IJS1T_NSN_INS5_IJNS5_IJNS5_IJSP_SB_EEESS_EEESD_S1W_EEENS5_IJS1Z_SW_NS5_IJSC_NSA_ILi1024EEEEEEEEEEEEEEvS24_EENS_8epilogue10collective18CollectiveEpilogueINS2E_23Sm100TmaWarpSpecializedILi4ELi2ELi32ELb1ELb0EEEJNS5_IJNSA_ILi64EEESH_SG_EEENS5_IJNSN_IS2J_SD_EENSN_INS5_IJSO_SB_EEENS5_IJSD_SG_EEEEEEEENS_10bfloat16_tESM_S2Q_SM_NS2E_6fusion15FusionCallbacksIS2I_NS2R_17LinearCombinationIS2Q_fS2Q_fLNS_15FloatRoundStyleE2EEES2K_S2P_JEEENS4_5SM1004TMEM4LOAD26SM100_TMEM_LOAD_32dp32b32xENS4_13SM90_TMA_LOADENS1K_IS1M_NS1N_ILi16EEENSN_INS5_IJS1P_SO_EEENS5_IJSO_SD_EEEEEEENS4_39AutoVectorizingCopyWithAssumedAlignmentILi128EEENS4_14SM90_TMA_STOREES36_S38_S38_EEEvvEEEEvNT_6ParamsE) ;  /* 0xfffffec002e47950 */ /* 0x000fea0003c3ffff */
.L_x_250:
[----:B------:R-:W-:-:S00]  /*13c70*/  BRA `(.L_x_250) ;  /* 0xfffffffc00fc7947 */ /* 0x000fc0000383ffff */
[----:B------:R-:W-:-:S00]  /*13c80*/  NOP ;  /* 0x0000000000007918 */ /* 0x000fc00000000000 */
[----:B------:R-:W-:-:S00]  /*13c90*/  NOP ;  /* 0x0000000000007918 */ /* 0x000fc00000000000 */
[----:B------:R-:W-:-:S00]  /*13ca0*/  NOP ;  /* 0x0000000000007918 */ /* 0x000fc00000000000 */
[----:B------:R-:W-:-:S00]  /*13cb0*/  NOP ;  /* 0x0000000000007918 */ /* 0x000fc00000000000 */
[----:B------:R-:W-:-:S00]  /*13cc0*/  NOP ;  /* 0x0000000000007918 */ /* 0x000fc00000000000 */
[----:B------:R-:W-:-:S00]  /*13cd0*/  NOP ;  /* 0x0000000000007918 */ /* 0x000fc00000000000 */
[----:B------:R-:W-:-:S00]  /*13ce0*/  NOP ;  /* 0x0000000000007918 */ /* 0x000fc00000000000 */
[----:B------:R-:W-:-:S00]  /*13cf0*/  NOP ;  /* 0x0000000000007918 */ /* 0x000fc00000000000 */
.L_x_251:


//--------------------- .nv.global.init           --------------------------
	.section	.nv.global.init,"aw",@progbits
.nv.global.init:
	.type		$str$29,@object
	.size		$str$29,($str$30 - $str$29)
$str$29:
        /*0000*/ 	.byte	0x28, 0x61, 0x64, 0x64, 0x72, 0x65, 0x73, 0x73, 0x20, 0x26, 0x20, 0x6d, 0x61, 0x73, 0x6b, 0x29
        /*0010*/ 	.byte	0x20, 0x3d, 0x3d, 0x20, 0x30, 0x00
	.type		$str$30,@object
	.size		$str$30,($str$26 - $str$30)
$str$30:
        /*0016*/ 	.byte	0x2f, 0x74, 0x6d, 0x70, 0x2f, 0x63, 0x75, 0x74, 0x6c, 0x61, 0x73, 0x73, 0x5f, 0x73, 0x77, 0x65
        /*0026*/ 	.byte	0x65, 0x70, 0x5f, 0x73, 0x72, 0x63, 0x2f, 0x69, 0x6e, 0x63, 0x6c, 0x75, 0x64, 0x65, 0x2f, 0x63
        /*0036*/ 	.byte	0x75, 0x74, 0x65, 0x2f, 0x70, 0x6f, 0x69, 0x6e, 0x74, 0x65, 0x72, 0x5f, 0x66, 0x6c, 0x61, 0x67
        /*0046*/ 	.byte	0x67, 0x65, 0x64, 0x2e, 0x68, 0x70, 0x70, 0x00
	.type		$str$26,@object
	.size		$str$26,($str$25 - $str$26)
$str$26:
        /*004e*/ 	.byte	0x2f, 0x74, 0x6d, 0x70, 0x2f, 0x63, 0x75, 0x74, 0x6c, 0x61, 0x73, 0x73, 0x5f, 0x73, 0x77, 0x65
        /*005e*/ 	.byte	0x65, 0x70, 0x5f, 0x73, 0x72, 0x63, 0x2f, 0x69, 0x6e, 0x63, 0x6c, 0x75, 0x64, 0x65, 0x2f, 0x63
        /*006e*/ 	.byte	0x75, 0x74, 0x65, 0x2f, 0x61, 0x74, 0x6f, 0x6d, 0x2f, 0x63, 0x6f, 0x70, 0x79, 0x5f, 0x74, 0x72
        /*007e*/ 	.byte	0x61, 0x69, 0x74, 0x73, 0x5f, 0x73, 0x6d, 0x31, 0x30, 0x30, 0x2e, 0x68, 0x70, 0x70, 0x00
	.type		$str$25,@object
	.size		$str$25,(__unnamed_1 - $str$25)
$str$25:
        /*008d*/ 	.byte	0x28, 0x28, 0x75, 0x69, 0x6e, 0x74, 0x33, 0x32, 0x5f, 0x74, 0x28, 0x74, 0x68, 0x72, 0x65, 0x61
        /*009d*/ 	.byte	0x64, 0x49, 0x64, 0x78, 0x2e, 0x78, 0x29, 0x20, 0x2f, 0x20, 0x33, 0x32, 0x29, 0x20, 0x25, 0x20
        /*00ad*/ 	.byte	0x34, 0x29, 0x20, 0x3d, 0x3d, 0x20, 0x28, 0x28, 0x28, 0x74, 0x6d, 0x65, 0x6d, 0x5f, 0x61, 0x64
        /*00bd*/ 	.byte	0x64, 0x72, 0x20, 0x3e, 0x3e, 0x20, 0x31, 0x36, 0x29, 0x20, 0x2f, 0x20, 0x33, 0x32, 0x29, 0x20
        /*00cd*/ 	.byte	0x25, 0x20, 0x34, 0x29, 0x00
	.type		__unnamed_1,@object
	.size		__unnamed_1,(__unnamed_2 - __unnamed_1)
__unnamed_1:
        /*00d2*/ 	.byte	0x61, 0x75, 0x74, 0x6f, 0x20, 0x63, 0x75, 0x74, 0x65, 0x3a, 0x3a, 0x61, 0x73, 0x5f, 0x70, 0x6f
        /* <DEDUP_REMOVED lines=24> */
        /*0262*/ 	.byte	0x43, 0x3c, 0x34, 0x30, 0x39, 0x36, 0x3e, 0x3e, 0x3e, 0x3e, 0x5d, 0x00
	.type		__unnamed_2,@object
	.size		__unnamed_2,(.L_2 - __unnamed_2)
__unnamed_2:
        /* <DEDUP_REMOVED lines=42> */
        /*050e*/ 	.byte	0x3e, 0x3e, 0x5d, 0x00
.L_2:


//--------------------- .nv.shared._ZN7cutlass13device_kernelINS_4gemm6kernel13GemmUniversalIN4cute5tupleIJiiiiEEENS1_10collective13CollectiveMmaINS1_46MainloopSm100TmaUmmaWarpSpecializedBlockScaledILi7ELi2ELi1ENS5_IJNS4_1CILi2EEENSA_ILi4EEENSA_ILi1EEEEEEEENS5_IJNSA_ILi128EEENSA_ILi256EEESG_EEENS5_IJNS_12float_e2m1_tENS_13float_ue4m3_tEEEENS5_IJNS5_IJlSD_lEEENS4_6LayoutINS5_IJNS5_IJNS5_IJNSA_ILi32EEESC_EEEiEEENS5_IJNS5_IJNSA_ILi16EEESC_EEEiEEENS5_IJSD_iEEEEEENS5_IJST_NS5_IJNS5_IJNSA_ILi0EEESD_EEENSA_ILi512EEEEEENS5_IJSW_iEEEEEEEEEEESL_S13_NS4_8TiledMMAINS4_8MMA_AtomIJNS4_17SM100_MMA_MXF4_SSISJ_SJ_fSK_Li128ELi256ELi16ELNS4_4UMMA5MajorE0ELS18_0ELNS17_7ScaleInE0ELS19_0EEEEEENSN_INS5_IJSD_SD_SD_EEENS5_IJSW_SW_SW_EEEEENS5_IJNS4_10UnderscoreES1F_S1F_EEEEENS5_IJNS4_23SM90_TMA_LOAD_MULTICASTES1I_EEENS5_IJNS4_14ComposedLayoutINS4_7SwizzleILi2ELi4ELi3EEENS4_18smem_ptr_flag_bitsILi4EEENSN_INS5_IJNSA_ILi8EEESG_EEENS5_IJSG_SD_EEEEEEENSN_INS5_IJNS5_IJNS5_IJSP_SD_EEESS_EEESD_NS5_IJSD_SB_EEEEEENS5_IJNS5_IJNS5_IJSS_SY_EEESX_EEESW_NS5_IJSC_SY_EEEEEEEEEEEvNS4_8identityES1J_NS5_IJS1T_NSN_INS5_IJNS5_IJNS5_IJSP_SB_EEESS_EEESD_S1W_EEENS5_IJS1Z_SW_NS5_IJSC_NSA_ILi1024EEEEEEEEEEEEEEvS24_EENS_8epilogue10collective18CollectiveEpilogueINS2E_23Sm100TmaWarpSpecializedILi4ELi2ELi32ELb1ELb0EEEJNS5_IJNSA_ILi64EEESH_SG_EEENS5_IJNSN_IS2J_SD_EENSN_INS5_IJSO_SB_EEENS5_IJSD_SG_EEEEEEEENS_10bfloat16_tESM_S2Q_SM_NS2E_6fusion15FusionCallbacksIS2I_NS2R_17LinearCombinationIS2Q_fS2Q_fLNS_15FloatRoundStyleE2EEES2K_S2P_JEEENS4_5SM1004TMEM4LOAD26SM100_TMEM_LOAD_32dp32b32xENS4_13SM90_TMA_LOADENS1K_IS1M_NS1N_ILi16EEENSN_INS5_IJS1P_SO_EEENS5_IJSO_SD_EEEEEEENS4_39AutoVectorizingCopyWithAssumedAlignmentILi128EEENS4_14SM90_TMA_STOREES36_S38_S38_EEEvvEEEEvNT_6ParamsE --------------------------
	.section	.nv.shared._ZN7cutlass13device_kernelINS_4gemm6kernel13GemmUniversalIN4cute5tupleIJiiiiEEENS1_10collective13CollectiveMmaINS1_46MainloopSm100TmaUmmaWarpSpecializedBlockScaledILi7ELi2ELi1ENS5_IJNS4_1CILi2EEENSA_ILi4EEENSA_ILi1EEEEEEEENS5_IJNSA_ILi128EEENSA_ILi256EEESG_EEENS5_IJNS_12float_e2m1_tENS_13float_ue4m3_tEEEENS5_IJNS5_IJlSD_lEEENS4_6LayoutINS5_IJNS5_IJNS5_IJNSA_ILi32EEESC_EEEiEEENS5_IJNS5_IJNSA_ILi16EEESC_EEEiEEENS5_IJSD_iEEEEEENS5_IJST_NS5_IJNS5_IJNSA_ILi0EEESD_EEENSA_ILi512EEEEEENS5_IJSW_iEEEEEEEEEEESL_S13_NS4_8TiledMMAINS4_8MMA_AtomIJNS4_17SM100_MMA_MXF4_SSISJ_SJ_fSK_Li128ELi256ELi16ELNS4_4UMMA5MajorE0ELS18_0ELNS17_7ScaleInE0ELS19_0EEEEEENSN_INS5_IJSD_SD_SD_EEENS5_IJSW_SW_SW_EEEEENS5_IJNS4_10UnderscoreES1F_S1F_EEEEENS5_IJNS4_23SM90_TMA_LOAD_MULTICASTES1I_EEENS5_IJNS4_14ComposedLayoutINS4_7SwizzleILi2ELi4ELi3EEENS4_18smem_ptr_flag_bitsILi4EEENSN_INS5_IJNSA_ILi8EEESG_EEENS5_IJSG_SD_EEEEEEENSN_INS5_IJNS5_IJNS5_IJSP_SD_EEESS_EEESD_NS5_IJSD_SB_EEEEEENS5_IJNS5_IJNS5_IJSS_SY_EEESX_EEESW_NS5_IJSC_SY_EEEEEEEEEEEvNS4_8identityES1J_NS5_IJS1T_NSN_INS5_IJNS5_IJNS5_IJSP_SB_EEESS_EEESD_S1W_EEENS5_IJS1Z_SW_NS5_IJSC_NSA_ILi1024EEEEEEEEEEEEEEvS24_EENS_8epilogue10collective18CollectiveEpilogueINS2E_23Sm100TmaWarpSpecializedILi4ELi2ELi32ELb1ELb0EEEJNS5_IJNSA_ILi64EEESH_SG_EEENS5_IJNSN_IS2J_SD_EENSN_INS5_IJSO_SB_EEENS5_IJSD_SG_EEEEEEEENS_10bfloat16_tESM_S2Q_SM_NS2E_6fusion15FusionCallbacksIS2I_NS2R_17LinearCombinationIS2Q_fS2Q_fLNS_15FloatRoundStyleE2EEES2K_S2P_JEEENS4_5SM1004TMEM4LOAD26SM100_TMEM_LOAD_32dp32b32xENS4_13SM90_TMA_LOADENS1K_IS1M_NS1N_ILi16EEENSN_INS5_IJS1P_SO_EEENS5_IJSO_SD_EEEEEEENS4_39AutoVectorizingCopyWithAssumedAlignmentILi128EEENS4_14SM90_TMA_STOREES36_S38_S38_EEEvvEEEEvNT_6ParamsE,"aw",@nobits
	.sectionflags	@""
	.align	16
	.zero		1024


//--------------------- .nv.shared.reserved.0     --------------------------
	.section	.nv.shared.reserved.0,"aw",@nobits
	.weak		__nv_reservedSMEM_offset_0_alias
	.size		__nv_reservedSMEM_offset_0_alias, 0, 64
	.other		__nv_reservedSMEM_offset_0_alias,@"STO_CUDA_RESERVED_SHARED STV_DEFAULT"
__nv_reservedSMEM_offset_0_alias:
	.zero		0
.nv.shared.reserved.0:
	.zero		64
	.weak		__nv_reservedSMEM_tcgen05_partition
	.type		__nv_reservedSMEM_tcgen05_partition,@object
	.size		__nv_reservedSMEM_tcgen05_partition,(.L_0 - __nv_reservedSMEM_tcgen05_partition)
__nv_reservedSMEM_tcgen05_partition:
	.zero		32
.L_0:


//--------------------- .nv.global                --------------------------
	.section	.nv.global,"aw",@nobits
.nv.global:
	.type		_ZN40_INTERNAL_af541933_4_k_cu_b1175d7c_215504cute1_E,@object
	.size		_ZN40_INTERNAL_af541933_4_k_cu_b1175d7c_215504cute1_E,(_ZN40_INTERNAL_af541933_4_k_cu_b1175d7c_215504cuda3std3__45__cpo6cbeginE - _ZN40_INTERNAL_af541933_4_k_cu_b1175d7c_215504cute1_E)
_ZN40_INTERNAL_af541933_4_k_cu_b1175d7c_215504cute1_E:
	.zero		1
	.type		_ZN40_INTERNAL_af541933_4_k_cu_b1175d7c_215504cuda3std3__45__cpo6cbeginE,@object
	.size		_ZN40_INTERNAL_af541933_4_k_cu_b1175d7c_215504cuda3std3__45__cpo6cbeginE,(_ZN40_INTERNAL_af541933_4_k_cu_b1175d7c_215504cuda3std3__48in_placeE - _ZN40_INTERNAL_af541933_4_k_cu_b1175d7c_215504cuda3std3__45__cpo6cbeginE)
_ZN40_INTERNAL_af541933_4_k_cu_b1175d7c_215504cuda3std3__45__cpo6cbeginE:
	.zero		1
	.type		_ZN40_INTERNAL_af541933_4_k_cu_b1175d7c_215504cuda3std3__48in_placeE,@object
	.size		_ZN40_INTERNAL_af541933_4_k_cu_b1175d7c_215504cuda3std3__48in_placeE,(_ZN40_INTERNAL_af541933_4_k_cu_b1175d7c_215504cuda3std6ranges3__45__cpo9iter_moveE - _ZN40_INTERNAL_af541933_4_k_cu_b1175d7c_215504cuda3std3__48in_placeE)
_ZN40_INTERNAL_af541933_4_k_cu_b1175d7c_215504cuda3std3__48in_placeE:
	.zero		1
	.type		_ZN40_INTERNAL_af541933_4_k_cu_b1175d7c_215504cuda3std6ranges3__45__cpo9iter_moveE,@object
	.size		_ZN40_INTERNAL_af541933_4_k_cu_b1175d7c_215504cuda3std6ranges3__45__cpo9iter_moveE,(_ZN40_INTERNAL_af541933_4_k_cu_b1175d7c_215504cuda3std3__45__cpo5beginE - _ZN40_INTERNAL_af541933_4_k_cu_b1175d7c_215504cuda3std6ranges3__45__cpo9iter_moveE)
_ZN40_INTERNAL_af541933_4_k_cu_b1175d7c_215504cuda3std6ranges3__45__cpo9iter_moveE:
	.zero		1
	.type		_ZN40_INTERNAL_af541933_4_k_cu_b1175d7c_215504cuda3std3__45__cpo5beginE,@object
	.size		_ZN40_INTERNAL_af541933_4_k_cu_b1175d7c_215504cuda3std3__45__cpo5beginE,(_ZN40_INTERNAL_af541933_4_k_cu_b1175d7c_215504cuda3std3__442_GLOBAL__N__af541933_4_k_cu_b1175d7c_215506ignoreE - _ZN40_INTERNAL_af541933_4_k_cu_b1175d7c_215504cuda3std3__45__cpo5beginE)
_ZN40_INTERNAL_af541933_4_k_cu_b1175d7c_215504cuda3std3__45__cpo5beginE:
	.zero		1
	.type		_ZN40_INTERNAL_af541933_4_k_cu_b1175d7c_215504cuda3std3__442_GLOBAL__N__af541933_4_k_cu_b1175d7c_215506ignoreE,@object
	.size		_ZN40_INTERNAL_af541933_4_k_cu_b1175d7c_215504cuda3std3__442_GLOBAL__N__af541933_4_k_cu_b1175d7c_215506ignoreE,(_ZN40_INTERNAL_af541933_4_k_cu_b1175d7c_215504cute7productE - _ZN40_INTERNAL_af541933_4_k_cu_b1175d7c_215504cuda3std3__442_GLOBAL__N__af541933_4_k_cu_b1175d7c_215506ignoreE)
_ZN40_INTERNAL_af541933_4_k_cu_b1175d7c_215504cuda3std3__442_GLOBAL__N__af541933_4_k_cu_b1175d7c_215506ignoreE:
	.zero		1
	.type		_ZN40_INTERNAL_af541933_4_k_cu_b1175d7c_215504cute7productE,@object
	.size		_ZN40_INTERNAL_af541933_4_k_cu_b1175d7c_215504cute7productE,(_ZN40_INTERNAL_af541933_4_k_cu_b1175d7c_215504cuda3std3__45__cpo3endE - _ZN40_INTERNAL_af541933_4_k_cu_b1175d7c_215504cute7productE)
_ZN40_INTERNAL_af541933_4_k_cu_b1175d7c_215504cute7productE:
	.zero		1
	.type		_ZN40_INTERNAL_af541933_4_k_cu_b1175d7c_215504cuda3std3__45__cpo3endE,@object
	.size		_ZN40_INTERNAL_af541933_4_k_cu_b1175d7c_215504cuda3std3__45__cpo3endE,(_ZN40_INTERNAL_af541933_4_k_cu_b1175d7c_215504cuda3std3__419piecewise_constructE - _ZN40_INTERNAL_af541933_4_k_cu_b1175d7c_215504cuda3std3__45__cpo3endE)
_ZN40_INTERNAL_af541933_4_k_cu_b1175d7c_215504cuda3std3__45__cpo3endE:
	.zero		1
	.type		_ZN40_INTERNAL_af541933_4_k_cu_b1175d7c_215504cuda3std3__419piecewise_constructE,@object
	.size		_ZN40_INTERNAL_af541933_4_k_cu_b1175d7c_215504cuda3std3__419piecewise_constructE,(_ZN40_INTERNAL_af541933_4_k_cu_b1175d7c_215504cuda3std3__45__cpo4cendE - _ZN40_INTERNAL_af541933_4_k_cu_b1175d7c_215504cuda3std3__419piecewise_constructE)
_ZN40_INTERNAL_af541933_4_k_cu_b1175d7c_215504cuda3std3__419piecewise_constructE:
	.zero		1
	.type		_ZN40_INTERNAL_af541933_4_k_cu_b1175d7c_215504cuda3std3__45__cpo4cendE,@object
	.size		_ZN40_INTERNAL_af541933_4_k_cu_b1175d7c_215504cuda3std3__45__cpo4cendE,(_ZN40_INTERNAL_af541933_4_k_cu_b1175d7c_215504cuda3std6ranges3__45__cpo4swapE - _ZN40_INTERNAL_af541933_4_k_cu_b1175d7c_215504cuda3std3__45__cpo4cendE)
_ZN40_INTERNAL_af541933_4_k_cu_b1175d7c_215504cuda3std3__45__cpo4cendE:
	.zero		1
	.type		_ZN40_INTERNAL_af541933_4_k_cu_b1175d7c_215504cuda3std6ranges3__45__cpo4swapE,@object
	.size		_ZN40_INTERNAL_af541933_4_k_cu_b1175d7c_215504cuda3std6ranges3__45__cpo4swapE,(.L_10 - _ZN40_INTERNAL_af541933_4_k_cu_b1175d7c_215504cuda3std6ranges3__45__cpo4swapE)
_ZN40_INTERNAL_af541933_4_k_cu_b1175d7c_215504cuda3std6ranges3__45__cpo4swapE:
	.zero		1
.L_10:


//--------------------- .nv.constant0._ZN7cutlass13device_kernelINS_4gemm6kernel13GemmUniversalIN4cute5tupleIJiiiiEEENS1_10collective13CollectiveMmaINS1_46MainloopSm100TmaUmmaWarpSpecializedBlockScaledILi7ELi2ELi1ENS5_IJNS4_1CILi2EEENSA_ILi4EEENSA_ILi1EEEEEEEENS5_IJNSA_ILi128EEENSA_ILi256EEESG_EEENS5_IJNS_12float_e2m1_tENS_13float_ue4m3_tEEEENS5_IJNS5_IJlSD_lEEENS4_6LayoutINS5_IJNS5_IJNS5_IJNSA_ILi32EEESC_EEEiEEENS5_IJNS5_IJNSA_ILi16EEESC_EEEiEEENS5_IJSD_iEEEEEENS5_IJST_NS5_IJNS5_IJNSA_ILi0EEESD_EEENSA_ILi512EEEEEENS5_IJSW_iEEEEEEEEEEESL_S13_NS4_8TiledMMAINS4_8MMA_AtomIJNS4_17SM100_MMA_MXF4_SSISJ_SJ_fSK_Li128ELi256ELi16ELNS4_4UMMA5MajorE0ELS18_0ELNS17_7ScaleInE0ELS19_0EEEEEENSN_INS5_IJSD_SD_SD_EEENS5_IJSW_SW_SW_EEEEENS5_IJNS4_10UnderscoreES1F_S1F_EEEEENS5_IJNS4_23SM90_TMA_LOAD_MULTICASTES1I_EEENS5_IJNS4_14ComposedLayoutINS4_7SwizzleILi2ELi4ELi3EEENS4_18smem_ptr_flag_bitsILi4EEENSN_INS5_IJNSA_ILi8EEESG_EEENS5_IJSG_SD_EEEEEEENSN_INS5_IJNS5_IJNS5_IJSP_SD_EEESS_EEESD_NS5_IJSD_SB_EEEEEENS5_IJNS5_IJNS5_IJSS_SY_EEESX_EEESW_NS5_IJSC_SY_EEEEEEEEEEEvNS4_8identityES1J_NS5_IJS1T_NSN_INS5_IJNS5_IJNS5_IJSP_SB_EEESS_EEESD_S1W_EEENS5_IJS1Z_SW_NS5_IJSC_NSA_ILi1024EEEEEEEEEEEEEEvS24_EENS_8epilogue10collective18CollectiveEpilogueINS2E_23Sm100TmaWarpSpecializedILi4ELi2ELi32ELb1ELb0EEEJNS5_IJNSA_ILi64EEESH_SG_EEENS5_IJNSN_IS2J_SD_EENSN_INS5_IJSO_SB_EEENS5_IJSD_SG_EEEEEEEENS_10bfloat16_tESM_S2Q_SM_NS2E_6fusion15FusionCallbacksIS2I_NS2R_17LinearCombinationIS2Q_fS2Q_fLNS_15FloatRoundStyleE2EEES2K_S2P_JEEENS4_5SM1004TMEM4LOAD26SM100_TMEM_LOAD_32dp32b32xENS4_13SM90_TMA_LOADENS1K_IS1M_NS1N_ILi16EEENSN_INS5_IJS1P_SO_EEENS5_IJSO_SD_EEEEEEENS4_39AutoVectorizingCopyWithAssumedAlignmentILi128EEENS4_14SM90_TMA_STOREES36_S38_S38_EEEvvEEEEvNT_6ParamsE --------------------------
	.section	.nv.constant0._ZN7cutlass13device_kernelINS_4gemm6kernel13GemmUniversalIN4cute5tupleIJiiiiEEENS1_10collective13CollectiveMmaINS1_46MainloopSm100TmaUmmaWarpSpecializedBlockScaledILi7ELi2ELi1ENS5_IJNS4_1CILi2EEENSA_ILi4EEENSA_ILi1EEEEEEEENS5_IJNSA_ILi128EEENSA_ILi256EEESG_EEENS5_IJNS_12float_e2m1_tENS_13float_ue4m3_tEEEENS5_IJNS5_IJlSD_lEEENS4_6LayoutINS5_IJNS5_IJNS5_IJNSA_ILi32EEESC_EEEiEEENS5_IJNS5_IJNSA_ILi16EEESC_EEEiEEENS5_IJSD_iEEEEEENS5_IJST_NS5_IJNS5_IJNSA_ILi0EEESD_EEENSA_ILi512EEEEEENS5_IJSW_iEEEEEEEEEEESL_S13_NS4_8TiledMMAINS4_8MMA_AtomIJNS4_17SM100_MMA_MXF4_SSISJ_SJ_fSK_Li128ELi256ELi16ELNS4_4UMMA5MajorE0ELS18_0ELNS17_7ScaleInE0ELS19_0EEEEEENSN_INS5_IJSD_SD_SD_EEENS5_IJSW_SW_SW_EEEEENS5_IJNS4_10UnderscoreES1F_S1F_EEEEENS5_IJNS4_23SM90_TMA_LOAD_MULTICASTES1I_EEENS5_IJNS4_14ComposedLayoutINS4_7SwizzleILi2ELi4ELi3EEENS4_18smem_ptr_flag_bitsILi4EEENSN_INS5_IJNSA_ILi8EEESG_EEENS5_IJSG_SD_EEEEEEENSN_INS5_IJNS5_IJNS5_IJSP_SD_EEESS_EEESD_NS5_IJSD_SB_EEEEEENS5_IJNS5_IJNS5_IJSS_SY_EEESX_EEESW_NS5_IJSC_SY_EEEEEEEEEEEvNS4_8identityES1J_NS5_IJS1T_NSN_INS5_IJNS5_IJNS5_IJSP_SB_EEESS_EEESD_S1W_EEENS5_IJS1Z_SW_NS5_IJSC_NSA_ILi1024EEEEEEEEEEEEEEvS24_EENS_8epilogue10collective18CollectiveEpilogueINS2E_23Sm100TmaWarpSpecializedILi4ELi2ELi32ELb1ELb0EEEJNS5_IJNSA_ILi64EEESH_SG_EEENS5_IJNSN_IS2J_SD_EENSN_INS5_IJSO_SB_EEENS5_IJSD_SG_EEEEEEEENS_10bfloat16_tESM_S2Q_SM_NS2E_6fusion15FusionCallbacksIS2I_NS2R_17LinearCombinationIS2Q_fS2Q_fLNS_15FloatRoundStyleE2EEES2K_S2P_JEEENS4_5SM1004TMEM4LOAD26SM100_TMEM_LOAD_32dp32b32xENS4_13SM90_TMA_LOADENS1K_IS1M_NS1N_ILi16EEENSN_INS5_IJS1P_SO_EEENS5_IJSO_SD_EEEEEEENS4_39AutoVectorizingCopyWithAssumedAlignmentILi128EEENS4_14SM90_TMA_STOREES36_S38_S38_EEEvvEEEEvNT_6ParamsE,"a",@progbits
	.sectionflags	@""
	.align	4
.nv.constant0._ZN7cutlass13device_kernelINS_4gemm6kernel13GemmUniversalIN4cute5tupleIJiiiiEEENS1_10collective13CollectiveMmaINS1_46MainloopSm100TmaUmmaWarpSpecializedBlockScaledILi7ELi2ELi1ENS5_IJNS4_1CILi2EEENSA_ILi4EEENSA_ILi1EEEEEEEENS5_IJNSA_ILi128EEENSA_ILi256EEESG_EEENS5_IJNS_12float_e2m1_tENS_13float_ue4m3_tEEEENS5_IJNS5_IJlSD_lEEENS4_6LayoutINS5_IJNS5_IJNS5_IJNSA_ILi32EEESC_EEEiEEENS5_IJNS5_IJNSA_ILi16EEESC_EEEiEEENS5_IJSD_iEEEEEENS5_IJST_NS5_IJNS5_IJNSA_ILi0EEESD_EEENSA_ILi512EEEEEENS5_IJSW_iEEEEEEEEEEESL_S13_NS4_8TiledMMAINS4_8MMA_AtomIJNS4_17SM100_MMA_MXF4_SSISJ_SJ_fSK_Li128ELi256ELi16ELNS4_4UMMA5MajorE0ELS18_0ELNS17_7ScaleInE0ELS19_0EEEEEENSN_INS5_IJSD_SD_SD_EEENS5_IJSW_SW_SW_EEEEENS5_IJNS4_10UnderscoreES1F_S1F_EEEEENS5_IJNS4_23SM90_TMA_LOAD_MULTICASTES1I_EEENS5_IJNS4_14ComposedLayoutINS4_7SwizzleILi2ELi4ELi3EEENS4_18smem_ptr_flag_bitsILi4EEENSN_INS5_IJNSA_ILi8EEESG_EEENS5_IJSG_SD_EEEEEEENSN_INS5_IJNS5_IJNS5_IJSP_SD_EEESS_EEESD_NS5_IJSD_SB_EEEEEENS5_IJNS5_IJNS5_IJSS_SY_EEESX_EEESW_NS5_IJSC_SY_EEEEEEEEEEEvNS4_8identityES1J_NS5_IJS1T_NSN_INS5_IJNS5_IJNS5_IJSP_SB_EEESS_EEESD_S1W_EEENS5_IJS1Z_SW_NS5_IJSC_NSA_ILi1024EEEEEEEEEEEEEEvS24_EENS_8epilogue10collective18CollectiveEpilogueINS2E_23Sm100TmaWarpSpecializedILi4ELi2ELi32ELb1ELb0EEEJNS5_IJNSA_ILi64EEESH_SG_EEENS5_IJNSN_IS2J_SD_EENSN_INS5_IJSO_SB_EEENS5_IJSD_SG_EEEEEEEENS_10bfloat16_tESM_S2Q_SM_NS2E_6fusion15FusionCallbacksIS2I_NS2R_17LinearCombinationIS2Q_fS2Q_fLNS_15FloatRoundStyleE2EEES2K_S2P_JEEENS4_5SM1004TMEM4LOAD26SM100_TMEM_LOAD_32dp32b32xENS4_13SM90_TMA_LOADENS1K_IS1M_NS1N_ILi16EEENSN_INS5_IJS1P_SO_EEENS5_IJSO_SD_EEEEEEENS4_39AutoVectorizingCopyWithAssumedAlignmentILi128EEENS4_14SM90_TMA_STOREES36_S38_S38_EEEvvEEEEvNT_6ParamsE:
	.zero		3968


//--------------------- SYMBOLS --------------------------

	.type		.nv.reservedSmem.offset0,@object
	.size		.nv.reservedSmem.offset0,0x4
	.type		.nv.reservedSmem.cap,@object
	.size		.nv.reservedSmem.cap,0x4
	.type		__assertfail,@function
